	.target	sm_80

	.elftype	@"ET_EXEC"


//--------------------- .note.nv.tkinfo           --------------------------
	.section	.note.nv.tkinfo,"",@"SHT_NOTE"
	.sectionflags	@"SHF_NOTE_NV_TKINFO"
	.tkinfo
        /*0018*/ 	.word	0x00000002
        /*0030*/ 	.string	""
        /*0030*/ 	.string	"ptxas"
        /*0030*/ 	.string	"Cuda compilation tools, release 13.0, V13.0.88"
        /*0030*/ 	.string	"Build cuda_13.0.r13.0/compiler.36424714_0"
        /*0030*/ 	.string	"-arch sm_80 -m 64 "



//--------------------- .note.nv.cuinfo           --------------------------
	.section	.note.nv.cuinfo,"",@"SHT_NOTE"
	.sectionflags	@"SHF_NOTE_NV_CUINFO"
        /*0018*/ 	.short	0x0002
        /*001a*/ 	.short	0x0050
        /*001c*/ 	.short	0x0082
	.zero		2


//--------------------- .nv.info                  --------------------------
	.section	.nv.info,"",@"SHT_CUDA_INFO"
	.align	4


	//----- nvinfo : EIATTR_REGCOUNT
	.align		4
        /*0000*/ 	.byte	0x04, 0x2f
        /*0002*/ 	.short	(.L_12 - .L_11)
	.align		4
.L_11:
        /*0004*/ 	.word	index@(_ZN5flash25flash_bwd_dot_do_o_kernelILb1E23Flash_bwd_kernel_traitsILi96ELi64ELi128ELi8ELi2ELi4ELi4ELb0ELb0EN7cutlass10bfloat16_tE19Flash_kernel_traitsILi96ELi64ELi128ELi8ES3_EEEEvNS_16Flash_bwd_paramsE)
        /*0008*/ 	.word	0x0000002d


	//----- nvinfo : EIATTR_FRAME_SIZE
	.align		4
.L_12:
        /*000c*/ 	.byte	0x04, 0x11
        /*000e*/ 	.short	(.L_14 - .L_13)
	.align		4
.L_13:
        /*0010*/ 	.word	index@(_ZN5flash25flash_bwd_dot_do_o_kernelILb1E23Flash_bwd_kernel_traitsILi96ELi64ELi128ELi8ELi2ELi4ELi4ELb0ELb0EN7cutlass10bfloat16_tE19Flash_kernel_traitsILi96ELi64ELi128ELi8ES3_EEEEvNS_16Flash_bwd_paramsE)
        /*0014*/ 	.word	0x00000000


	//----- nvinfo : EIATTR_REGCOUNT
	.align		4
.L_14:
        /*0018*/ 	.byte	0x04, 0x2f
        /*001a*/ 	.short	(.L_16 - .L_15)
	.align		4
.L_15:
        /*001c*/ 	.word	index@(_ZN5flash25flash_bwd_dot_do_o_kernelILb0E23Flash_bwd_kernel_traitsILi96ELi64ELi128ELi8ELi2ELi4ELi4ELb0ELb0EN7cutlass10bfloat16_tE19Flash_kernel_traitsILi96ELi64ELi128ELi8ES3_EEEEvNS_16Flash_bwd_paramsE)
        /*0020*/ 	.word	0x0000002b


	//----- nvinfo : EIATTR_FRAME_SIZE
	.align		4
.L_16:
        /*0024*/ 	.byte	0x04, 0x11
        /*0026*/ 	.short	(.L_18 - .L_17)
	.align		4
.L_17:
        /*0028*/ 	.word	index@(_ZN5flash25flash_bwd_dot_do_o_kernelILb0E23Flash_bwd_kernel_traitsILi96ELi64ELi128ELi8ELi2ELi4ELi4ELb0ELb0EN7cutlass10bfloat16_tE19Flash_kernel_traitsILi96ELi64ELi128ELi8ES3_EEEEvNS_16Flash_bwd_paramsE)
        /*002c*/ 	.word	0x00000000


	//----- nvinfo : EIATTR_REGCOUNT
	.align		4
.L_18:
        /*0030*/ 	.byte	0x04, 0x2f
        /*0032*/ 	.short	(.L_20 - .L_19)
	.align		4
.L_19:
        /*0034*/ 	.word	index@(_ZN5flash44flash_bwd_dq_dk_dv_loop_seqk_parallel_kernelI23Flash_bwd_kernel_traitsILi96ELi64ELi128ELi8ELi2ELi4ELi4ELb0ELb0EN7cutlass10bfloat16_tE19Flash_kernel_traitsILi96ELi64ELi128ELi8ES3_EELb0ELb1ELb0ELb1ELb0ELb0ELb1EEEvNS_16Flash_bwd_paramsE)
        /*0038*/ 	.word	0x000000ff


	//----- nvinfo : EIATTR_FRAME_SIZE
	.align		4
.L_20:
        /*003c*/ 	.byte	0x04, 0x11
        /*003e*/ 	.short	(.L_22 - .L_21)
	.align		4
.L_21:
        /*0040*/ 	.word	index@(_ZN5flash44flash_bwd_dq_dk_dv_loop_seqk_parallel_kernelI23Flash_bwd_kernel_traitsILi96ELi64ELi128ELi8ELi2ELi4ELi4ELb0ELb0EN7cutlass10bfloat16_tE19Flash_kernel_traitsILi96ELi64ELi128ELi8ES3_EELb0ELb1ELb0ELb1ELb0ELb0ELb1EEEvNS_16Flash_bwd_paramsE)
        /*0044*/ 	.word	0x00000050


	//----- nvinfo : EIATTR_REGCOUNT
	.align		4
.L_22:
        /*0048*/ 	.byte	0x04, 0x2f
        /*004a*/ 	.short	(.L_24 - .L_23)
	.align		4
.L_23:
        /*004c*/ 	.word	index@(_ZN5flash44flash_bwd_dq_dk_dv_loop_seqk_parallel_kernelI23Flash_bwd_kernel_traitsILi96ELi64ELi128ELi8ELi2ELi4ELi4ELb0ELb0EN7cutlass10bfloat16_tE19Flash_kernel_traitsILi96ELi64ELi128ELi8ES3_EELb1ELb1ELb0ELb1ELb0ELb0ELb0EEEvNS_16Flash_bwd_paramsE)
        /*0050*/ 	.word	0x000000ff


	//----- nvinfo : EIATTR_FRAME_SIZE
	.align		4
.L_24:
        /*0054*/ 	.byte	0x04, 0x11
        /*0056*/ 	.short	(.L_26 - .L_25)
	.align		4
.L_25:
        /*0058*/ 	.word	index@(_ZN5flash44flash_bwd_dq_dk_dv_loop_seqk_parallel_kernelI23Flash_bwd_kernel_traitsILi96ELi64ELi128ELi8ELi2ELi4ELi4ELb0ELb0EN7cutlass10bfloat16_tE19Flash_kernel_traitsILi96ELi64ELi128ELi8ES3_EELb1ELb1ELb0ELb1ELb0ELb0ELb0EEEvNS_16Flash_bwd_paramsE)
        /*005c*/ 	.word	0x00000000


	//----- nvinfo : EIATTR_REGCOUNT
	.align		4
.L_26:
        /*0060*/ 	.byte	0x04, 0x2f
        /*0062*/ 	.short	(.L_28 - .L_27)
	.align		4
.L_27:
        /*0064*/ 	.word	index@(_ZN5flash44flash_bwd_dq_dk_dv_loop_seqk_parallel_kernelI23Flash_bwd_kernel_traitsILi96ELi64ELi128ELi8ELi2ELi4ELi4ELb0ELb0EN7cutlass10bfloat16_tE19Flash_kernel_traitsILi96ELi64ELi128ELi8ES3_EELb0ELb1ELb0ELb0ELb0ELb1ELb1EEEvNS_16Flash_bwd_paramsE)
        /*0068*/ 	.word	0x000000ff


	//----- nvinfo : EIATTR_FRAME_SIZE
	.align		4
.L_28:
        /*006c*/ 	.byte	0x04, 0x11
        /*006e*/ 	.short	(.L_30 - .L_29)
	.align		4
.L_29:
        /*0070*/ 	.word	index@(_ZN5flash44flash_bwd_dq_dk_dv_loop_seqk_parallel_kernelI23Flash_bwd_kernel_traitsILi96ELi64ELi128ELi8ELi2ELi4ELi4ELb0ELb0EN7cutlass10bfloat16_tE19Flash_kernel_traitsILi96ELi64ELi128ELi8ES3_EELb0ELb1ELb0ELb0ELb0ELb1ELb1EEEvNS_16Flash_bwd_paramsE)
        /*0074*/ 	.word	0x00000020


	//----- nvinfo : EIATTR_REGCOUNT
	.align		4
.L_30:
        /*0078*/ 	.byte	0x04, 0x2f
        /*007a*/ 	.short	(.L_32 - .L_31)
	.align		4
.L_31:
        /*007c*/ 	.word	index@(_ZN5flash44flash_bwd_dq_dk_dv_loop_seqk_parallel_kernelI23Flash_bwd_kernel_traitsILi96ELi64ELi128ELi8ELi2ELi4ELi4ELb0ELb0EN7cutlass10bfloat16_tE19Flash_kernel_traitsILi96ELi64ELi128ELi8ES3_EELb1ELb1ELb0ELb0ELb0ELb1ELb0EEEvNS_16Flash_bwd_paramsE)
        /*0080*/ 	.word	0x000000ff


	//----- nvinfo : EIATTR_FRAME_SIZE
	.align		4
.L_32:
        /*0084*/ 	.byte	0x04, 0x11
        /*0086*/ 	.short	(.L_34 - .L_33)
	.align		4
.L_33:
        /*0088*/ 	.word	index@(_ZN5flash44flash_bwd_dq_dk_dv_loop_seqk_parallel_kernelI23Flash_bwd_kernel_traitsILi96ELi64ELi128ELi8ELi2ELi4ELi4ELb0ELb0EN7cutlass10bfloat16_tE19Flash_kernel_traitsILi96ELi64ELi128ELi8ES3_EELb1ELb1ELb0ELb0ELb0ELb1ELb0EEEvNS_16Flash_bwd_paramsE)
        /*008c*/ 	.word	0x00000000


	//----- nvinfo : EIATTR_REGCOUNT
	.align		4
.L_34:
        /*0090*/ 	.byte	0x04, 0x2f
        /*0092*/ 	.short	(.L_36 - .L_35)
	.align		4
.L_35:
        /*0094*/ 	.word	index@(_ZN5flash44flash_bwd_dq_dk_dv_loop_seqk_parallel_kernelI23Flash_bwd_kernel_traitsILi96ELi64ELi128ELi8ELi2ELi4ELi4ELb0ELb0EN7cutlass10bfloat16_tE19Flash_kernel_traitsILi96ELi64ELi128ELi8ES3_EELb0ELb1ELb0ELb0ELb1ELb1ELb1EEEvNS_16Flash_bwd_paramsE)
        /*0098*/ 	.word	0x000000ff


	//----- nvinfo : EIATTR_FRAME_SIZE
	.align		4
.L_36:
        /*009c*/ 	.byte	0x04, 0x11
        /*009e*/ 	.short	(.L_38 - .L_37)
	.align		4
.L_37:
        /*00a0*/ 	.word	index@(_ZN5flash44flash_bwd_dq_dk_dv_loop_seqk_parallel_kernelI23Flash_bwd_kernel_traitsILi96ELi64ELi128ELi8ELi2ELi4ELi4ELb0ELb0EN7cutlass10bfloat16_tE19Flash_kernel_traitsILi96ELi64ELi128ELi8ES3_EELb0ELb1ELb0ELb0ELb1ELb1ELb1EEEvNS_16Flash_bwd_paramsE)
        /*00a4*/ 	.word	0x00000020


	//----- nvinfo : EIATTR_REGCOUNT
	.align		4
.L_38:
        /*00a8*/ 	.byte	0x04, 0x2f
        /*00aa*/ 	.short	(.L_40 - .L_39)
	.align		4
.L_39:
        /*00ac*/ 	.word	index@(_ZN5flash44flash_bwd_dq_dk_dv_loop_seqk_parallel_kernelI23Flash_bwd_kernel_traitsILi96ELi64ELi128ELi8ELi2ELi4ELi4ELb0ELb0EN7cutlass10bfloat16_tE19Flash_kernel_traitsILi96ELi64ELi128ELi8ES3_EELb1ELb1ELb0ELb0ELb1ELb1ELb0EEEvNS_16Flash_bwd_paramsE)
        /*00b0*/ 	.word	0x000000ff


	//----- nvinfo : EIATTR_FRAME_SIZE
	.align		4
.L_40:
        /*00b4*/ 	.byte	0x04, 0x11
        /*00b6*/ 	.short	(.L_42 - .L_41)
	.align		4
.L_41:
        /*00b8*/ 	.word	index@(_ZN5flash44flash_bwd_dq_dk_dv_loop_seqk_parallel_kernelI23Flash_bwd_kernel_traitsILi96ELi64ELi128ELi8ELi2ELi4ELi4ELb0ELb0EN7cutlass10bfloat16_tE19Flash_kernel_traitsILi96ELi64ELi128ELi8ES3_EELb1ELb1ELb0ELb0ELb1ELb1ELb0EEEvNS_16Flash_bwd_paramsE)
        /*00bc*/ 	.word	0x00000008


	//----- nvinfo : EIATTR_REGCOUNT
	.align		4
.L_42:
        /*00c0*/ 	.byte	0x04, 0x2f
        /*00c2*/ 	.short	(.L_44 - .L_43)
	.align		4
.L_43:
        /*00c4*/ 	.word	index@(_ZN5flash44flash_bwd_dq_dk_dv_loop_seqk_parallel_kernelI23Flash_bwd_kernel_traitsILi96ELi64ELi128ELi8ELi2ELi4ELi4ELb0ELb0EN7cutlass10bfloat16_tE19Flash_kernel_traitsILi96ELi64ELi128ELi8ES3_EELb0ELb1ELb0ELb0ELb0ELb0ELb1EEEvNS_16Flash_bwd_paramsE)
        /*00c8*/ 	.word	0x000000ff


	//----- nvinfo : EIATTR_FRAME_SIZE
	.align		4
.L_44:
        /*00cc*/ 	.byte	0x04, 0x11
        /*00ce*/ 	.short	(.L_46 - .L_45)
	.align		4
.L_45:
        /*00d0*/ 	.word	index@(_ZN5flash44flash_bwd_dq_dk_dv_loop_seqk_parallel_kernelI23Flash_bwd_kernel_traitsILi96ELi64ELi128ELi8ELi2ELi4ELi4ELb0ELb0EN7cutlass10bfloat16_tE19Flash_kernel_traitsILi96ELi64ELi128ELi8ES3_EELb0ELb1ELb0ELb0ELb0ELb0ELb1EEEvNS_16Flash_bwd_paramsE)
        /*00d4*/ 	.word	0x00000020


	//----- nvinfo : EIATTR_REGCOUNT
	.align		4
.L_46:
        /*00d8*/ 	.byte	0x04, 0x2f
        /*00da*/ 	.short	(.L_48 - .L_47)
	.align		4
.L_47:
        /*00dc*/ 	.word	index@(_ZN5flash44flash_bwd_dq_dk_dv_loop_seqk_parallel_kernelI23Flash_bwd_kernel_traitsILi96ELi64ELi128ELi8ELi2ELi4ELi4ELb0ELb0EN7cutlass10bfloat16_tE19Flash_kernel_traitsILi96ELi64ELi128ELi8ES3_EELb1ELb1ELb0ELb0ELb0ELb0ELb0EEEvNS_16Flash_bwd_paramsE)
        /*00e0*/ 	.word	0x000000ff


	//----- nvinfo : EIATTR_FRAME_SIZE
	.align		4
.L_48:
        /*00e4*/ 	.byte	0x04, 0x11
        /*00e6*/ 	.short	(.L_50 - .L_49)
	.align		4
.L_49:
        /*00e8*/ 	.word	index@(_ZN5flash44flash_bwd_dq_dk_dv_loop_seqk_parallel_kernelI23Flash_bwd_kernel_traitsILi96ELi64ELi128ELi8ELi2ELi4ELi4ELb0ELb0EN7cutlass10bfloat16_tE19Flash_kernel_traitsILi96ELi64ELi128ELi8ES3_EELb1ELb1ELb0ELb0ELb0ELb0ELb0EEEvNS_16Flash_bwd_paramsE)
        /*00ec*/ 	.word	0x00000008


	//----- nvinfo : EIATTR_REGCOUNT
	.align		4
.L_50:
        /*00f0*/ 	.byte	0x04, 0x2f
        /*00f2*/ 	.short	(.L_52 - .L_51)
	.align		4
.L_51:
        /*00f4*/ 	.word	index@(_ZN5flash27flash_bwd_convert_dq_kernelI23Flash_bwd_kernel_traitsILi96ELi64ELi128ELi8ELi2ELi4ELi4ELb0ELb0EN7cutlass10bfloat16_tE19Flash_kernel_traitsILi96ELi64ELi128ELi8ES3_EEEEvNS_16Flash_bwd_paramsEi)
        /*00f8*/ 	.word	0x00000040


	//----- nvinfo : EIATTR_FRAME_SIZE
	.align		4
.L_52:
        /*00fc*/ 	.byte	0x04, 0x11
        /*00fe*/ 	.short	(.L_54 - .L_53)
	.align		4
.L_53:
        /*0100*/ 	.word	index@(_ZN5flash27flash_bwd_convert_dq_kernelI23Flash_bwd_kernel_traitsILi96ELi64ELi128ELi8ELi2ELi4ELi4ELb0ELb0EN7cutlass10bfloat16_tE19Flash_kernel_traitsILi96ELi64ELi128ELi8ES3_EEEEvNS_16Flash_bwd_paramsEi)
        /*0104*/ 	.word	0x00000000


	//----- nvinfo : EIATTR_REGCOUNT
	.align		4
.L_54:
        /*0108*/ 	.byte	0x04, 0x2f
        /*010a*/ 	.short	(.L_56 - .L_55)
	.align		4
.L_55:
        /*010c*/ 	.word	index@(_ZN5flash25flash_bwd_dot_do_o_kernelILb1E23Flash_bwd_kernel_traitsILi96ELi64ELi128ELi8ELi2ELi4ELi4ELb1ELb0EN7cutlass10bfloat16_tE19Flash_kernel_traitsILi96ELi64ELi128ELi8ES3_EEEEvNS_16Flash_bwd_paramsE)
        /*0110*/ 	.word	0x0000002d


	//----- nvinfo : EIATTR_FRAME_SIZE
	.align		4
.L_56:
        /*0114*/ 	.byte	0x04, 0x11
        /*0116*/ 	.short	(.L_58 - .L_57)
	.align		4
.L_57:
        /*0118*/ 	.word	index@(_ZN5flash25flash_bwd_dot_do_o_kernelILb1E23Flash_bwd_kernel_traitsILi96ELi64ELi128ELi8ELi2ELi4ELi4ELb1ELb0EN7cutlass10bfloat16_tE19Flash_kernel_traitsILi96ELi64ELi128ELi8ES3_EEEEvNS_16Flash_bwd_paramsE)
        /*011c*/ 	.word	0x00000000


	//----- nvinfo : EIATTR_REGCOUNT
	.align		4
.L_58:
        /*0120*/ 	.byte	0x04, 0x2f
        /*0122*/ 	.short	(.L_60 - .L_59)
	.align		4
.L_59:
        /*0124*/ 	.word	index@(_ZN5flash25flash_bwd_dot_do_o_kernelILb0E23Flash_bwd_kernel_traitsILi96ELi64ELi128ELi8ELi2ELi4ELi4ELb1ELb0EN7cutlass10bfloat16_tE19Flash_kernel_traitsILi96ELi64ELi128ELi8ES3_EEEEvNS_16Flash_bwd_paramsE)
        /*0128*/ 	.word	0x0000002b


	//----- nvinfo : EIATTR_FRAME_SIZE
	.align		4
.L_60:
        /*012c*/ 	.byte	0x04, 0x11
        /*012e*/ 	.short	(.L_62 - .L_61)
	.align		4
.L_61:
        /*0130*/ 	.word	index@(_ZN5flash25flash_bwd_dot_do_o_kernelILb0E23Flash_bwd_kernel_traitsILi96ELi64ELi128ELi8ELi2ELi4ELi4ELb1ELb0EN7cutlass10bfloat16_tE19Flash_kernel_traitsILi96ELi64ELi128ELi8ES3_EEEEvNS_16Flash_bwd_paramsE)
        /*0134*/ 	.word	0x00000000


	//----- nvinfo : EIATTR_REGCOUNT
	.align		4
.L_62:
        /*0138*/ 	.byte	0x04, 0x2f
        /*013a*/ 	.short	(.L_64 - .L_63)
	.align		4
.L_63:
        /*013c*/ 	.word	index@(_ZN5flash44flash_bwd_dq_dk_dv_loop_seqk_parallel_kernelI23Flash_bwd_kernel_traitsILi96ELi64ELi128ELi8ELi2ELi4ELi4ELb1ELb0EN7cutlass10bfloat16_tE19Flash_kernel_traitsILi96ELi64ELi128ELi8ES3_EELb0ELb1ELb0ELb1ELb0ELb0ELb1EEEvNS_16Flash_bwd_paramsE)
        /*0140*/ 	.word	0x000000ff


	//----- nvinfo : EIATTR_FRAME_SIZE
	.align		4
.L_64:
        /*0144*/ 	.byte	0x04, 0x11
        /*0146*/ 	.short	(.L_66 - .L_65)
	.align		4
.L_65:
        /*0148*/ 	.word	index@(_ZN5flash44flash_bwd_dq_dk_dv_loop_seqk_parallel_kernelI23Flash_bwd_kernel_traitsILi96ELi64ELi128ELi8ELi2ELi4ELi4ELb1ELb0EN7cutlass10bfloat16_tE19Flash_kernel_traitsILi96ELi64ELi128ELi8ES3_EELb0ELb1ELb0ELb1ELb0ELb0ELb1EEEvNS_16Flash_bwd_paramsE)
        /*014c*/ 	.word	0x000000c8


	//----- nvinfo : EIATTR_REGCOUNT
	.align		4
.L_66:
        /*0150*/ 	.byte	0x04, 0x2f
        /*0152*/ 	.short	(.L_68 - .L_67)
	.align		4
.L_67:
        /*0154*/ 	.word	index@(_ZN5flash44flash_bwd_dq_dk_dv_loop_seqk_parallel_kernelI23Flash_bwd_kernel_traitsILi96ELi64ELi128ELi8ELi2ELi4ELi4ELb1ELb0EN7cutlass10bfloat16_tE19Flash_kernel_traitsILi96ELi64ELi128ELi8ES3_EELb1ELb1ELb0ELb1ELb0ELb0ELb0EEEvNS_16Flash_bwd_paramsE)
        /*0158*/ 	.word	0x000000ff


	//----- nvinfo : EIATTR_FRAME_SIZE
	.align		4
.L_68:
        /*015c*/ 	.byte	0x04, 0x11
        /*015e*/ 	.short	(.L_70 - .L_69)
	.align		4
.L_69:
        /*0160*/ 	.word	index@(_ZN5flash44flash_bwd_dq_dk_dv_loop_seqk_parallel_kernelI23Flash_bwd_kernel_traitsILi96ELi64ELi128ELi8ELi2ELi4ELi4ELb1ELb0EN7cutlass10bfloat16_tE19Flash_kernel_traitsILi96ELi64ELi128ELi8ES3_EELb1ELb1ELb0ELb1ELb0ELb0ELb0EEEvNS_16Flash_bwd_paramsE)
        /*0164*/ 	.word	0x00000070


	//----- nvinfo : EIATTR_REGCOUNT
	.align		4
.L_70:
        /*0168*/ 	.byte	0x04, 0x2f
        /*016a*/ 	.short	(.L_72 - .L_71)
	.align		4
.L_71:
        /*016c*/ 	.word	index@(_ZN5flash44flash_bwd_dq_dk_dv_loop_seqk_parallel_kernelI23Flash_bwd_kernel_traitsILi96ELi64ELi128ELi8ELi2ELi4ELi4ELb1ELb0EN7cutlass10bfloat16_tE19Flash_kernel_traitsILi96ELi64ELi128ELi8ES3_EELb0ELb1ELb0ELb0ELb0ELb1ELb1EEEvNS_16Flash_bwd_paramsE)
        /*0170*/ 	.word	0x000000ff


	//----- nvinfo : EIATTR_FRAME_SIZE
	.align		4
.L_72:
        /*0174*/ 	.byte	0x04, 0x11
        /*0176*/ 	.short	(.L_74 - .L_73)
	.align		4
.L_73:
        /*0178*/ 	.word	index@(_ZN5flash44flash_bwd_dq_dk_dv_loop_seqk_parallel_kernelI23Flash_bwd_kernel_traitsILi96ELi64ELi128ELi8ELi2ELi4ELi4ELb1ELb0EN7cutlass10bfloat16_tE19Flash_kernel_traitsILi96ELi64ELi128ELi8ES3_EELb0ELb1ELb0ELb0ELb0ELb1ELb1EEEvNS_16Flash_bwd_paramsE)
        /*017c*/ 	.word	0x000000b8


	//----- nvinfo : EIATTR_REGCOUNT
	.align		4
.L_74:
        /*0180*/ 	.byte	0x04, 0x2f
        /*0182*/ 	.short	(.L_76 - .L_75)
	.align		4
.L_75:
        /*0184*/ 	.word	index@(_ZN5flash44flash_bwd_dq_dk_dv_loop_seqk_parallel_kernelI23Flash_bwd_kernel_traitsILi96ELi64ELi128ELi8ELi2ELi4ELi4ELb1ELb0EN7cutlass10bfloat16_tE19Flash_kernel_traitsILi96ELi64ELi128ELi8ES3_EELb1ELb1ELb0ELb0ELb0ELb1ELb0EEEvNS_16Flash_bwd_paramsE)
        /*0188*/ 	.word	0x000000ff


	//----- nvinfo : EIATTR_FRAME_SIZE
	.align		4
.L_76:
        /*018c*/ 	.byte	0x04, 0x11
        /*018e*/ 	.short	(.L_78 - .L_77)
	.align		4
.L_77:
        /*0190*/ 	.word	index@(_ZN5flash44flash_bwd_dq_dk_dv_loop_seqk_parallel_kernelI23Flash_bwd_kernel_traitsILi96ELi64ELi128ELi8ELi2ELi4ELi4ELb1ELb0EN7cutlass10bfloat16_tE19Flash_kernel_traitsILi96ELi64ELi128ELi8ES3_EELb1ELb1ELb0ELb0ELb0ELb1ELb0EEEvNS_16Flash_bwd_paramsE)
        /*0194*/ 	.word	0x00000040


	//----- nvinfo : EIATTR_REGCOUNT
	.align		4
.L_78:
        /*0198*/ 	.byte	0x04, 0x2f
        /*019a*/ 	.short	(.L_80 - .L_79)
	.align		4
.L_79:
        /*019c*/ 	.word	index@(_ZN5flash44flash_bwd_dq_dk_dv_loop_seqk_parallel_kernelI23Flash_bwd_kernel_traitsILi96ELi64ELi128ELi8ELi2ELi4ELi4ELb1ELb0EN7cutlass10bfloat16_tE19Flash_kernel_traitsILi96ELi64ELi128ELi8ES3_EELb0ELb1ELb0ELb0ELb1ELb1ELb1EEEvNS_16Flash_bwd_paramsE)
        /*01a0*/ 	.word	0x000000ff


	//----- nvinfo : EIATTR_FRAME_SIZE
	.align		4
.L_80:
        /*01a4*/ 	.byte	0x04, 0x11
        /*01a6*/ 	.short	(.L_82 - .L_81)
	.align		4
.L_81:
        /*01a8*/ 	.word	index@(_ZN5flash44flash_bwd_dq_dk_dv_loop_seqk_parallel_kernelI23Flash_bwd_kernel_traitsILi96ELi64ELi128ELi8ELi2ELi4ELi4ELb1ELb0EN7cutlass10bfloat16_tE19Flash_kernel_traitsILi96ELi64ELi128ELi8ES3_EELb0ELb1ELb0ELb0ELb1ELb1ELb1EEEvNS_16Flash_bwd_paramsE)
        /*01ac*/ 	.word	0x000000b8


	//----- nvinfo : EIATTR_REGCOUNT
	.align		4
.L_82:
        /*01b0*/ 	.byte	0x04, 0x2f
        /*01b2*/ 	.short	(.L_84 - .L_83)
	.align		4
.L_83:
        /*01b4*/ 	.word	index@(_ZN5flash44flash_bwd_dq_dk_dv_loop_seqk_parallel_kernelI23Flash_bwd_kernel_traitsILi96ELi64ELi128ELi8ELi2ELi4ELi4ELb1ELb0EN7cutlass10bfloat16_tE19Flash_kernel_traitsILi96ELi64ELi128ELi8ES3_EELb1ELb1ELb0ELb0ELb1ELb1ELb0EEEvNS_16Flash_bwd_paramsE)
        /*01b8*/ 	.word	0x000000ff


	//----- nvinfo : EIATTR_FRAME_SIZE
	.align		4
.L_84:
        /*01bc*/ 	.byte	0x04, 0x11
        /*01be*/ 	.short	(.L_86 - .L_85)
	.align		4
.L_85:
        /*01c0*/ 	.word	index@(_ZN5flash44flash_bwd_dq_dk_dv_loop_seqk_parallel_kernelI23Flash_bwd_kernel_traitsILi96ELi64ELi128ELi8ELi2ELi4ELi4ELb1ELb0EN7cutlass10bfloat16_tE19Flash_kernel_traitsILi96ELi64ELi128ELi8ES3_EELb1ELb1ELb0ELb0ELb1ELb1ELb0EEEvNS_16Flash_bwd_paramsE)
        /*01c4*/ 	.word	0x00000048


	//----- nvinfo : EIATTR_REGCOUNT
	.align		4
.L_86:
        /*01c8*/ 	.byte	0x04, 0x2f
        /*01ca*/ 	.short	(.L_88 - .L_87)
	.align		4
.L_87:
        /*01cc*/ 	.word	index@(_ZN5flash44flash_bwd_dq_dk_dv_loop_seqk_parallel_kernelI23Flash_bwd_kernel_traitsILi96ELi64ELi128ELi8ELi2ELi4ELi4ELb1ELb0EN7cutlass10bfloat16_tE19Flash_kernel_traitsILi96ELi64ELi128ELi8ES3_EELb0ELb1ELb0ELb0ELb0ELb0ELb1EEEvNS_16Flash_bwd_paramsE)
        /*01d0*/ 	.word	0x000000ff


	//----- nvinfo : EIATTR_FRAME_SIZE
	.align		4
.L_88:
        /*01d4*/ 	.byte	0x04, 0x11
        /*01d6*/ 	.short	(.L_90 - .L_89)
	.align		4
.L_89:
        /*01d8*/ 	.word	index@(_ZN5flash44flash_bwd_dq_dk_dv_loop_seqk_parallel_kernelI23Flash_bwd_kernel_traitsILi96ELi64ELi128ELi8ELi2ELi4ELi4ELb1ELb0EN7cutlass10bfloat16_tE19Flash_kernel_traitsILi96ELi64ELi128ELi8ES3_EELb0ELb1ELb0ELb0ELb0ELb0ELb1EEEvNS_16Flash_bwd_paramsE)
        /*01dc*/ 	.word	0x000000c8


	//----- nvinfo : EIATTR_REGCOUNT
	.align		4
.L_90:
        /*01e0*/ 	.byte	0x04, 0x2f
        /*01e2*/ 	.short	(.L_92 - .L_91)
	.align		4
.L_91:
        /*01e4*/ 	.word	index@(_ZN5flash44flash_bwd_dq_dk_dv_loop_seqk_parallel_kernelI23Flash_bwd_kernel_traitsILi96ELi64ELi128ELi8ELi2ELi4ELi4ELb1ELb0EN7cutlass10bfloat16_tE19Flash_kernel_traitsILi96ELi64ELi128ELi8ES3_EELb1ELb1ELb0ELb0ELb0ELb0ELb0EEEvNS_16Flash_bwd_paramsE)
        /*01e8*/ 	.word	0x000000ff


	//----- nvinfo : EIATTR_FRAME_SIZE
	.align		4
.L_92:
        /*01ec*/ 	.byte	0x04, 0x11
        /*01ee*/ 	.short	(.L_94 - .L_93)
	.align		4
.L_93:
        /*01f0*/ 	.word	index@(_ZN5flash44flash_bwd_dq_dk_dv_loop_seqk_parallel_kernelI23Flash_bwd_kernel_traitsILi96ELi64ELi128ELi8ELi2ELi4ELi4ELb1ELb0EN7cutlass10bfloat16_tE19Flash_kernel_traitsILi96ELi64ELi128ELi8ES3_EELb1ELb1ELb0ELb0ELb0ELb0ELb0EEEvNS_16Flash_bwd_paramsE)
        /*01f4*/ 	.word	0x00000048


	//----- nvinfo : EIATTR_REGCOUNT
	.align		4
.L_94:
        /*01f8*/ 	.byte	0x04, 0x2f
        /*01fa*/ 	.short	(.L_96 - .L_95)
	.align		4
.L_95:
        /*01fc*/ 	.word	index@(_ZN5flash27flash_bwd_convert_dq_kernelI23Flash_bwd_kernel_traitsILi96ELi64ELi128ELi8ELi2ELi4ELi4ELb1ELb0EN7cutlass10bfloat16_tE19Flash_kernel_traitsILi96ELi64ELi128ELi8ES3_EEEEvNS_16Flash_bwd_paramsEi)
        /*0200*/ 	.word	0x00000040


	//----- nvinfo : EIATTR_FRAME_SIZE
	.align		4
.L_96:
        /*0204*/ 	.byte	0x04, 0x11
        /*0206*/ 	.short	(.L_98 - .L_97)
	.align		4
.L_97:
        /*0208*/ 	.word	index@(_ZN5flash27flash_bwd_convert_dq_kernelI23Flash_bwd_kernel_traitsILi96ELi64ELi128ELi8ELi2ELi4ELi4ELb1ELb0EN7cutlass10bfloat16_tE19Flash_kernel_traitsILi96ELi64ELi128ELi8ES3_EEEEvNS_16Flash_bwd_paramsEi)
        /*020c*/ 	.word	0x00000000


	//----- nvinfo : EIATTR_REGCOUNT
	.align		4
.L_98:
        /*0210*/ 	.byte	0x04, 0x2f
        /*0212*/ 	.short	(.L_100 - .L_99)
	.align		4
.L_99:
        /*0214*/ 	.word	index@(_ZN5flash44flash_bwd_dq_dk_dv_loop_seqk_parallel_kernelI23Flash_bwd_kernel_traitsILi96ELi64ELi128ELi8ELi2ELi4ELi4ELb1ELb0EN7cutlass10bfloat16_tE19Flash_kernel_traitsILi96ELi64ELi128ELi8ES3_EELb0ELb1ELb0ELb1ELb0ELb0ELb0EEEvNS_16Flash_bwd_paramsE)
        /*0218*/ 	.word	0x000000ff


	//----- nvinfo : EIATTR_FRAME_SIZE
	.align		4
.L_100:
        /*021c*/ 	.byte	0x04, 0x11
        /*021e*/ 	.short	(.L_102 - .L_101)
	.align		4
.L_101:
        /*0220*/ 	.word	index@(_ZN5flash44flash_bwd_dq_dk_dv_loop_seqk_parallel_kernelI23Flash_bwd_kernel_traitsILi96ELi64ELi128ELi8ELi2ELi4ELi4ELb1ELb0EN7cutlass10bfloat16_tE19Flash_kernel_traitsILi96ELi64ELi128ELi8ES3_EELb0ELb1ELb0ELb1ELb0ELb0ELb0EEEvNS_16Flash_bwd_paramsE)
        /*0224*/ 	.word	0x00000080


	//----- nvinfo : EIATTR_REGCOUNT
	.align		4
.L_102:
        /*0228*/ 	.byte	0x04, 0x2f
        /*022a*/ 	.short	(.L_104 - .L_103)
	.align		4
.L_103:
        /*022c*/ 	.word	index@(_ZN5flash44flash_bwd_dq_dk_dv_loop_seqk_parallel_kernelI23Flash_bwd_kernel_traitsILi96ELi64ELi128ELi8ELi2ELi4ELi4ELb1ELb0EN7cutlass10bfloat16_tE19Flash_kernel_traitsILi96ELi64ELi128ELi8ES3_EELb0ELb1ELb0ELb0ELb0ELb1ELb0EEEvNS_16Flash_bwd_paramsE)
        /*0230*/ 	.word	0x000000ff


	//----- nvinfo : EIATTR_FRAME_SIZE
	.align		4
.L_104:
        /*0234*/ 	.byte	0x04, 0x11
        /*0236*/ 	.short	(.L_106 - .L_105)
	.align		4
.L_105:
        /*0238*/ 	.word	index@(_ZN5flash44flash_bwd_dq_dk_dv_loop_seqk_parallel_kernelI23Flash_bwd_kernel_traitsILi96ELi64ELi128ELi8ELi2ELi4ELi4ELb1ELb0EN7cutlass10bfloat16_tE19Flash_kernel_traitsILi96ELi64ELi128ELi8ES3_EELb0ELb1ELb0ELb0ELb0ELb1ELb0EEEvNS_16Flash_bwd_paramsE)
        /*023c*/ 	.word	0x00000040


	//----- nvinfo : EIATTR_REGCOUNT
	.align		4
.L_106:
        /*0240*/ 	.byte	0x04, 0x2f
        /*0242*/ 	.short	(.L_108 - .L_107)
	.align		4
.L_107:
        /*0244*/ 	.word	index@(_ZN5flash44flash_bwd_dq_dk_dv_loop_seqk_parallel_kernelI23Flash_bwd_kernel_traitsILi96ELi64ELi128ELi8ELi2ELi4ELi4ELb1ELb0EN7cutlass10bfloat16_tE19Flash_kernel_traitsILi96ELi64ELi128ELi8ES3_EELb0ELb1ELb0ELb0ELb1ELb1ELb0EEEvNS_16Flash_bwd_paramsE)
        /*0248*/ 	.word	0x000000ff


	//----- nvinfo : EIATTR_FRAME_SIZE
	.align		4
.L_108:
        /*024c*/ 	.byte	0x04, 0x11
        /*024e*/ 	.short	(.L_110 - .L_109)
	.align		4
.L_109:
        /*0250*/ 	.word	index@(_ZN5flash44flash_bwd_dq_dk_dv_loop_seqk_parallel_kernelI23Flash_bwd_kernel_traitsILi96ELi64ELi128ELi8ELi2ELi4ELi4ELb1ELb0EN7cutlass10bfloat16_tE19Flash_kernel_traitsILi96ELi64ELi128ELi8ES3_EELb0ELb1ELb0ELb0ELb1ELb1ELb0EEEvNS_16Flash_bwd_paramsE)
        /*0254*/ 	.word	0x00000050


	//----- nvinfo : EIATTR_REGCOUNT
	.align		4
.L_110:
        /*0258*/ 	.byte	0x04, 0x2f
        /*025a*/ 	.short	(.L_112 - .L_111)
	.align		4
.L_111:
        /*025c*/ 	.word	index@(_ZN5flash44flash_bwd_dq_dk_dv_loop_seqk_parallel_kernelI23Flash_bwd_kernel_traitsILi96ELi64ELi128ELi8ELi2ELi4ELi4ELb1ELb0EN7cutlass10bfloat16_tE19Flash_kernel_traitsILi96ELi64ELi128ELi8ES3_EELb0ELb1ELb0ELb0ELb0ELb0ELb0EEEvNS_16Flash_bwd_paramsE)
        /*0260*/ 	.word	0x000000ff


	//----- nvinfo : EIATTR_FRAME_SIZE
	.align		4
.L_112:
        /*0264*/ 	.byte	0x04, 0x11
        /*0266*/ 	.short	(.L_114 - .L_113)
	.align		4
.L_113:
        /*0268*/ 	.word	index@(_ZN5flash44flash_bwd_dq_dk_dv_loop_seqk_parallel_kernelI23Flash_bwd_kernel_traitsILi96ELi64ELi128ELi8ELi2ELi4ELi4ELb1ELb0EN7cutlass10bfloat16_tE19Flash_kernel_traitsILi96ELi64ELi128ELi8ES3_EELb0ELb1ELb0ELb0ELb0ELb0ELb0EEEvNS_16Flash_bwd_paramsE)
        /*026c*/ 	.word	0x00000050


	//----- nvinfo : EIATTR_MIN_STACK_SIZE
	.align		4
.L_114:
        /*0270*/ 	.byte	0x04, 0x12
        /*0272*/ 	.short	(.L_116 - .L_115)
	.align		4
.L_115:
        /*0274*/ 	.word	index@(_ZN5flash44flash_bwd_dq_dk_dv_loop_seqk_parallel_kernelI23Flash_bwd_kernel_traitsILi96ELi64ELi128ELi8ELi2ELi4ELi4ELb1ELb0EN7cutlass10bfloat16_tE19Flash_kernel_traitsILi96ELi64ELi128ELi8ES3_EELb0ELb1ELb0ELb0ELb0ELb0ELb0EEEvNS_16Flash_bwd_paramsE)
        /*0278*/ 	.word	0x00000050


	//----- nvinfo : EIATTR_MIN_STACK_SIZE
	.align		4
.L_116:
        /*027c*/ 	.byte	0x04, 0x12
        /*027e*/ 	.short	(.L_118 - .L_117)
	.align		4
.L_117:
        /*0280*/ 	.word	index@(_ZN5flash44flash_bwd_dq_dk_dv_loop_seqk_parallel_kernelI23Flash_bwd_kernel_traitsILi96ELi64ELi128ELi8ELi2ELi4ELi4ELb1ELb0EN7cutlass10bfloat16_tE19Flash_kernel_traitsILi96ELi64ELi128ELi8ES3_EELb0ELb1ELb0ELb0ELb1ELb1ELb0EEEvNS_16Flash_bwd_paramsE)
        /*0284*/ 	.word	0x00000050


	//----- nvinfo : EIATTR_MIN_STACK_SIZE
	.align		4
.L_118:
        /*0288*/ 	.byte	0x04, 0x12
        /*028a*/ 	.short	(.L_120 - .L_119)
	.align		4
.L_119:
        /*028c*/ 	.word	index@(_ZN5flash44flash_bwd_dq_dk_dv_loop_seqk_parallel_kernelI23Flash_bwd_kernel_traitsILi96ELi64ELi128ELi8ELi2ELi4ELi4ELb1ELb0EN7cutlass10bfloat16_tE19Flash_kernel_traitsILi96ELi64ELi128ELi8ES3_EELb0ELb1ELb0ELb0ELb0ELb1ELb0EEEvNS_16Flash_bwd_paramsE)
        /*0290*/ 	.word	0x00000040


	//----- nvinfo : EIATTR_MIN_STACK_SIZE
	.align		4
.L_120:
        /*0294*/ 	.byte	0x04, 0x12
        /*0296*/ 	.short	(.L_122 - .L_121)
	.align		4
.L_121:
        /*0298*/ 	.word	index@(_ZN5flash44flash_bwd_dq_dk_dv_loop_seqk_parallel_kernelI23Flash_bwd_kernel_traitsILi96ELi64ELi128ELi8ELi2ELi4ELi4ELb1ELb0EN7cutlass10bfloat16_tE19Flash_kernel_traitsILi96ELi64ELi128ELi8ES3_EELb0ELb1ELb0ELb1ELb0ELb0ELb0EEEvNS_16Flash_bwd_paramsE)
        /*029c*/ 	.word	0x00000080


	//----- nvinfo : EIATTR_MIN_STACK_SIZE
	.align		4
.L_122:
        /*02a0*/ 	.byte	0x04, 0x12
        /*02a2*/ 	.short	(.L_124 - .L_123)
	.align		4
.L_123:
        /*02a4*/ 	.word	index@(_ZN5flash27flash_bwd_convert_dq_kernelI23Flash_bwd_kernel_traitsILi96ELi64ELi128ELi8ELi2ELi4ELi4ELb1ELb0EN7cutlass10bfloat16_tE19Flash_kernel_traitsILi96ELi64ELi128ELi8ES3_EEEEvNS_16Flash_bwd_paramsEi)
        /*02a8*/ 	.word	0x00000000


	//----- nvinfo : EIATTR_MIN_STACK_SIZE
	.align		4
.L_124:
        /*02ac*/ 	.byte	0x04, 0x12
        /*02ae*/ 	.short	(.L_126 - .L_125)
	.align		4
.L_125:
        /*02b0*/ 	.word	index@(_ZN5flash44flash_bwd_dq_dk_dv_loop_seqk_parallel_kernelI23Flash_bwd_kernel_traitsILi96ELi64ELi128ELi8ELi2ELi4ELi4ELb1ELb0EN7cutlass10bfloat16_tE19Flash_kernel_traitsILi96ELi64ELi128ELi8ES3_EELb1ELb1ELb0ELb0ELb0ELb0ELb0EEEvNS_16Flash_bwd_paramsE)
        /*02b4*/ 	.word	0x00000048


	//----- nvinfo : EIATTR_MIN_STACK_SIZE
	.align		4
.L_126:
        /*02b8*/ 	.byte	0x04, 0x12
        /*02ba*/ 	.short	(.L_128 - .L_127)
	.align		4
.L_127:
        /*02bc*/ 	.word	index@(_ZN5flash44flash_bwd_dq_dk_dv_loop_seqk_parallel_kernelI23Flash_bwd_kernel_traitsILi96ELi64ELi128ELi8ELi2ELi4ELi4ELb1ELb0EN7cutlass10bfloat16_tE19Flash_kernel_traitsILi96ELi64ELi128ELi8ES3_EELb0ELb1ELb0ELb0ELb0ELb0ELb1EEEvNS_16Flash_bwd_paramsE)
        /*02c0*/ 	.word	0x000000c8


	//----- nvinfo : EIATTR_MIN_STACK_SIZE
	.align		4
.L_128:
        /*02c4*/ 	.byte	0x04, 0x12
        /*02c6*/ 	.short	(.L_130 - .L_129)
	.align		4
.L_129:
        /*02c8*/ 	.word	index@(_ZN5flash44flash_bwd_dq_dk_dv_loop_seqk_parallel_kernelI23Flash_bwd_kernel_traitsILi96ELi64ELi128ELi8ELi2ELi4ELi4ELb1ELb0EN7cutlass10bfloat16_tE19Flash_kernel_traitsILi96ELi64ELi128ELi8ES3_EELb1ELb1ELb0ELb0ELb1ELb1ELb0EEEvNS_16Flash_bwd_paramsE)
        /*02cc*/ 	.word	0x00000048


	//----- nvinfo : EIATTR_MIN_STACK_SIZE
	.align		4
.L_130:
        /*02d0*/ 	.byte	0x04, 0x12
        /*02d2*/ 	.short	(.L_132 - .L_131)
	.align		4
.L_131:
        /*02d4*/ 	.word	index@(_ZN5flash44flash_bwd_dq_dk_dv_loop_seqk_parallel_kernelI23Flash_bwd_kernel_traitsILi96ELi64ELi128ELi8ELi2ELi4ELi4ELb1ELb0EN7cutlass10bfloat16_tE19Flash_kernel_traitsILi96ELi64ELi128ELi8ES3_EELb0ELb1ELb0ELb0ELb1ELb1ELb1EEEvNS_16Flash_bwd_paramsE)
        /*02d8*/ 	.word	0x000000b8


	//----- nvinfo : EIATTR_MIN_STACK_SIZE
	.align		4
.L_132:
        /*02dc*/ 	.byte	0x04, 0x12
        /*02de*/ 	.short	(.L_134 - .L_133)
	.align		4
.L_133:
        /*02e0*/ 	.word	index@(_ZN5flash44flash_bwd_dq_dk_dv_loop_seqk_parallel_kernelI23Flash_bwd_kernel_traitsILi96ELi64ELi128ELi8ELi2ELi4ELi4ELb1ELb0EN7cutlass10bfloat16_tE19Flash_kernel_traitsILi96ELi64ELi128ELi8ES3_EELb1ELb1ELb0ELb0ELb0ELb1ELb0EEEvNS_16Flash_bwd_paramsE)
        /*02e4*/ 	.word	0x00000040


	//----- nvinfo : EIATTR_MIN_STACK_SIZE
	.align		4
.L_134:
        /*02e8*/ 	.byte	0x04, 0x12
        /*02ea*/ 	.short	(.L_136 - .L_135)
	.align		4
.L_135:
        /*02ec*/ 	.word	index@(_ZN5flash44flash_bwd_dq_dk_dv_loop_seqk_parallel_kernelI23Flash_bwd_kernel_traitsILi96ELi64ELi128ELi8ELi2ELi4ELi4ELb1ELb0EN7cutlass10bfloat16_tE19Flash_kernel_traitsILi96ELi64ELi128ELi8ES3_EELb0ELb1ELb0ELb0ELb0ELb1ELb1EEEvNS_16Flash_bwd_paramsE)
        /*02f0*/ 	.word	0x000000b8


	//----- nvinfo : EIATTR_MIN_STACK_SIZE
	.align		4
.L_136:
        /*02f4*/ 	.byte	0x04, 0x12
        /*02f6*/ 	.short	(.L_138 - .L_137)
	.align		4
.L_137:
        /*02f8*/ 	.word	index@(_ZN5flash44flash_bwd_dq_dk_dv_loop_seqk_parallel_kernelI23Flash_bwd_kernel_traitsILi96ELi64ELi128ELi8ELi2ELi4ELi4ELb1ELb0EN7cutlass10bfloat16_tE19Flash_kernel_traitsILi96ELi64ELi128ELi8ES3_EELb1ELb1ELb0ELb1ELb0ELb0ELb0EEEvNS_16Flash_bwd_paramsE)
        /*02fc*/ 	.word	0x00000070


	//----- nvinfo : EIATTR_MIN_STACK_SIZE
	.align		4
.L_138:
        /*0300*/ 	.byte	0x04, 0x12
        /*0302*/ 	.short	(.L_140 - .L_139)
	.align		4
.L_139:
        /*0304*/ 	.word	index@(_ZN5flash44flash_bwd_dq_dk_dv_loop_seqk_parallel_kernelI23Flash_bwd_kernel_traitsILi96ELi64ELi128ELi8ELi2ELi4ELi4ELb1ELb0EN7cutlass10bfloat16_tE19Flash_kernel_traitsILi96ELi64ELi128ELi8ES3_EELb0ELb1ELb0ELb1ELb0ELb0ELb1EEEvNS_16Flash_bwd_paramsE)
        /*0308*/ 	.word	0x000000c8


	//----- nvinfo : EIATTR_MIN_STACK_SIZE
	.align		4
.L_140:
        /*030c*/ 	.byte	0x04, 0x12
        /*030e*/ 	.short	(.L_142 - .L_141)
	.align		4
.L_141:
        /*0310*/ 	.word	index@(_ZN5flash25flash_bwd_dot_do_o_kernelILb0E23Flash_bwd_kernel_traitsILi96ELi64ELi128ELi8ELi2ELi4ELi4ELb1ELb0EN7cutlass10bfloat16_tE19Flash_kernel_traitsILi96ELi64ELi128ELi8ES3_EEEEvNS_16Flash_bwd_paramsE)
        /*0314*/ 	.word	0x00000000


	//----- nvinfo : EIATTR_MIN_STACK_SIZE
	.align		4
.L_142:
        /*0318*/ 	.byte	0x04, 0x12
        /*031a*/ 	.short	(.L_144 - .L_143)
	.align		4
.L_143:
        /*031c*/ 	.word	index@(_ZN5flash25flash_bwd_dot_do_o_kernelILb1E23Flash_bwd_kernel_traitsILi96ELi64ELi128ELi8ELi2ELi4ELi4ELb1ELb0EN7cutlass10bfloat16_tE19Flash_kernel_traitsILi96ELi64ELi128ELi8ES3_EEEEvNS_16Flash_bwd_paramsE)
        /*0320*/ 	.word	0x00000000


	//----- nvinfo : EIATTR_MIN_STACK_SIZE
	.align		4
.L_144:
        /*0324*/ 	.byte	0x04, 0x12
        /*0326*/ 	.short	(.L_146 - .L_145)
	.align		4
.L_145:
        /*0328*/ 	.word	index@(_ZN5flash27flash_bwd_convert_dq_kernelI23Flash_bwd_kernel_traitsILi96ELi64ELi128ELi8ELi2ELi4ELi4ELb0ELb0EN7cutlass10bfloat16_tE19Flash_kernel_traitsILi96ELi64ELi128ELi8ES3_EEEEvNS_16Flash_bwd_paramsEi)
        /*032c*/ 	.word	0x00000000


	//----- nvinfo : EIATTR_MIN_STACK_SIZE
	.align		4
.L_146:
        /*0330*/ 	.byte	0x04, 0x12
        /*0332*/ 	.short	(.L_148 - .L_147)
	.align		4
.L_147:
        /*0334*/ 	.word	index@(_ZN5flash44flash_bwd_dq_dk_dv_loop_seqk_parallel_kernelI23Flash_bwd_kernel_traitsILi96ELi64ELi128ELi8ELi2ELi4ELi4ELb0ELb0EN7cutlass10bfloat16_tE19Flash_kernel_traitsILi96ELi64ELi128ELi8ES3_EELb1ELb1ELb0ELb0ELb0ELb0ELb0EEEvNS_16Flash_bwd_paramsE)
        /*0338*/ 	.word	0x00000008


	//----- nvinfo : EIATTR_MIN_STACK_SIZE
	.align		4
.L_148:
        /*033c*/ 	.byte	0x04, 0x12
        /*033e*/ 	.short	(.L_150 - .L_149)
	.align		4
.L_149:
        /*0340*/ 	.word	index@(_ZN5flash44flash_bwd_dq_dk_dv_loop_seqk_parallel_kernelI23Flash_bwd_kernel_traitsILi96ELi64ELi128ELi8ELi2ELi4ELi4ELb0ELb0EN7cutlass10bfloat16_tE19Flash_kernel_traitsILi96ELi64ELi128ELi8ES3_EELb0ELb1ELb0ELb0ELb0ELb0ELb1EEEvNS_16Flash_bwd_paramsE)
        /*0344*/ 	.word	0x00000020


	//----- nvinfo : EIATTR_MIN_STACK_SIZE
	.align		4
.L_150:
        /*0348*/ 	.byte	0x04, 0x12
        /*034a*/ 	.short	(.L_152 - .L_151)
	.align		4
.L_151:
        /*034c*/ 	.word	index@(_ZN5flash44flash_bwd_dq_dk_dv_loop_seqk_parallel_kernelI23Flash_bwd_kernel_traitsILi96ELi64ELi128ELi8ELi2ELi4ELi4ELb0ELb0EN7cutlass10bfloat16_tE19Flash_kernel_traitsILi96ELi64ELi128ELi8ES3_EELb1ELb1ELb0ELb0ELb1ELb1ELb0EEEvNS_16Flash_bwd_paramsE)
        /*0350*/ 	.word	0x00000008


	//----- nvinfo : EIATTR_MIN_STACK_SIZE
	.align		4
.L_152:
        /*0354*/ 	.byte	0x04, 0x12
        /*0356*/ 	.short	(.L_154 - .L_153)
	.align		4
.L_153:
        /*0358*/ 	.word	index@(_ZN5flash44flash_bwd_dq_dk_dv_loop_seqk_parallel_kernelI23Flash_bwd_kernel_traitsILi96ELi64ELi128ELi8ELi2ELi4ELi4ELb0ELb0EN7cutlass10bfloat16_tE19Flash_kernel_traitsILi96ELi64ELi128ELi8ES3_EELb0ELb1ELb0ELb0ELb1ELb1ELb1EEEvNS_16Flash_bwd_paramsE)
        /*035c*/ 	.word	0x00000020


	//----- nvinfo : EIATTR_MIN_STACK_SIZE
	.align		4
.L_154:
        /*0360*/ 	.byte	0x04, 0x12
        /*0362*/ 	.short	(.L_156 - .L_155)
	.align		4
.L_155:
        /*0364*/ 	.word	index@(_ZN5flash44flash_bwd_dq_dk_dv_loop_seqk_parallel_kernelI23Flash_bwd_kernel_traitsILi96ELi64ELi128ELi8ELi2ELi4ELi4ELb0ELb0EN7cutlass10bfloat16_tE19Flash_kernel_traitsILi96ELi64ELi128ELi8ES3_EELb1ELb1ELb0ELb0ELb0ELb1ELb0EEEvNS_16Flash_bwd_paramsE)
        /*0368*/ 	.word	0x00000000


	//----- nvinfo : EIATTR_MIN_STACK_SIZE
	.align		4
.L_156:
        /*036c*/ 	.byte	0x04, 0x12
        /*036e*/ 	.short	(.L_158 - .L_157)
	.align		4
.L_157:
        /*0370*/ 	.word	index@(_ZN5flash44flash_bwd_dq_dk_dv_loop_seqk_parallel_kernelI23Flash_bwd_kernel_traitsILi96ELi64ELi128ELi8ELi2ELi4ELi4ELb0ELb0EN7cutlass10bfloat16_tE19Flash_kernel_traitsILi96ELi64ELi128ELi8ES3_EELb0ELb1ELb0ELb0ELb0ELb1ELb1EEEvNS_16Flash_bwd_paramsE)
        /*0374*/ 	.word	0x00000020


	//----- nvinfo : EIATTR_MIN_STACK_SIZE
	.align		4
.L_158:
        /*0378*/ 	.byte	0x04, 0x12
        /*037a*/ 	.short	(.L_160 - .L_159)
	.align		4
.L_159:
        /*037c*/ 	.word	index@(_ZN5flash44flash_bwd_dq_dk_dv_loop_seqk_parallel_kernelI23Flash_bwd_kernel_traitsILi96ELi64ELi128ELi8ELi2ELi4ELi4ELb0ELb0EN7cutlass10bfloat16_tE19Flash_kernel_traitsILi96ELi64ELi128ELi8ES3_EELb1ELb1ELb0ELb1ELb0ELb0ELb0EEEvNS_16Flash_bwd_paramsE)
        /*0380*/ 	.word	0x00000000


	//----- nvinfo : EIATTR_MIN_STACK_SIZE
	.align		4
.L_160:
        /*0384*/ 	.byte	0x04, 0x12
        /*0386*/ 	.short	(.L_162 - .L_161)
	.align		4
.L_161:
        /*0388*/ 	.word	index@(_ZN5flash44flash_bwd_dq_dk_dv_loop_seqk_parallel_kernelI23Flash_bwd_kernel_traitsILi96ELi64ELi128ELi8ELi2ELi4ELi4ELb0ELb0EN7cutlass10bfloat16_tE19Flash_kernel_traitsILi96ELi64ELi128ELi8ES3_EELb0ELb1ELb0ELb1ELb0ELb0ELb1EEEvNS_16Flash_bwd_paramsE)
        /*038c*/ 	.word	0x00000050


	//----- nvinfo : EIATTR_MIN_STACK_SIZE
	.align		4
.L_162:
        /*0390*/ 	.byte	0x04, 0x12
        /*0392*/ 	.short	(.L_164 - .L_163)
	.align		4
.L_163:
        /*0394*/ 	.word	index@(_ZN5flash25flash_bwd_dot_do_o_kernelILb0E23Flash_bwd_kernel_traitsILi96ELi64ELi128ELi8ELi2ELi4ELi4ELb0ELb0EN7cutlass10bfloat16_tE19Flash_kernel_traitsILi96ELi64ELi128ELi8ES3_EEEEvNS_16Flash_bwd_paramsE)
        /*0398*/ 	.word	0x00000000


	//----- nvinfo : EIATTR_MIN_STACK_SIZE
	.align		4
.L_164:
        /*039c*/ 	.byte	0x04, 0x12
        /*039e*/ 	.short	(.L_166 - .L_165)
	.align		4
.L_165:
        /*03a0*/ 	.word	index@(_ZN5flash25flash_bwd_dot_do_o_kernelILb1E23Flash_bwd_kernel_traitsILi96ELi64ELi128ELi8ELi2ELi4ELi4ELb0ELb0EN7cutlass10bfloat16_tE19Flash_kernel_traitsILi96ELi64ELi128ELi8ES3_EEEEvNS_16Flash_bwd_paramsE)
        /*03a4*/ 	.word	0x00000000
.L_166:


//--------------------- .nv.info._ZN5flash44flash_bwd_dq_dk_dv_loop_seqk_parallel_kernelI23Flash_bwd_kernel_traitsILi96ELi64ELi128ELi8ELi2ELi4ELi4ELb1ELb0EN7cutlass10bfloat16_tE19Flash_kernel_traitsILi96ELi64ELi128ELi8ES3_EELb0ELb1ELb0ELb0ELb0ELb0ELb0EEEvNS_16Flash_bwd_paramsE --------------------------
	.section	.nv.info._ZN5flash44flash_bwd_dq_dk_dv_loop_seqk_parallel_kernelI23Flash_bwd_kernel_traitsILi96ELi64ELi128ELi8ELi2ELi4ELi4ELb1ELb0EN7cutlass10bfloat16_tE19Flash_kernel_traitsILi96ELi64ELi128ELi8ES3_EELb0ELb1ELb0ELb0ELb0ELb0ELb0EEEvNS_16Flash_bwd_paramsE,"",@"SHT_CUDA_INFO"
	.sectionflags	@""
	.align	4


	//----- nvinfo : EIATTR_CUDA_API_VERSION
	.align		4
        /*0000*/ 	.byte	0x04, 0x37
        /*0002*/ 	.short	(.L_168 - .L_167)
.L_167:
        /*0004*/ 	.word	0x00000082


	//----- nvinfo : EIATTR_SW2861232_WAR
	.align		4
.L_168:
        /*0008*/ 	.byte	0x01, 0x35
	.zero		2


	//----- nvinfo : EIATTR_PARAM_CBANK
	.align		4
        /*000c*/ 	.byte	0x04, 0x0a
        /*000e*/ 	.short	(.L_170 - .L_169)
	.align		4
.L_169:
        /*0010*/ 	.word	index@(.nv.constant0._ZN5flash44flash_bwd_dq_dk_dv_loop_seqk_parallel_kernelI23Flash_bwd_kernel_traitsILi96ELi64ELi128ELi8ELi2ELi4ELi4ELb1ELb0EN7cutlass10bfloat16_tE19Flash_kernel_traitsILi96ELi64ELi128ELi8ES3_EELb0ELb1ELb0ELb0ELb0ELb0ELb0EEEvNS_16Flash_bwd_paramsE)
        /*0014*/ 	.short	0x0160
        /*0016*/ 	.short	0x0280


	//----- nvinfo : EIATTR_CBANK_PARAM_SIZE
	.align		4
.L_170:
        /*0018*/ 	.byte	0x03, 0x19
        /*001a*/ 	.short	0x0280


	//----- nvinfo : EIATTR_KPARAM_INFO
	.align		4
        /*001c*/ 	.byte	0x04, 0x17
        /*001e*/ 	.short	(.L_172 - .L_171)
.L_171:
        /*0020*/ 	.word	0x00000000
        /*0024*/ 	.short	0x0000
        /*0026*/ 	.short	0x0000
        /*0028*/ 	.byte	0x00, 0xf0, 0x01, 0x0a


	//----- nvinfo : EIATTR_MAXREG_COUNT
	.align		4
.L_172:
        /*002c*/ 	.byte	0x03, 0x1b
        /*002e*/ 	.short	0x00ff


	//----- nvinfo : EIATTR_NUM_BARRIERS
	.align		4
        /*0030*/ 	.byte	0x02, 0x4c
        /*0032*/ 	.byte	0x01
	.zero		1


	//----- nvinfo : EIATTR_ANNOTATIONS
	.align		4
        /*0034*/ 	.byte	0x04, 0x55
        /*0036*/ 	.short	(.L_174 - .L_173)


	//   ....[0]....
.L_173:
        /*0038*/ 	.word	0x00000001
        /*003c*/ 	.byte	0x20, 0x07, 0x00, 0x00, 0x01, 0x00, 0x00, 0x00, 0x00, 0x0a, 0x00, 0x00, 0x01, 0x00, 0x00, 0x00
        /* <DEDUP_REMOVED lines=30> */
        /*022c*/ 	.byte	0x30, 0x7c, 0x00, 0x00


	//----- nvinfo : EIATTR_MERCURY_ISA_VERSION
	.align		4
.L_174:
        /*0230*/ 	.byte	0x03, 0x5f
        /*0232*/ 	.short	0x0000


	//----- nvinfo : EIATTR_EXIT_INSTR_OFFSETS
	.align		4
        /*0234*/ 	.byte	0x04, 0x1c
        /*0236*/ 	.short	(.L_176 - .L_175)


	//   ....[0]....
.L_175:
        /*0238*/ 	.word	0x000000a0


	//   ....[1]....
        /*023c*/ 	.word	0x00009020


	//----- nvinfo : EIATTR_CTAIDZ_USED
	.align		4
.L_176:
        /*0240*/ 	.byte	0x01, 0x04
	.zero		2


	//----- nvinfo : EIATTR_CRS_STACK_SIZE
	.align		4
        /*0244*/ 	.byte	0x04, 0x1e
        /*0246*/ 	.short	(.L_178 - .L_177)
.L_177:
        /*0248*/ 	.word	0x00000000
.L_178:


//--------------------- .nv.info._ZN5flash44flash_bwd_dq_dk_dv_loop_seqk_parallel_kernelI23Flash_bwd_kernel_traitsILi96ELi64ELi128ELi8ELi2ELi4ELi4ELb1ELb0EN7cutlass10bfloat16_tE19Flash_kernel_traitsILi96ELi64ELi128ELi8ES3_EELb0ELb1ELb0ELb0ELb1ELb1ELb0EEEvNS_16Flash_bwd_paramsE --------------------------
	.section	.nv.info._ZN5flash44flash_bwd_dq_dk_dv_loop_seqk_parallel_kernelI23Flash_bwd_kernel_traitsILi96ELi64ELi128ELi8ELi2ELi4ELi4ELb1ELb0EN7cutlass10bfloat16_tE19Flash_kernel_traitsILi96ELi64ELi128ELi8ES3_EELb0ELb1ELb0ELb0ELb1ELb1ELb0EEEvNS_16Flash_bwd_paramsE,"",@"SHT_CUDA_INFO"
	.sectionflags	@""
	.align	4


	//----- nvinfo : EIATTR_CUDA_API_VERSION
	.align		4
        /*0000*/ 	.byte	0x04, 0x37
        /*0002*/ 	.short	(.L_180 - .L_179)
.L_179:
        /*0004*/ 	.word	0x00000082


	//----- nvinfo : EIATTR_SW2861232_WAR
	.align		4
.L_180:
        /*0008*/ 	.byte	0x01, 0x35
	.zero		2


	//----- nvinfo : EIATTR_PARAM_CBANK
	.align		4
        /*000c*/ 	.byte	0x04, 0x0a
        /*000e*/ 	.short	(.L_182 - .L_181)
	.align		4
.L_181:
        /*0010*/ 	.word	index@(.nv.constant0._ZN5flash44flash_bwd_dq_dk_dv_loop_seqk_parallel_kernelI23Flash_bwd_kernel_traitsILi96ELi64ELi128ELi8ELi2ELi4ELi4ELb1ELb0EN7cutlass10bfloat16_tE19Flash_kernel_traitsILi96ELi64ELi128ELi8ES3_EELb0ELb1ELb0ELb0ELb1ELb1ELb0EEEvNS_16Flash_bwd_paramsE)
        /*0014*/ 	.short	0x0160
        /*0016*/ 	.short	0x0280


	//----- nvinfo : EIATTR_CBANK_PARAM_SIZE
	.align		4
.L_182:
        /*0018*/ 	.byte	0x03, 0x19
        /*001a*/ 	.short	0x0280


	//----- nvinfo : EIATTR_KPARAM_INFO
	.align		4
        /*001c*/ 	.byte	0x04, 0x17
        /*001e*/ 	.short	(.L_184 - .L_183)
.L_183:
        /*0020*/ 	.word	0x00000000
        /*0024*/ 	.short	0x0000
        /*0026*/ 	.short	0x0000
        /*0028*/ 	.byte	0x00, 0xf0, 0x01, 0x0a


	//----- nvinfo : EIATTR_MAXREG_COUNT
	.align		4
.L_184:
        /*002c*/ 	.byte	0x03, 0x1b
        /*002e*/ 	.short	0x00ff


	//----- nvinfo : EIATTR_NUM_BARRIERS
	.align		4
        /*0030*/ 	.byte	0x02, 0x4c
        /*0032*/ 	.byte	0x01
	.zero		1


	//----- nvinfo : EIATTR_ANNOTATIONS
	.align		4
        /*0034*/ 	.byte	0x04, 0x55
        /*0036*/ 	.short	(.L_186 - .L_185)


	//   ....[0]....
.L_185:
        /* <DEDUP_REMOVED lines=25> */


	//----- nvinfo : EIATTR_MERCURY_ISA_VERSION
	.align		4
.L_186:
        /*01b0*/ 	.byte	0x03, 0x5f
        /*01b2*/ 	.short	0x0000


	//----- nvinfo : EIATTR_EXIT_INSTR_OFFSETS
	.align		4
        /*01b4*/ 	.byte	0x04, 0x1c
        /*01b6*/ 	.short	(.L_188 - .L_187)


	//   ....[0]....
.L_187:
        /*01b8*/ 	.word	0x000000a0


	//   ....[1]....
        /*01bc*/ 	.word	0x00006a20


	//----- nvinfo : EIATTR_CTAIDZ_USED
	.align		4
.L_188:
        /*01c0*/ 	.byte	0x01, 0x04
	.zero		2


//--------------------- .nv.info._ZN5flash44flash_bwd_dq_dk_dv_loop_seqk_parallel_kernelI23Flash_bwd_kernel_traitsILi96ELi64ELi128ELi8ELi2ELi4ELi4ELb1ELb0EN7cutlass10bfloat16_tE19Flash_kernel_traitsILi96ELi64ELi128ELi8ES3_EELb0ELb1ELb0ELb0ELb0ELb1ELb0EEEvNS_16Flash_bwd_paramsE --------------------------
	.section	.nv.info._ZN5flash44flash_bwd_dq_dk_dv_loop_seqk_parallel_kernelI23Flash_bwd_kernel_traitsILi96ELi64ELi128ELi8ELi2ELi4ELi4ELb1ELb0EN7cutlass10bfloat16_tE19Flash_kernel_traitsILi96ELi64ELi128ELi8ES3_EELb0ELb1ELb0ELb0ELb0ELb1ELb0EEEvNS_16Flash_bwd_paramsE,"",@"SHT_CUDA_INFO"
	.sectionflags	@""
	.align	4


	//----- nvinfo : EIATTR_CUDA_API_VERSION
	.align		4
        /*0000*/ 	.byte	0x04, 0x37
        /*0002*/ 	.short	(.L_190 - .L_189)
.L_189:
        /*0004*/ 	.word	0x00000082


	//----- nvinfo : EIATTR_SW2861232_WAR
	.align		4
.L_190:
        /*0008*/ 	.byte	0x01, 0x35
	.zero		2


	//----- nvinfo : EIATTR_PARAM_CBANK
	.align		4
        /*000c*/ 	.byte	0x04, 0x0a
        /*000e*/ 	.short	(.L_192 - .L_191)
	.align		4
.L_191:
        /*0010*/ 	.word	index@(.nv.constant0._ZN5flash44flash_bwd_dq_dk_dv_loop_seqk_parallel_kernelI23Flash_bwd_kernel_traitsILi96ELi64ELi128ELi8ELi2ELi4ELi4ELb1ELb0EN7cutlass10bfloat16_tE19Flash_kernel_traitsILi96ELi64ELi128ELi8ES3_EELb0ELb1ELb0ELb0ELb0ELb1ELb0EEEvNS_16Flash_bwd_paramsE)
        /*0014*/ 	.short	0x0160
        /*0016*/ 	.short	0x0280


	//----- nvinfo : EIATTR_CBANK_PARAM_SIZE
	.align		4
.L_192:
        /*0018*/ 	.byte	0x03, 0x19
        /*001a*/ 	.short	0x0280


	//----- nvinfo : EIATTR_KPARAM_INFO
	.align		4
        /*001c*/ 	.byte	0x04, 0x17
        /*001e*/ 	.short	(.L_194 - .L_193)
.L_193:
        /*0020*/ 	.word	0x00000000
        /*0024*/ 	.short	0x0000
        /*0026*/ 	.short	0x0000
        /*0028*/ 	.byte	0x00, 0xf0, 0x01, 0x0a


	//----- nvinfo : EIATTR_MAXREG_COUNT
	.align		4
.L_194:
        /*002c*/ 	.byte	0x03, 0x1b
        /*002e*/ 	.short	0x00ff


	//----- nvinfo : EIATTR_NUM_BARRIERS
	.align		4
        /*0030*/ 	.byte	0x02, 0x4c
        /*0032*/ 	.byte	0x01
	.zero		1


	//----- nvinfo : EIATTR_ANNOTATIONS
	.align		4
        /*0034*/ 	.byte	0x04, 0x55
        /*0036*/ 	.short	(.L_196 - .L_195)


	//   ....[0]....
.L_195:
        /* <DEDUP_REMOVED lines=18> */


	//----- nvinfo : EIATTR_MERCURY_ISA_VERSION
	.align		4
.L_196:
        /*0140*/ 	.byte	0x03, 0x5f
        /*0142*/ 	.short	0x0000


	//----- nvinfo : EIATTR_EXIT_INSTR_OFFSETS
	.align		4
        /*0144*/ 	.byte	0x04, 0x1c
        /*0146*/ 	.short	(.L_198 - .L_197)


	//   ....[0]....
.L_197:
        /*0148*/ 	.word	0x000000a0


	//   ....[1]....
        /*014c*/ 	.word	0x00008020


	//----- nvinfo : EIATTR_CTAIDZ_USED
	.align		4
.L_198:
        /*0150*/ 	.byte	0x01, 0x04
	.zero		2


	//----- nvinfo : EIATTR_CRS_STACK_SIZE
	.align		4
        /*0154*/ 	.byte	0x04, 0x1e
        /*0156*/ 	.short	(.L_200 - .L_199)
.L_199:
        /*0158*/ 	.word	0x00000000
.L_200:


//--------------------- .nv.info._ZN5flash44flash_bwd_dq_dk_dv_loop_seqk_parallel_kernelI23Flash_bwd_kernel_traitsILi96ELi64ELi128ELi8ELi2ELi4ELi4ELb1ELb0EN7cutlass10bfloat16_tE19Flash_kernel_traitsILi96ELi64ELi128ELi8ES3_EELb0ELb1ELb0ELb1ELb0ELb0ELb0EEEvNS_16Flash_bwd_paramsE --------------------------
	.section	.nv.info._ZN5flash44flash_bwd_dq_dk_dv_loop_seqk_parallel_kernelI23Flash_bwd_kernel_traitsILi96ELi64ELi128ELi8ELi2ELi4ELi4ELb1ELb0EN7cutlass10bfloat16_tE19Flash_kernel_traitsILi96ELi64ELi128ELi8ES3_EELb0ELb1ELb0ELb1ELb0ELb0ELb0EEEvNS_16Flash_bwd_paramsE,"",@"SHT_CUDA_INFO"
	.sectionflags	@""
	.align	4


	//----- nvinfo : EIATTR_CUDA_API_VERSION
	.align		4
        /*0000*/ 	.byte	0x04, 0x37
        /*0002*/ 	.short	(.L_202 - .L_201)
.L_201:
        /*0004*/ 	.word	0x00000082


	//----- nvinfo : EIATTR_SW2861232_WAR
	.align		4
.L_202:
        /*0008*/ 	.byte	0x01, 0x35
	.zero		2


	//----- nvinfo : EIATTR_PARAM_CBANK
	.align		4
        /*000c*/ 	.byte	0x04, 0x0a
        /*000e*/ 	.short	(.L_204 - .L_203)
	.align		4
.L_203:
        /*0010*/ 	.word	index@(.nv.constant0._ZN5flash44flash_bwd_dq_dk_dv_loop_seqk_parallel_kernelI23Flash_bwd_kernel_traitsILi96ELi64ELi128ELi8ELi2ELi4ELi4ELb1ELb0EN7cutlass10bfloat16_tE19Flash_kernel_traitsILi96ELi64ELi128ELi8ES3_EELb0ELb1ELb0ELb1ELb0ELb0ELb0EEEvNS_16Flash_bwd_paramsE)
        /*0014*/ 	.short	0x0160
        /*0016*/ 	.short	0x0280


	//----- nvinfo : EIATTR_CBANK_PARAM_SIZE
	.align		4
.L_204:
        /*0018*/ 	.byte	0x03, 0x19
        /*001a*/ 	.short	0x0280


	//----- nvinfo : EIATTR_KPARAM_INFO
	.align		4
        /*001c*/ 	.byte	0x04, 0x17
        /*001e*/ 	.short	(.L_206 - .L_205)
.L_205:
        /*0020*/ 	.word	0x00000000
        /*0024*/ 	.short	0x0000
        /*0026*/ 	.short	0x0000
        /*0028*/ 	.byte	0x00, 0xf0, 0x01, 0x0a


	//----- nvinfo : EIATTR_MAXREG_COUNT
	.align		4
.L_206:
        /*002c*/ 	.byte	0x03, 0x1b
        /*002e*/ 	.short	0x00ff


	//----- nvinfo : EIATTR_NUM_BARRIERS
	.align		4
        /*0030*/ 	.byte	0x02, 0x4c
        /*0032*/ 	.byte	0x01
	.zero		1


	//----- nvinfo : EIATTR_ANNOTATIONS
	.align		4
        /*0034*/ 	.byte	0x04, 0x55
        /*0036*/ 	.short	(.L_208 - .L_207)


	//   ....[0]....
.L_207:
        /* <DEDUP_REMOVED lines=43> */
        /*02dc*/ 	.byte	0x80, 0x81, 0x00, 0x00, 0x01, 0x00, 0x00, 0x00, 0x90, 0x81, 0x00, 0x00


	//----- nvinfo : EIATTR_MERCURY_ISA_VERSION
	.align		4
.L_208:
        /*02e8*/ 	.byte	0x03, 0x5f
        /*02ea*/ 	.short	0x0000


	//----- nvinfo : EIATTR_EXIT_INSTR_OFFSETS
	.align		4
        /*02ec*/ 	.byte	0x04, 0x1c
        /*02ee*/ 	.short	(.L_210 - .L_209)


	//   ....[0]....
.L_209:
        /*02f0*/ 	.word	0x000000a0


	//   ....[1]....
        /*02f4*/ 	.word	0x00009590


	//----- nvinfo : EIATTR_CTAIDZ_USED
	.align		4
.L_210:
        /*02f8*/ 	.byte	0x01, 0x04
	.zero		2


	//----- nvinfo : EIATTR_CRS_STACK_SIZE
	.align		4
        /*02fc*/ 	.byte	0x04, 0x1e
        /*02fe*/ 	.short	(.L_212 - .L_211)
.L_211:
        /*0300*/ 	.word	0x00000000
.L_212:


//--------------------- .nv.info._ZN5flash27flash_bwd_convert_dq_kernelI23Flash_bwd_kernel_traitsILi96ELi64ELi128ELi8ELi2ELi4ELi4ELb1ELb0EN7cutlass10bfloat16_tE19Flash_kernel_traitsILi96ELi64ELi128ELi8ES3_EEEEvNS_16Flash_bwd_paramsEi --------------------------
	.section	.nv.info._ZN5flash27flash_bwd_convert_dq_kernelI23Flash_bwd_kernel_traitsILi96ELi64ELi128ELi8ELi2ELi4ELi4ELb1ELb0EN7cutlass10bfloat16_tE19Flash_kernel_traitsILi96ELi64ELi128ELi8ES3_EEEEvNS_16Flash_bwd_paramsEi,"",@"SHT_CUDA_INFO"
	.sectionflags	@""
	.align	4


	//----- nvinfo : EIATTR_CUDA_API_VERSION
	.align		4
        /*0000*/ 	.byte	0x04, 0x37
        /*0002*/ 	.short	(.L_214 - .L_213)
.L_213:
        /*0004*/ 	.word	0x00000082


	//----- nvinfo : EIATTR_SW2861232_WAR
	.align		4
.L_214:
        /*0008*/ 	.byte	0x01, 0x35
	.zero		2


	//----- nvinfo : EIATTR_PARAM_CBANK
	.align		4
        /*000c*/ 	.byte	0x04, 0x0a
        /*000e*/ 	.short	(.L_216 - .L_215)
	.align		4
.L_215:
        /*0010*/ 	.word	index@(.nv.constant0._ZN5flash27flash_bwd_convert_dq_kernelI23Flash_bwd_kernel_traitsILi96ELi64ELi128ELi8ELi2ELi4ELi4ELb1ELb0EN7cutlass10bfloat16_tE19Flash_kernel_traitsILi96ELi64ELi128ELi8ES3_EEEEvNS_16Flash_bwd_paramsEi)
        /*0014*/ 	.short	0x0160
        /*0016*/ 	.short	0x0284


	//----- nvinfo : EIATTR_CBANK_PARAM_SIZE
	.align		4
.L_216:
        /*0018*/ 	.byte	0x03, 0x19
        /*001a*/ 	.short	0x0284


	//----- nvinfo : EIATTR_KPARAM_INFO
	.align		4
        /*001c*/ 	.byte	0x04, 0x17
        /*001e*/ 	.short	(.L_218 - .L_217)
.L_217:
        /*0020*/ 	.word	0x00000000
        /*0024*/ 	.short	0x0001
        /*0026*/ 	.short	0x0280
        /*0028*/ 	.byte	0x00, 0xf0, 0x11, 0x00


	//----- nvinfo : EIATTR_KPARAM_INFO
	.align		4
.L_218:
        /*002c*/ 	.byte	0x04, 0x17
        /*002e*/ 	.short	(.L_220 - .L_219)
.L_219:
        /*0030*/ 	.word	0x00000000
        /*0034*/ 	.short	0x0000
        /*0036*/ 	.short	0x0000
        /*0038*/ 	.byte	0x00, 0xf0, 0x01, 0x0a


	//----- nvinfo : EIATTR_MAXREG_COUNT
	.align		4
.L_220:
        /*003c*/ 	.byte	0x03, 0x1b
        /*003e*/ 	.short	0x00ff


	//----- nvinfo : EIATTR_NUM_BARRIERS
	.align		4
        /*0040*/ 	.byte	0x02, 0x4c
        /*0042*/ 	.byte	0x01
	.zero		1


	//----- nvinfo : EIATTR_MERCURY_ISA_VERSION
	.align		4
        /*0044*/ 	.byte	0x03, 0x5f
        /*0046*/ 	.short	0x0000


	//----- nvinfo : EIATTR_EXIT_INSTR_OFFSETS
	.align		4
        /*0048*/ 	.byte	0x04, 0x1c
        /*004a*/ 	.short	(.L_222 - .L_221)


	//   ....[0]....
.L_221:
        /*004c*/ 	.word	0x00000170


	//   ....[1]....
        /*0050*/ 	.word	0x000014f0


	//   ....[2]....
        /*0054*/ 	.word	0x00001710


	//   ....[3]....
        /*0058*/ 	.word	0x00001740


	//----- nvinfo : EIATTR_CTAIDZ_USED
	.align		4
.L_222:
        /*005c*/ 	.byte	0x01, 0x04
	.zero		2


//--------------------- .nv.info._ZN5flash44flash_bwd_dq_dk_dv_loop_seqk_parallel_kernelI23Flash_bwd_kernel_traitsILi96ELi64ELi128ELi8ELi2ELi4ELi4ELb1ELb0EN7cutlass10bfloat16_tE19Flash_kernel_traitsILi96ELi64ELi128ELi8ES3_EELb1ELb1ELb0ELb0ELb0ELb0ELb0EEEvNS_16Flash_bwd_paramsE --------------------------
	.section	.nv.info._ZN5flash44flash_bwd_dq_dk_dv_loop_seqk_parallel_kernelI23Flash_bwd_kernel_traitsILi96ELi64ELi128ELi8ELi2ELi4ELi4ELb1ELb0EN7cutlass10bfloat16_tE19Flash_kernel_traitsILi96ELi64ELi128ELi8ES3_EELb1ELb1ELb0ELb0ELb0ELb0ELb0EEEvNS_16Flash_bwd_paramsE,"",@"SHT_CUDA_INFO"
	.sectionflags	@""
	.align	4


	//----- nvinfo : EIATTR_CUDA_API_VERSION
	.align		4
        /*0000*/ 	.byte	0x04, 0x37
        /*0002*/ 	.short	(.L_224 - .L_223)
.L_223:
        /*0004*/ 	.word	0x00000082


	//----- nvinfo : EIATTR_SW2861232_WAR
	.align		4
.L_224:
        /*0008*/ 	.byte	0x01, 0x35
	.zero		2


	//----- nvinfo : EIATTR_PARAM_CBANK
	.align		4
        /*000c*/ 	.byte	0x04, 0x0a
        /*000e*/ 	.short	(.L_226 - .L_225)
	.align		4
.L_225:
        /*0010*/ 	.word	index@(.nv.constant0._ZN5flash44flash_bwd_dq_dk_dv_loop_seqk_parallel_kernelI23Flash_bwd_kernel_traitsILi96ELi64ELi128ELi8ELi2ELi4ELi4ELb1ELb0EN7cutlass10bfloat16_tE19Flash_kernel_traitsILi96ELi64ELi128ELi8ES3_EELb1ELb1ELb0ELb0ELb0ELb0ELb0EEEvNS_16Flash_bwd_paramsE)
        /*0014*/ 	.short	0x0160
        /*0016*/ 	.short	0x0280


	//----- nvinfo : EIATTR_CBANK_PARAM_SIZE
	.align		4
.L_226:
        /*0018*/ 	.byte	0x03, 0x19
        /*001a*/ 	.short	0x0280


	//----- nvinfo : EIATTR_KPARAM_INFO
	.align		4
        /*001c*/ 	.byte	0x04, 0x17
        /*001e*/ 	.short	(.L_228 - .L_227)
.L_227:
        /*0020*/ 	.word	0x00000000
        /*0024*/ 	.short	0x0000
        /*0026*/ 	.short	0x0000
        /*0028*/ 	.byte	0x00, 0xf0, 0x01, 0x0a


	//----- nvinfo : EIATTR_MAXREG_COUNT
	.align		4
.L_228:
        /*002c*/ 	.byte	0x03, 0x1b
        /*002e*/ 	.short	0x00ff


	//----- nvinfo : EIATTR_NUM_BARRIERS
	.align		4
        /*0030*/ 	.byte	0x02, 0x4c
        /*0032*/ 	.byte	0x01
	.zero		1


	//----- nvinfo : EIATTR_ANNOTATIONS
	.align		4
        /*0034*/ 	.byte	0x04, 0x55
        /*0036*/ 	.short	(.L_230 - .L_229)


	//   ....[0]....
.L_229:
        /* <DEDUP_REMOVED lines=27> */


	//----- nvinfo : EIATTR_MERCURY_ISA_VERSION
	.align		4
.L_230:
        /*01d0*/ 	.byte	0x03, 0x5f
        /*01d2*/ 	.short	0x0000


	//----- nvinfo : EIATTR_EXIT_INSTR_OFFSETS
	.align		4
        /*01d4*/ 	.byte	0x04, 0x1c
        /*01d6*/ 	.short	(.L_232 - .L_231)


	//   ....[0]....
.L_231:
        /*01d8*/ 	.word	0x000000a0


	//   ....[1]....
        /*01dc*/ 	.word	0x0000a2c0


	//----- nvinfo : EIATTR_CTAIDZ_USED
	.align		4
.L_232:
        /*01e0*/ 	.byte	0x01, 0x04
	.zero		2


	//----- nvinfo : EIATTR_CRS_STACK_SIZE
	.align		4
        /*01e4*/ 	.byte	0x04, 0x1e
        /*01e6*/ 	.short	(.L_234 - .L_233)
.L_233:
        /*01e8*/ 	.word	0x00000000
.L_234:


//--------------------- .nv.info._ZN5flash44flash_bwd_dq_dk_dv_loop_seqk_parallel_kernelI23Flash_bwd_kernel_traitsILi96ELi64ELi128ELi8ELi2ELi4ELi4ELb1ELb0EN7cutlass10bfloat16_tE19Flash_kernel_traitsILi96ELi64ELi128ELi8ES3_EELb0ELb1ELb0ELb0ELb0ELb0ELb1EEEvNS_16Flash_bwd_paramsE --------------------------
	.section	.nv.info._ZN5flash44flash_bwd_dq_dk_dv_loop_seqk_parallel_kernelI23Flash_bwd_kernel_traitsILi96ELi64ELi128ELi8ELi2ELi4ELi4ELb1ELb0EN7cutlass10bfloat16_tE19Flash_kernel_traitsILi96ELi64ELi128ELi8ES3_EELb0ELb1ELb0ELb0ELb0ELb0ELb1EEEvNS_16Flash_bwd_paramsE,"",@"SHT_CUDA_INFO"
	.sectionflags	@""
	.align	4


	//----- nvinfo : EIATTR_CUDA_API_VERSION
	.align		4
        /*0000*/ 	.byte	0x04, 0x37
        /*0002*/ 	.short	(.L_236 - .L_235)
.L_235:
        /*0004*/ 	.word	0x00000082


	//----- nvinfo : EIATTR_SW2861232_WAR
	.align		4
.L_236:
        /*0008*/ 	.byte	0x01, 0x35
	.zero		2


	//----- nvinfo : EIATTR_PARAM_CBANK
	.align		4
        /*000c*/ 	.byte	0x04, 0x0a
        /*000e*/ 	.short	(.L_238 - .L_237)
	.align		4
.L_237:
        /*0010*/ 	.word	index@(.nv.constant0._ZN5flash44flash_bwd_dq_dk_dv_loop_seqk_parallel_kernelI23Flash_bwd_kernel_traitsILi96ELi64ELi128ELi8ELi2ELi4ELi4ELb1ELb0EN7cutlass10bfloat16_tE19Flash_kernel_traitsILi96ELi64ELi128ELi8ES3_EELb0ELb1ELb0ELb0ELb0ELb0ELb1EEEvNS_16Flash_bwd_paramsE)
        /*0014*/ 	.short	0x0160
        /*0016*/ 	.short	0x0280


	//----- nvinfo : EIATTR_CBANK_PARAM_SIZE
	.align		4
.L_238:
        /*0018*/ 	.byte	0x03, 0x19
        /*001a*/ 	.short	0x0280


	//----- nvinfo : EIATTR_KPARAM_INFO
	.align		4
        /*001c*/ 	.byte	0x04, 0x17
        /*001e*/ 	.short	(.L_240 - .L_239)
.L_239:
        /*0020*/ 	.word	0x00000000
        /*0024*/ 	.short	0x0000
        /*0026*/ 	.short	0x0000
        /*0028*/ 	.byte	0x00, 0xf0, 0x01, 0x0a


	//----- nvinfo : EIATTR_MAXREG_COUNT
	.align		4
.L_240:
        /*002c*/ 	.byte	0x03, 0x1b
        /*002e*/ 	.short	0x00ff


	//----- nvinfo : EIATTR_NUM_BARRIERS
	.align		4
        /*0030*/ 	.byte	0x02, 0x4c
        /*0032*/ 	.byte	0x01
	.zero		1


	//----- nvinfo : EIATTR_ANNOTATIONS
	.align		4
        /*0034*/ 	.byte	0x04, 0x55
        /*0036*/ 	.short	(.L_242 - .L_241)


	//   ....[0]....
.L_241:
        /* <DEDUP_REMOVED lines=62> */


	//----- nvinfo : EIATTR_MERCURY_ISA_VERSION
	.align		4
.L_242:
        /*0400*/ 	.byte	0x03, 0x5f
        /*0402*/ 	.short	0x0000


	//----- nvinfo : EIATTR_EXIT_INSTR_OFFSETS
	.align		4
        /*0404*/ 	.byte	0x04, 0x1c
        /*0406*/ 	.short	(.L_244 - .L_243)


	//   ....[0]....
.L_243:
        /*0408*/ 	.word	0x000000a0


	//   ....[1]....
        /*040c*/ 	.word	0x00009f40


	//----- nvinfo : EIATTR_CTAIDZ_USED
	.align		4
.L_244:
        /*0410*/ 	.byte	0x01, 0x04
	.zero		2


	//----- nvinfo : EIATTR_CRS_STACK_SIZE
	.align		4
        /*0414*/ 	.byte	0x04, 0x1e
        /*0416*/ 	.short	(.L_246 - .L_245)
.L_245:
        /*0418*/ 	.word	0x00000000
.L_246:


//--------------------- .nv.info._ZN5flash44flash_bwd_dq_dk_dv_loop_seqk_parallel_kernelI23Flash_bwd_kernel_traitsILi96ELi64ELi128ELi8ELi2ELi4ELi4ELb1ELb0EN7cutlass10bfloat16_tE19Flash_kernel_traitsILi96ELi64ELi128ELi8ES3_EELb1ELb1ELb0ELb0ELb1ELb1ELb0EEEvNS_16Flash_bwd_paramsE --------------------------
	.section	.nv.info._ZN5flash44flash_bwd_dq_dk_dv_loop_seqk_parallel_kernelI23Flash_bwd_kernel_traitsILi96ELi64ELi128ELi8ELi2ELi4ELi4ELb1ELb0EN7cutlass10bfloat16_tE19Flash_kernel_traitsILi96ELi64ELi128ELi8ES3_EELb1ELb1ELb0ELb0ELb1ELb1ELb0EEEvNS_16Flash_bwd_paramsE,"",@"SHT_CUDA_INFO"
	.sectionflags	@""
	.align	4


	//----- nvinfo : EIATTR_CUDA_API_VERSION
	.align		4
        /*0000*/ 	.byte	0x04, 0x37
        /*0002*/ 	.short	(.L_248 - .L_247)
.L_247:
        /*0004*/ 	.word	0x00000082


	//----- nvinfo : EIATTR_SW2861232_WAR
	.align		4
.L_248:
        /*0008*/ 	.byte	0x01, 0x35
	.zero		2


	//----- nvinfo : EIATTR_PARAM_CBANK
	.align		4
        /*000c*/ 	.byte	0x04, 0x0a
        /*000e*/ 	.short	(.L_250 - .L_249)
	.align		4
.L_249:
        /*0010*/ 	.word	index@(.nv.constant0._ZN5flash44flash_bwd_dq_dk_dv_loop_seqk_parallel_kernelI23Flash_bwd_kernel_traitsILi96ELi64ELi128ELi8ELi2ELi4ELi4ELb1ELb0EN7cutlass10bfloat16_tE19Flash_kernel_traitsILi96ELi64ELi128ELi8ES3_EELb1ELb1ELb0ELb0ELb1ELb1ELb0EEEvNS_16Flash_bwd_paramsE)
        /*0014*/ 	.short	0x0160
        /*0016*/ 	.short	0x0280


	//----- nvinfo : EIATTR_CBANK_PARAM_SIZE
	.align		4
.L_250:
        /*0018*/ 	.byte	0x03, 0x19
        /*001a*/ 	.short	0x0280


	//----- nvinfo : EIATTR_KPARAM_INFO
	.align		4
        /*001c*/ 	.byte	0x04, 0x17
        /*001e*/ 	.short	(.L_252 - .L_251)
.L_251:
        /*0020*/ 	.word	0x00000000
        /*0024*/ 	.short	0x0000
        /*0026*/ 	.short	0x0000
        /*0028*/ 	.byte	0x00, 0xf0, 0x01, 0x0a


	//----- nvinfo : EIATTR_MAXREG_COUNT
	.align		4
.L_252:
        /*002c*/ 	.byte	0x03, 0x1b
        /*002e*/ 	.short	0x00ff


	//----- nvinfo : EIATTR_NUM_BARRIERS
	.align		4
        /*0030*/ 	.byte	0x02, 0x4c
        /*0032*/ 	.byte	0x01
	.zero		1


	//----- nvinfo : EIATTR_ANNOTATIONS
	.align		4
        /*0034*/ 	.byte	0x04, 0x55
        /*0036*/ 	.short	(.L_254 - .L_253)


	//   ....[0]....
.L_253:
        /* <DEDUP_REMOVED lines=17> */


	//----- nvinfo : EIATTR_MERCURY_ISA_VERSION
	.align		4
.L_254:
        /*0130*/ 	.byte	0x03, 0x5f
        /*0132*/ 	.short	0x0000


	//----- nvinfo : EIATTR_EXIT_INSTR_OFFSETS
	.align		4
        /*0134*/ 	.byte	0x04, 0x1c
        /*0136*/ 	.short	(.L_256 - .L_255)


	//   ....[0]....
.L_255:
        /*0138*/ 	.word	0x000000a0


	//   ....[1]....
        /*013c*/ 	.word	0x00007d10


	//----- nvinfo : EIATTR_CTAIDZ_USED
	.align		4
.L_256:
        /*0140*/ 	.byte	0x01, 0x04
	.zero		2


//--------------------- .nv.info._ZN5flash44flash_bwd_dq_dk_dv_loop_seqk_parallel_kernelI23Flash_bwd_kernel_traitsILi96ELi64ELi128ELi8ELi2ELi4ELi4ELb1ELb0EN7cutlass10bfloat16_tE19Flash_kernel_traitsILi96ELi64ELi128ELi8ES3_EELb0ELb1ELb0ELb0ELb1ELb1ELb1EEEvNS_16Flash_bwd_paramsE --------------------------
	.section	.nv.info._ZN5flash44flash_bwd_dq_dk_dv_loop_seqk_parallel_kernelI23Flash_bwd_kernel_traitsILi96ELi64ELi128ELi8ELi2ELi4ELi4ELb1ELb0EN7cutlass10bfloat16_tE19Flash_kernel_traitsILi96ELi64ELi128ELi8ES3_EELb0ELb1ELb0ELb0ELb1ELb1ELb1EEEvNS_16Flash_bwd_paramsE,"",@"SHT_CUDA_INFO"
	.sectionflags	@""
	.align	4


	//----- nvinfo : EIATTR_CUDA_API_VERSION
	.align		4
        /*0000*/ 	.byte	0x04, 0x37
        /*0002*/ 	.short	(.L_258 - .L_257)
.L_257:
        /*0004*/ 	.word	0x00000082


	//----- nvinfo : EIATTR_SW2861232_WAR
	.align		4
.L_258:
        /*0008*/ 	.byte	0x01, 0x35
	.zero		2


	//----- nvinfo : EIATTR_PARAM_CBANK
	.align		4
        /*000c*/ 	.byte	0x04, 0x0a
        /*000e*/ 	.short	(.L_260 - .L_259)
	.align		4
.L_259:
        /*0010*/ 	.word	index@(.nv.constant0._ZN5flash44flash_bwd_dq_dk_dv_loop_seqk_parallel_kernelI23Flash_bwd_kernel_traitsILi96ELi64ELi128ELi8ELi2ELi4ELi4ELb1ELb0EN7cutlass10bfloat16_tE19Flash_kernel_traitsILi96ELi64ELi128ELi8ES3_EELb0ELb1ELb0ELb0ELb1ELb1ELb1EEEvNS_16Flash_bwd_paramsE)
        /*0014*/ 	.short	0x0160
        /*0016*/ 	.short	0x0280


	//----- nvinfo : EIATTR_CBANK_PARAM_SIZE
	.align		4
.L_260:
        /*0018*/ 	.byte	0x03, 0x19
        /*001a*/ 	.short	0x0280


	//----- nvinfo : EIATTR_KPARAM_INFO
	.align		4
        /*001c*/ 	.byte	0x04, 0x17
        /*001e*/ 	.short	(.L_262 - .L_261)
.L_261:
        /*0020*/ 	.word	0x00000000
        /*0024*/ 	.short	0x0000
        /*0026*/ 	.short	0x0000
        /*0028*/ 	.byte	0x00, 0xf0, 0x01, 0x0a


	//----- nvinfo : EIATTR_MAXREG_COUNT
	.align		4
.L_262:
        /*002c*/ 	.byte	0x03, 0x1b
        /*002e*/ 	.short	0x00ff


	//----- nvinfo : EIATTR_NUM_BARRIERS
	.align		4
        /*0030*/ 	.byte	0x02, 0x4c
        /*0032*/ 	.byte	0x01
	.zero		1


	//----- nvinfo : EIATTR_ANNOTATIONS
	.align		4
        /*0034*/ 	.byte	0x04, 0x55
        /*0036*/ 	.short	(.L_264 - .L_263)


	//   ....[0]....
.L_263:
        /* <DEDUP_REMOVED lines=52> */


	//----- nvinfo : EIATTR_MERCURY_ISA_VERSION
	.align		4
.L_264:
        /*0360*/ 	.byte	0x03, 0x5f
        /*0362*/ 	.short	0x0000


	//----- nvinfo : EIATTR_EXIT_INSTR_OFFSETS
	.align		4
        /*0364*/ 	.byte	0x04, 0x1c
        /*0366*/ 	.short	(.L_266 - .L_265)


	//   ....[0]....
.L_265:
        /*0368*/ 	.word	0x000000a0


	//   ....[1]....
        /*036c*/ 	.word	0x00007960


	//----- nvinfo : EIATTR_CTAIDZ_USED
	.align		4
.L_266:
        /*0370*/ 	.byte	0x01, 0x04
	.zero		2


//--------------------- .nv.info._ZN5flash44flash_bwd_dq_dk_dv_loop_seqk_parallel_kernelI23Flash_bwd_kernel_traitsILi96ELi64ELi128ELi8ELi2ELi4ELi4ELb1ELb0EN7cutlass10bfloat16_tE19Flash_kernel_traitsILi96ELi64ELi128ELi8ES3_EELb1ELb1ELb0ELb0ELb0ELb1ELb0EEEvNS_16Flash_bwd_paramsE --------------------------
	.section	.nv.info._ZN5flash44flash_bwd_dq_dk_dv_loop_seqk_parallel_kernelI23Flash_bwd_kernel_traitsILi96ELi64ELi128ELi8ELi2ELi4ELi4ELb1ELb0EN7cutlass10bfloat16_tE19Flash_kernel_traitsILi96ELi64ELi128ELi8ES3_EELb1ELb1ELb0ELb0ELb0ELb1ELb0EEEvNS_16Flash_bwd_paramsE,"",@"SHT_CUDA_INFO"
	.sectionflags	@""
	.align	4


	//----- nvinfo : EIATTR_CUDA_API_VERSION
	.align		4
        /*0000*/ 	.byte	0x04, 0x37
        /*0002*/ 	.short	(.L_268 - .L_267)
.L_267:
        /*0004*/ 	.word	0x00000082


	//----- nvinfo : EIATTR_SW2861232_WAR
	.align		4
.L_268:
        /*0008*/ 	.byte	0x01, 0x35
	.zero		2


	//----- nvinfo : EIATTR_PARAM_CBANK
	.align		4
        /*000c*/ 	.byte	0x04, 0x0a
        /*000e*/ 	.short	(.L_270 - .L_269)
	.align		4
.L_269:
        /*0010*/ 	.word	index@(.nv.constant0._ZN5flash44flash_bwd_dq_dk_dv_loop_seqk_parallel_kernelI23Flash_bwd_kernel_traitsILi96ELi64ELi128ELi8ELi2ELi4ELi4ELb1ELb0EN7cutlass10bfloat16_tE19Flash_kernel_traitsILi96ELi64ELi128ELi8ES3_EELb1ELb1ELb0ELb0ELb0ELb1ELb0EEEvNS_16Flash_bwd_paramsE)
        /*0014*/ 	.short	0x0160
        /*0016*/ 	.short	0x0280


	//----- nvinfo : EIATTR_CBANK_PARAM_SIZE
	.align		4
.L_270:
        /*0018*/ 	.byte	0x03, 0x19
        /*001a*/ 	.short	0x0280


	//----- nvinfo : EIATTR_KPARAM_INFO
	.align		4
        /*001c*/ 	.byte	0x04, 0x17
        /*001e*/ 	.short	(.L_272 - .L_271)
.L_271:
        /*0020*/ 	.word	0x00000000
        /*0024*/ 	.short	0x0000
        /*0026*/ 	.short	0x0000
        /*0028*/ 	.byte	0x00, 0xf0, 0x01, 0x0a


	//----- nvinfo : EIATTR_MAXREG_COUNT
	.align		4
.L_272:
        /*002c*/ 	.byte	0x03, 0x1b
        /*002e*/ 	.short	0x00ff


	//----- nvinfo : EIATTR_NUM_BARRIERS
	.align		4
        /*0030*/ 	.byte	0x02, 0x4c
        /*0032*/ 	.byte	0x01
	.zero		1


	//----- nvinfo : EIATTR_ANNOTATIONS
	.align		4
        /*0034*/ 	.byte	0x04, 0x55
        /*0036*/ 	.short	(.L_274 - .L_273)


	//   ....[0]....
.L_273:
        /* <DEDUP_REMOVED lines=16> */


	//----- nvinfo : EIATTR_MERCURY_ISA_VERSION
	.align		4
.L_274:
        /*0128*/ 	.byte	0x03, 0x5f
        /*012a*/ 	.short	0x0000


	//----- nvinfo : EIATTR_EXIT_INSTR_OFFSETS
	.align		4
        /*012c*/ 	.byte	0x04, 0x1c
        /*012e*/ 	.short	(.L_276 - .L_275)


	//   ....[0]....
.L_275:
        /*0130*/ 	.word	0x000000a0


	//   ....[1]....
        /*0134*/ 	.word	0x00009340


	//----- nvinfo : EIATTR_CTAIDZ_USED
	.align		4
.L_276:
        /*0138*/ 	.byte	0x01, 0x04
	.zero		2


	//----- nvinfo : EIATTR_CRS_STACK_SIZE
	.align		4
        /*013c*/ 	.byte	0x04, 0x1e
        /*013e*/ 	.short	(.L_278 - .L_277)
.L_277:
        /*0140*/ 	.word	0x00000000
.L_278:


//--------------------- .nv.info._ZN5flash44flash_bwd_dq_dk_dv_loop_seqk_parallel_kernelI23Flash_bwd_kernel_traitsILi96ELi64ELi128ELi8ELi2ELi4ELi4ELb1ELb0EN7cutlass10bfloat16_tE19Flash_kernel_traitsILi96ELi64ELi128ELi8ES3_EELb0ELb1ELb0ELb0ELb0ELb1ELb1EEEvNS_16Flash_bwd_paramsE --------------------------
	.section	.nv.info._ZN5flash44flash_bwd_dq_dk_dv_loop_seqk_parallel_kernelI23Flash_bwd_kernel_traitsILi96ELi64ELi128ELi8ELi2ELi4ELi4ELb1ELb0EN7cutlass10bfloat16_tE19Flash_kernel_traitsILi96ELi64ELi128ELi8ES3_EELb0ELb1ELb0ELb0ELb0ELb1ELb1EEEvNS_16Flash_bwd_paramsE,"",@"SHT_CUDA_INFO"
	.sectionflags	@""
	.align	4


	//----- nvinfo : EIATTR_CUDA_API_VERSION
	.align		4
        /*0000*/ 	.byte	0x04, 0x37
        /*0002*/ 	.short	(.L_280 - .L_279)
.L_279:
        /*0004*/ 	.word	0x00000082


	//----- nvinfo : EIATTR_SW2861232_WAR
	.align		4
.L_280:
        /*0008*/ 	.byte	0x01, 0x35
	.zero		2


	//----- nvinfo : EIATTR_PARAM_CBANK
	.align		4
        /*000c*/ 	.byte	0x04, 0x0a
        /*000e*/ 	.short	(.L_282 - .L_281)
	.align		4
.L_281:
        /*0010*/ 	.word	index@(.nv.constant0._ZN5flash44flash_bwd_dq_dk_dv_loop_seqk_parallel_kernelI23Flash_bwd_kernel_traitsILi96ELi64ELi128ELi8ELi2ELi4ELi4ELb1ELb0EN7cutlass10bfloat16_tE19Flash_kernel_traitsILi96ELi64ELi128ELi8ES3_EELb0ELb1ELb0ELb0ELb0ELb1ELb1EEEvNS_16Flash_bwd_paramsE)
        /*0014*/ 	.short	0x0160
        /*0016*/ 	.short	0x0280


	//----- nvinfo : EIATTR_CBANK_PARAM_SIZE
	.align		4
.L_282:
        /*0018*/ 	.byte	0x03, 0x19
        /*001a*/ 	.short	0x0280


	//----- nvinfo : EIATTR_KPARAM_INFO
	.align		4
        /*001c*/ 	.byte	0x04, 0x17
        /*001e*/ 	.short	(.L_284 - .L_283)
.L_283:
        /*0020*/ 	.word	0x00000000
        /*0024*/ 	.short	0x0000
        /*0026*/ 	.short	0x0000
        /*0028*/ 	.byte	0x00, 0xf0, 0x01, 0x0a


	//----- nvinfo : EIATTR_MAXREG_COUNT
	.align		4
.L_284:
        /*002c*/ 	.byte	0x03, 0x1b
        /*002e*/ 	.short	0x00ff


	//----- nvinfo : EIATTR_NUM_BARRIERS
	.align		4
        /*0030*/ 	.byte	0x02, 0x4c
        /*0032*/ 	.byte	0x01
	.zero		1


	//----- nvinfo : EIATTR_ANNOTATIONS
	.align		4
        /*0034*/ 	.byte	0x04, 0x55
        /*0036*/ 	.short	(.L_286 - .L_285)


	//   ....[0]....
.L_285:
        /* <DEDUP_REMOVED lines=51> */


	//----- nvinfo : EIATTR_MERCURY_ISA_VERSION
	.align		4
.L_286:
        /*0358*/ 	.byte	0x03, 0x5f
        /*035a*/ 	.short	0x0000


	//----- nvinfo : EIATTR_EXIT_INSTR_OFFSETS
	.align		4
        /*035c*/ 	.byte	0x04, 0x1c
        /*035e*/ 	.short	(.L_288 - .L_287)


	//   ....[0]....
.L_287:
        /*0360*/ 	.word	0x000000a0


	//   ....[1]....
        /*0364*/ 	.word	0x00009010


	//----- nvinfo : EIATTR_CTAIDZ_USED
	.align		4
.L_288:
        /*0368*/ 	.byte	0x01, 0x04
	.zero		2


	//----- nvinfo : EIATTR_CRS_STACK_SIZE
	.align		4
        /*036c*/ 	.byte	0x04, 0x1e
        /*036e*/ 	.short	(.L_290 - .L_289)
.L_289:
        /*0370*/ 	.word	0x00000000
.L_290:


//--------------------- .nv.info._ZN5flash44flash_bwd_dq_dk_dv_loop_seqk_parallel_kernelI23Flash_bwd_kernel_traitsILi96ELi64ELi128ELi8ELi2ELi4ELi4ELb1ELb0EN7cutlass10bfloat16_tE19Flash_kernel_traitsILi96ELi64ELi128ELi8ES3_EELb1ELb1ELb0ELb1ELb0ELb0ELb0EEEvNS_16Flash_bwd_paramsE --------------------------
	.section	.nv.info._ZN5flash44flash_bwd_dq_dk_dv_loop_seqk_parallel_kernelI23Flash_bwd_kernel_traitsILi96ELi64ELi128ELi8ELi2ELi4ELi4ELb1ELb0EN7cutlass10bfloat16_tE19Flash_kernel_traitsILi96ELi64ELi128ELi8ES3_EELb1ELb1ELb0ELb1ELb0ELb0ELb0EEEvNS_16Flash_bwd_paramsE,"",@"SHT_CUDA_INFO"
	.sectionflags	@""
	.align	4


	//----- nvinfo : EIATTR_CUDA_API_VERSION
	.align		4
        /*0000*/ 	.byte	0x04, 0x37
        /*0002*/ 	.short	(.L_292 - .L_291)
.L_291:
        /*0004*/ 	.word	0x00000082


	//----- nvinfo : EIATTR_SW2861232_WAR
	.align		4
.L_292:
        /*0008*/ 	.byte	0x01, 0x35
	.zero		2


	//----- nvinfo : EIATTR_PARAM_CBANK
	.align		4
        /*000c*/ 	.byte	0x04, 0x0a
        /*000e*/ 	.short	(.L_294 - .L_293)
	.align		4
.L_293:
        /*0010*/ 	.word	index@(.nv.constant0._ZN5flash44flash_bwd_dq_dk_dv_loop_seqk_parallel_kernelI23Flash_bwd_kernel_traitsILi96ELi64ELi128ELi8ELi2ELi4ELi4ELb1ELb0EN7cutlass10bfloat16_tE19Flash_kernel_traitsILi96ELi64ELi128ELi8ES3_EELb1ELb1ELb0ELb1ELb0ELb0ELb0EEEvNS_16Flash_bwd_paramsE)
        /*0014*/ 	.short	0x0160
        /*0016*/ 	.short	0x0280


	//----- nvinfo : EIATTR_CBANK_PARAM_SIZE
	.align		4
.L_294:
        /*0018*/ 	.byte	0x03, 0x19
        /*001a*/ 	.short	0x0280


	//----- nvinfo : EIATTR_KPARAM_INFO
	.align		4
        /*001c*/ 	.byte	0x04, 0x17
        /*001e*/ 	.short	(.L_296 - .L_295)
.L_295:
        /*0020*/ 	.word	0x00000000
        /*0024*/ 	.short	0x0000
        /*0026*/ 	.short	0x0000
        /*0028*/ 	.byte	0x00, 0xf0, 0x01, 0x0a


	//----- nvinfo : EIATTR_MAXREG_COUNT
	.align		4
.L_296:
        /*002c*/ 	.byte	0x03, 0x1b
        /*002e*/ 	.short	0x00ff


	//----- nvinfo : EIATTR_NUM_BARRIERS
	.align		4
        /*0030*/ 	.byte	0x02, 0x4c
        /*0032*/ 	.byte	0x01
	.zero		1


	//----- nvinfo : EIATTR_ANNOTATIONS
	.align		4
        /*0034*/ 	.byte	0x04, 0x55
        /*0036*/ 	.short	(.L_298 - .L_297)


	//   ....[0]....
.L_297:
        /* <DEDUP_REMOVED lines=40> */


	//----- nvinfo : EIATTR_MERCURY_ISA_VERSION
	.align		4
.L_298:
        /*02a8*/ 	.byte	0x03, 0x5f
        /*02aa*/ 	.short	0x0000


	//----- nvinfo : EIATTR_EXIT_INSTR_OFFSETS
	.align		4
        /*02ac*/ 	.byte	0x04, 0x1c
        /*02ae*/ 	.short	(.L_300 - .L_299)


	//   ....[0]....
.L_299:
        /*02b0*/ 	.word	0x000000a0


	//   ....[1]....
        /*02b4*/ 	.word	0x0000a8e0


	//----- nvinfo : EIATTR_CTAIDZ_USED
	.align		4
.L_300:
        /*02b8*/ 	.byte	0x01, 0x04
	.zero		2


	//----- nvinfo : EIATTR_CRS_STACK_SIZE
	.align		4
        /*02bc*/ 	.byte	0x04, 0x1e
        /*02be*/ 	.short	(.L_302 - .L_301)
.L_301:
        /*02c0*/ 	.word	0x00000000
.L_302:


//--------------------- .nv.info._ZN5flash44flash_bwd_dq_dk_dv_loop_seqk_parallel_kernelI23Flash_bwd_kernel_traitsILi96ELi64ELi128ELi8ELi2ELi4ELi4ELb1ELb0EN7cutlass10bfloat16_tE19Flash_kernel_traitsILi96ELi64ELi128ELi8ES3_EELb0ELb1ELb0ELb1ELb0ELb0ELb1EEEvNS_16Flash_bwd_paramsE --------------------------
	.section	.nv.info._ZN5flash44flash_bwd_dq_dk_dv_loop_seqk_parallel_kernelI23Flash_bwd_kernel_traitsILi96ELi64ELi128ELi8ELi2ELi4ELi4ELb1ELb0EN7cutlass10bfloat16_tE19Flash_kernel_traitsILi96ELi64ELi128ELi8ES3_EELb0ELb1ELb0ELb1ELb0ELb0ELb1EEEvNS_16Flash_bwd_paramsE,"",@"SHT_CUDA_INFO"
	.sectionflags	@""
	.align	4


	//----- nvinfo : EIATTR_CUDA_API_VERSION
	.align		4
        /*0000*/ 	.byte	0x04, 0x37
        /*0002*/ 	.short	(.L_304 - .L_303)
.L_303:
        /*0004*/ 	.word	0x00000082


	//----- nvinfo : EIATTR_SW2861232_WAR
	.align		4
.L_304:
        /*0008*/ 	.byte	0x01, 0x35
	.zero		2


	//----- nvinfo : EIATTR_PARAM_CBANK
	.align		4
        /*000c*/ 	.byte	0x04, 0x0a
        /*000e*/ 	.short	(.L_306 - .L_305)
	.align		4
.L_305:
        /*0010*/ 	.word	index@(.nv.constant0._ZN5flash44flash_bwd_dq_dk_dv_loop_seqk_parallel_kernelI23Flash_bwd_kernel_traitsILi96ELi64ELi128ELi8ELi2ELi4ELi4ELb1ELb0EN7cutlass10bfloat16_tE19Flash_kernel_traitsILi96ELi64ELi128ELi8ES3_EELb0ELb1ELb0ELb1ELb0ELb0ELb1EEEvNS_16Flash_bwd_paramsE)
        /*0014*/ 	.short	0x0160
        /*0016*/ 	.short	0x0280


	//----- nvinfo : EIATTR_CBANK_PARAM_SIZE
	.align		4
.L_306:
        /*0018*/ 	.byte	0x03, 0x19
        /*001a*/ 	.short	0x0280


	//----- nvinfo : EIATTR_KPARAM_INFO
	.align		4
        /*001c*/ 	.byte	0x04, 0x17
        /*001e*/ 	.short	(.L_308 - .L_307)
.L_307:
        /*0020*/ 	.word	0x00000000
        /*0024*/ 	.short	0x0000
        /*0026*/ 	.short	0x0000
        /*0028*/ 	.byte	0x00, 0xf0, 0x01, 0x0a


	//----- nvinfo : EIATTR_MAXREG_COUNT
	.align		4
.L_308:
        /*002c*/ 	.byte	0x03, 0x1b
        /*002e*/ 	.short	0x00ff


	//----- nvinfo : EIATTR_NUM_BARRIERS
	.align		4
        /*0030*/ 	.byte	0x02, 0x4c
        /*0032*/ 	.byte	0x01
	.zero		1


	//----- nvinfo : EIATTR_ANNOTATIONS
	.align		4
        /*0034*/ 	.byte	0x04, 0x55
        /*0036*/ 	.short	(.L_310 - .L_309)


	//   ....[0]....
.L_309:
        /* <DEDUP_REMOVED lines=62> */


	//----- nvinfo : EIATTR_MERCURY_ISA_VERSION
	.align		4
.L_310:
        /*0408*/ 	.byte	0x03, 0x5f
        /*040a*/ 	.short	0x0000


	//----- nvinfo : EIATTR_EXIT_INSTR_OFFSETS
	.align		4
        /*040c*/ 	.byte	0x04, 0x1c
        /*040e*/ 	.short	(.L_312 - .L_311)


	//   ....[0]....
.L_311:
        /*0410*/ 	.word	0x000000a0


	//   ....[1]....
        /*0414*/ 	.word	0x0000a170


	//----- nvinfo : EIATTR_CTAIDZ_USED
	.align		4
.L_312:
        /*0418*/ 	.byte	0x01, 0x04
	.zero		2


	//----- nvinfo : EIATTR_CRS_STACK_SIZE
	.align		4
        /*041c*/ 	.byte	0x04, 0x1e
        /*041e*/ 	.short	(.L_314 - .L_313)
.L_313:
        /*0420*/ 	.word	0x00000000
.L_314:


//--------------------- .nv.info._ZN5flash25flash_bwd_dot_do_o_kernelILb0E23Flash_bwd_kernel_traitsILi96ELi64ELi128ELi8ELi2ELi4ELi4ELb1ELb0EN7cutlass10bfloat16_tE19Flash_kernel_traitsILi96ELi64ELi128ELi8ES3_EEEEvNS_16Flash_bwd_paramsE --------------------------
	.section	.nv.info._ZN5flash25flash_bwd_dot_do_o_kernelILb0E23Flash_bwd_kernel_traitsILi96ELi64ELi128ELi8ELi2ELi4ELi4ELb1ELb0EN7cutlass10bfloat16_tE19Flash_kernel_traitsILi96ELi64ELi128ELi8ES3_EEEEvNS_16Flash_bwd_paramsE,"",@"SHT_CUDA_INFO"
	.sectionflags	@""
	.align	4


	//----- nvinfo : EIATTR_CUDA_API_VERSION
	.align		4
        /*0000*/ 	.byte	0x04, 0x37
        /*0002*/ 	.short	(.L_316 - .L_315)
.L_315:
        /*0004*/ 	.word	0x00000082


	//----- nvinfo : EIATTR_SW2861232_WAR
	.align		4
.L_316:
        /*0008*/ 	.byte	0x01, 0x35
	.zero		2


	//----- nvinfo : EIATTR_PARAM_CBANK
	.align		4
        /*000c*/ 	.byte	0x04, 0x0a
        /*000e*/ 	.short	(.L_318 - .L_317)
	.align		4
.L_317:
        /*0010*/ 	.word	index@(.nv.constant0._ZN5flash25flash_bwd_dot_do_o_kernelILb0E23Flash_bwd_kernel_traitsILi96ELi64ELi128ELi8ELi2ELi4ELi4ELb1ELb0EN7cutlass10bfloat16_tE19Flash_kernel_traitsILi96ELi64ELi128ELi8ES3_EEEEvNS_16Flash_bwd_paramsE)
        /*0014*/ 	.short	0x0160
        /*0016*/ 	.short	0x0280


	//----- nvinfo : EIATTR_CBANK_PARAM_SIZE
	.align		4
.L_318:
        /*0018*/ 	.byte	0x03, 0x19
        /*001a*/ 	.short	0x0280


	//----- nvinfo : EIATTR_KPARAM_INFO
	.align		4
        /*001c*/ 	.byte	0x04, 0x17
        /*001e*/ 	.short	(.L_320 - .L_319)
.L_319:
        /*0020*/ 	.word	0x00000000
        /*0024*/ 	.short	0x0000
        /*0026*/ 	.short	0x0000
        /*0028*/ 	.byte	0x00, 0xf0, 0x01, 0x0a


	//----- nvinfo : EIATTR_MAXREG_COUNT
	.align		4
.L_320:
        /*002c*/ 	.byte	0x03, 0x1b
        /*002e*/ 	.short	0x00ff


	//----- nvinfo : EIATTR_MERCURY_ISA_VERSION
	.align		4
        /*0030*/ 	.byte	0x03, 0x5f
        /*0032*/ 	.short	0x0000


	//----- nvinfo : EIATTR_COOP_GROUP_MASK_REGIDS
	.align		4
        /*0034*/ 	.byte	0x04, 0x29
        /*0036*/ 	.short	(.L_322 - .L_321)


	//   ....[0]....
.L_321:
        /*0038*/ 	.word	0xffffffff


	//   ....[1]....
        /*003c*/ 	.word	0xffffffff


	//----- nvinfo : EIATTR_COOP_GROUP_INSTR_OFFSETS
	.align		4
.L_322:
        /*0040*/ 	.byte	0x04, 0x28
        /*0042*/ 	.short	(.L_324 - .L_323)


	//   ....[0]....
.L_323:
        /*0044*/ 	.word	0x00000cb0


	//   ....[1]....
        /*0048*/ 	.word	0x00000cd0


	//----- nvinfo : EIATTR_EXIT_INSTR_OFFSETS
	.align		4
.L_324:
        /*004c*/ 	.byte	0x04, 0x1c
        /*004e*/ 	.short	(.L_326 - .L_325)


	//   ....[0]....
.L_325:
        /*0050*/ 	.word	0x00000120


	//   ....[1]....
        /*0054*/ 	.word	0x00000ce0


	//   ....[2]....
        /*0058*/ 	.word	0x00000d60


	//----- nvinfo : EIATTR_CTAIDZ_USED
	.align		4
.L_326:
        /*005c*/ 	.byte	0x01, 0x04
	.zero		2


	//----- nvinfo : EIATTR_CRS_STACK_SIZE
	.align		4
        /*0060*/ 	.byte	0x04, 0x1e
        /*0062*/ 	.short	(.L_328 - .L_327)
.L_327:
        /*0064*/ 	.word	0x00000000
.L_328:


//--------------------- .nv.info._ZN5flash25flash_bwd_dot_do_o_kernelILb1E23Flash_bwd_kernel_traitsILi96ELi64ELi128ELi8ELi2ELi4ELi4ELb1ELb0EN7cutlass10bfloat16_tE19Flash_kernel_traitsILi96ELi64ELi128ELi8ES3_EEEEvNS_16Flash_bwd_paramsE --------------------------
	.section	.nv.info._ZN5flash25flash_bwd_dot_do_o_kernelILb1E23Flash_bwd_kernel_traitsILi96ELi64ELi128ELi8ELi2ELi4ELi4ELb1ELb0EN7cutlass10bfloat16_tE19Flash_kernel_traitsILi96ELi64ELi128ELi8ES3_EEEEvNS_16Flash_bwd_paramsE,"",@"SHT_CUDA_INFO"
	.sectionflags	@""
	.align	4


	//----- nvinfo : EIATTR_CUDA_API_VERSION
	.align		4
        /*0000*/ 	.byte	0x04, 0x37
        /*0002*/ 	.short	(.L_330 - .L_329)
.L_329:
        /*0004*/ 	.word	0x00000082


	//----- nvinfo : EIATTR_SW2861232_WAR
	.align		4
.L_330:
        /*0008*/ 	.byte	0x01, 0x35
	.zero		2


	//----- nvinfo : EIATTR_PARAM_CBANK
	.align		4
        /*000c*/ 	.byte	0x04, 0x0a
        /*000e*/ 	.short	(.L_332 - .L_331)
	.align		4
.L_331:
        /*0010*/ 	.word	index@(.nv.constant0._ZN5flash25flash_bwd_dot_do_o_kernelILb1E23Flash_bwd_kernel_traitsILi96ELi64ELi128ELi8ELi2ELi4ELi4ELb1ELb0EN7cutlass10bfloat16_tE19Flash_kernel_traitsILi96ELi64ELi128ELi8ES3_EEEEvNS_16Flash_bwd_paramsE)
        /*0014*/ 	.short	0x0160
        /*0016*/ 	.short	0x0280


	//----- nvinfo : EIATTR_CBANK_PARAM_SIZE
	.align		4
.L_332:
        /*0018*/ 	.byte	0x03, 0x19
        /*001a*/ 	.short	0x0280


	//----- nvinfo : EIATTR_KPARAM_INFO
	.align		4
        /*001c*/ 	.byte	0x04, 0x17
        /*001e*/ 	.short	(.L_334 - .L_333)
.L_333:
        /*0020*/ 	.word	0x00000000
        /*0024*/ 	.short	0x0000
        /*0026*/ 	.short	0x0000
        /*0028*/ 	.byte	0x00, 0xf0, 0x01, 0x0a


	//----- nvinfo : EIATTR_MAXREG_COUNT
	.align		4
.L_334:
        /*002c*/ 	.byte	0x03, 0x1b
        /*002e*/ 	.short	0x00ff


	//----- nvinfo : EIATTR_MERCURY_ISA_VERSION
	.align		4
        /*0030*/ 	.byte	0x03, 0x5f
        /*0032*/ 	.short	0x0000


	//----- nvinfo : EIATTR_COOP_GROUP_MASK_REGIDS
	.align		4
        /*0034*/ 	.byte	0x04, 0x29
        /*0036*/ 	.short	(.L_336 - .L_335)


	//   ....[0]....
.L_335:
        /*0038*/ 	.word	0xffffffff


	//   ....[1]....
        /*003c*/ 	.word	0xffffffff


	//----- nvinfo : EIATTR_COOP_GROUP_INSTR_OFFSETS
	.align		4
.L_336:
        /*0040*/ 	.byte	0x04, 0x28
        /*0042*/ 	.short	(.L_338 - .L_337)


	//   ....[0]....
.L_337:
        /*0044*/ 	.word	0x00000fe0


	//   ....[1]....
        /*0048*/ 	.word	0x00001000


	//----- nvinfo : EIATTR_EXIT_INSTR_OFFSETS
	.align		4
.L_338:
        /*004c*/ 	.byte	0x04, 0x1c
        /*004e*/ 	.short	(.L_340 - .L_339)


	//   ....[0]....
.L_339:
        /*0050*/ 	.word	0x00000120


	//   ....[1]....
        /*0054*/ 	.word	0x000010b0


	//----- nvinfo : EIATTR_CTAIDZ_USED
	.align		4
.L_340:
        /*0058*/ 	.byte	0x01, 0x04
	.zero		2


	//----- nvinfo : EIATTR_CRS_STACK_SIZE
	.align		4
        /*005c*/ 	.byte	0x04, 0x1e
        /*005e*/ 	.short	(.L_342 - .L_341)
.L_341:
        /*0060*/ 	.word	0x00000000
.L_342:


//--------------------- .nv.info._ZN5flash27flash_bwd_convert_dq_kernelI23Flash_bwd_kernel_traitsILi96ELi64ELi128ELi8ELi2ELi4ELi4ELb0ELb0EN7cutlass10bfloat16_tE19Flash_kernel_traitsILi96ELi64ELi128ELi8ES3_EEEEvNS_16Flash_bwd_paramsEi --------------------------
	.section	.nv.info._ZN5flash27flash_bwd_convert_dq_kernelI23Flash_bwd_kernel_traitsILi96ELi64ELi128ELi8ELi2ELi4ELi4ELb0ELb0EN7cutlass10bfloat16_tE19Flash_kernel_traitsILi96ELi64ELi128ELi8ES3_EEEEvNS_16Flash_bwd_paramsEi,"",@"SHT_CUDA_INFO"
	.sectionflags	@""
	.align	4


	//----- nvinfo : EIATTR_CUDA_API_VERSION
	.align		4
        /*0000*/ 	.byte	0x04, 0x37
        /*0002*/ 	.short	(.L_344 - .L_343)
.L_343:
        /*0004*/ 	.word	0x00000082


	//----- nvinfo : EIATTR_SW2861232_WAR
	.align		4
.L_344:
        /*0008*/ 	.byte	0x01, 0x35
	.zero		2


	//----- nvinfo : EIATTR_PARAM_CBANK
	.align		4
        /*000c*/ 	.byte	0x04, 0x0a
        /*000e*/ 	.short	(.L_346 - .L_345)
	.align		4
.L_345:
        /*0010*/ 	.word	index@(.nv.constant0._ZN5flash27flash_bwd_convert_dq_kernelI23Flash_bwd_kernel_traitsILi96ELi64ELi128ELi8ELi2ELi4ELi4ELb0ELb0EN7cutlass10bfloat16_tE19Flash_kernel_traitsILi96ELi64ELi128ELi8ES3_EEEEvNS_16Flash_bwd_paramsEi)
        /*0014*/ 	.short	0x0160
        /*0016*/ 	.short	0x0284


	//----- nvinfo : EIATTR_CBANK_PARAM_SIZE
	.align		4
.L_346:
        /*0018*/ 	.byte	0x03, 0x19
        /*001a*/ 	.short	0x0284


	//----- nvinfo : EIATTR_KPARAM_INFO
	.align		4
        /*001c*/ 	.byte	0x04, 0x17
        /*001e*/ 	.short	(.L_348 - .L_347)
.L_347:
        /*0020*/ 	.word	0x00000000
        /*0024*/ 	.short	0x0001
        /*0026*/ 	.short	0x0280
        /*0028*/ 	.byte	0x00, 0xf0, 0x11, 0x00


	//----- nvinfo : EIATTR_KPARAM_INFO
	.align		4
.L_348:
        /*002c*/ 	.byte	0x04, 0x17
        /*002e*/ 	.short	(.L_350 - .L_349)
.L_349:
        /*0030*/ 	.word	0x00000000
        /*0034*/ 	.short	0x0000
        /*0036*/ 	.short	0x0000
        /*0038*/ 	.byte	0x00, 0xf0, 0x01, 0x0a


	//----- nvinfo : EIATTR_MAXREG_COUNT
	.align		4
.L_350:
        /*003c*/ 	.byte	0x03, 0x1b
        /*003e*/ 	.short	0x00ff


	//----- nvinfo : EIATTR_NUM_BARRIERS
	.align		4
        /*0040*/ 	.byte	0x02, 0x4c
        /*0042*/ 	.byte	0x01
	.zero		1


	//----- nvinfo : EIATTR_MERCURY_ISA_VERSION
	.align		4
        /*0044*/ 	.byte	0x03, 0x5f
        /*0046*/ 	.short	0x0000


	//----- nvinfo : EIATTR_EXIT_INSTR_OFFSETS
	.align		4
        /*0048*/ 	.byte	0x04, 0x1c
        /*004a*/ 	.short	(.L_352 - .L_351)


	//   ....[0]....
.L_351:
        /*004c*/ 	.word	0x00000170


	//   ....[1]....
        /*0050*/ 	.word	0x000014f0


	//   ....[2]....
        /*0054*/ 	.word	0x00001710


	//   ....[3]....
        /*0058*/ 	.word	0x00001740


	//----- nvinfo : EIATTR_CTAIDZ_USED
	.align		4
.L_352:
        /*005c*/ 	.byte	0x01, 0x04
	.zero		2


//--------------------- .nv.info._ZN5flash44flash_bwd_dq_dk_dv_loop_seqk_parallel_kernelI23Flash_bwd_kernel_traitsILi96ELi64ELi128ELi8ELi2ELi4ELi4ELb0ELb0EN7cutlass10bfloat16_tE19Flash_kernel_traitsILi96ELi64ELi128ELi8ES3_EELb1ELb1ELb0ELb0ELb0ELb0ELb0EEEvNS_16Flash_bwd_paramsE --------------------------
	.section	.nv.info._ZN5flash44flash_bwd_dq_dk_dv_loop_seqk_parallel_kernelI23Flash_bwd_kernel_traitsILi96ELi64ELi128ELi8ELi2ELi4ELi4ELb0ELb0EN7cutlass10bfloat16_tE19Flash_kernel_traitsILi96ELi64ELi128ELi8ES3_EELb1ELb1ELb0ELb0ELb0ELb0ELb0EEEvNS_16Flash_bwd_paramsE,"",@"SHT_CUDA_INFO"
	.sectionflags	@""
	.align	4


	//----- nvinfo : EIATTR_CUDA_API_VERSION
	.align		4
        /*0000*/ 	.byte	0x04, 0x37
        /*0002*/ 	.short	(.L_354 - .L_353)
.L_353:
        /*0004*/ 	.word	0x00000082


	//----- nvinfo : EIATTR_SW2861232_WAR
	.align		4
.L_354:
        /*0008*/ 	.byte	0x01, 0x35
	.zero		2


	//----- nvinfo : EIATTR_PARAM_CBANK
	.align		4
        /*000c*/ 	.byte	0x04, 0x0a
        /*000e*/ 	.short	(.L_356 - .L_355)
	.align		4
.L_355:
        /*0010*/ 	.word	index@(.nv.constant0._ZN5flash44flash_bwd_dq_dk_dv_loop_seqk_parallel_kernelI23Flash_bwd_kernel_traitsILi96ELi64ELi128ELi8ELi2ELi4ELi4ELb0ELb0EN7cutlass10bfloat16_tE19Flash_kernel_traitsILi96ELi64ELi128ELi8ES3_EELb1ELb1ELb0ELb0ELb0ELb0ELb0EEEvNS_16Flash_bwd_paramsE)
        /*0014*/ 	.short	0x0160
        /*0016*/ 	.short	0x0280


	//----- nvinfo : EIATTR_CBANK_PARAM_SIZE
	.align		4
.L_356:
        /*0018*/ 	.byte	0x03, 0x19
        /*001a*/ 	.short	0x0280


	//----- nvinfo : EIATTR_KPARAM_INFO
	.align		4
        /*001c*/ 	.byte	0x04, 0x17
        /*001e*/ 	.short	(.L_358 - .L_357)
.L_357:
        /*0020*/ 	.word	0x00000000
        /*0024*/ 	.short	0x0000
        /*0026*/ 	.short	0x0000
        /*0028*/ 	.byte	0x00, 0xf0, 0x01, 0x0a


	//----- nvinfo : EIATTR_MAXREG_COUNT
	.align		4
.L_358:
        /*002c*/ 	.byte	0x03, 0x1b
        /*002e*/ 	.short	0x00ff


	//----- nvinfo : EIATTR_NUM_BARRIERS
	.align		4
        /*0030*/ 	.byte	0x02, 0x4c
        /*0032*/ 	.byte	0x01
	.zero		1


	//----- nvinfo : EIATTR_ANNOTATIONS
	.align		4
        /*0034*/ 	.byte	0x04, 0x55
        /*0036*/ 	.short	(.L_360 - .L_359)


	//   ....[0]....
.L_359:
        /*0038*/ 	.word	0x00000001
        /*003c*/ 	.byte	0x70, 0x0c, 0x00, 0x00, 0x01, 0x00, 0x00, 0x00, 0x00, 0x80, 0x00, 0x00


	//----- nvinfo : EIATTR_MERCURY_ISA_VERSION
	.align		4
.L_360:
        /*0048*/ 	.byte	0x03, 0x5f
        /*004a*/ 	.short	0x0000


	//----- nvinfo : EIATTR_EXIT_INSTR_OFFSETS
	.align		4
        /*004c*/ 	.byte	0x04, 0x1c
        /*004e*/ 	.short	(.L_362 - .L_361)


	//   ....[0]....
.L_361:
        /*0050*/ 	.word	0x00000090


	//   ....[1]....
        /*0054*/ 	.word	0x000095c0


	//----- nvinfo : EIATTR_CTAIDZ_USED
	.align		4
.L_362:
        /*0058*/ 	.byte	0x01, 0x04
	.zero		2


	//----- nvinfo : EIATTR_CRS_STACK_SIZE
	.align		4
        /*005c*/ 	.byte	0x04, 0x1e
        /*005e*/ 	.short	(.L_364 - .L_363)
.L_363:
        /*0060*/ 	.word	0x00000000
.L_364:


//--------------------- .nv.info._ZN5flash44flash_bwd_dq_dk_dv_loop_seqk_parallel_kernelI23Flash_bwd_kernel_traitsILi96ELi64ELi128ELi8ELi2ELi4ELi4ELb0ELb0EN7cutlass10bfloat16_tE19Flash_kernel_traitsILi96ELi64ELi128ELi8ES3_EELb0ELb1ELb0ELb0ELb0ELb0ELb1EEEvNS_16Flash_bwd_paramsE --------------------------
	.section	.nv.info._ZN5flash44flash_bwd_dq_dk_dv_loop_seqk_parallel_kernelI23Flash_bwd_kernel_traitsILi96ELi64ELi128ELi8ELi2ELi4ELi4ELb0ELb0EN7cutlass10bfloat16_tE19Flash_kernel_traitsILi96ELi64ELi128ELi8ES3_EELb0ELb1ELb0ELb0ELb0ELb0ELb1EEEvNS_16Flash_bwd_paramsE,"",@"SHT_CUDA_INFO"
	.sectionflags	@""
	.align	4


	//----- nvinfo : EIATTR_CUDA_API_VERSION
	.align		4
        /*0000*/ 	.byte	0x04, 0x37
        /*0002*/ 	.short	(.L_366 - .L_365)
.L_365:
        /*0004*/ 	.word	0x00000082


	//----- nvinfo : EIATTR_SW2861232_WAR
	.align		4
.L_366:
        /*0008*/ 	.byte	0x01, 0x35
	.zero		2


	//----- nvinfo : EIATTR_PARAM_CBANK
	.align		4
        /*000c*/ 	.byte	0x04, 0x0a
        /*000e*/ 	.short	(.L_368 - .L_367)
	.align		4
.L_367:
        /*0010*/ 	.word	index@(.nv.constant0._ZN5flash44flash_bwd_dq_dk_dv_loop_seqk_parallel_kernelI23Flash_bwd_kernel_traitsILi96ELi64ELi128ELi8ELi2ELi4ELi4ELb0ELb0EN7cutlass10bfloat16_tE19Flash_kernel_traitsILi96ELi64ELi128ELi8ES3_EELb0ELb1ELb0ELb0ELb0ELb0ELb1EEEvNS_16Flash_bwd_paramsE)
        /*0014*/ 	.short	0x0160
        /*0016*/ 	.short	0x0280


	//----- nvinfo : EIATTR_CBANK_PARAM_SIZE
	.align		4
.L_368:
        /*0018*/ 	.byte	0x03, 0x19
        /*001a*/ 	.short	0x0280


	//----- nvinfo : EIATTR_KPARAM_INFO
	.align		4
        /*001c*/ 	.byte	0x04, 0x17
        /*001e*/ 	.short	(.L_370 - .L_369)
.L_369:
        /*0020*/ 	.word	0x00000000
        /*0024*/ 	.short	0x0000
        /*0026*/ 	.short	0x0000
        /*0028*/ 	.byte	0x00, 0xf0, 0x01, 0x0a


	//----- nvinfo : EIATTR_MAXREG_COUNT
	.align		4
.L_370:
        /*002c*/ 	.byte	0x03, 0x1b
        /*002e*/ 	.short	0x00ff


	//----- nvinfo : EIATTR_NUM_BARRIERS
	.align		4
        /*0030*/ 	.byte	0x02, 0x4c
        /*0032*/ 	.byte	0x01
	.zero		1


	//----- nvinfo : EIATTR_ANNOTATIONS
	.align		4
        /*0034*/ 	.byte	0x04, 0x55
        /*0036*/ 	.short	(.L_372 - .L_371)


	//   ....[0]....
.L_371:
        /* <DEDUP_REMOVED lines=9> */


	//----- nvinfo : EIATTR_MERCURY_ISA_VERSION
	.align		4
.L_372:
        /*00b0*/ 	.byte	0x03, 0x5f
        /*00b2*/ 	.short	0x0000


	//----- nvinfo : EIATTR_EXIT_INSTR_OFFSETS
	.align		4
        /*00b4*/ 	.byte	0x04, 0x1c
        /*00b6*/ 	.short	(.L_374 - .L_373)


	//   ....[0]....
.L_373:
        /*00b8*/ 	.word	0x000000a0


	//   ....[1]....
        /*00bc*/ 	.word	0x00009780


	//----- nvinfo : EIATTR_CTAIDZ_USED
	.align		4
.L_374:
        /*00c0*/ 	.byte	0x01, 0x04
	.zero		2


	//----- nvinfo : EIATTR_CRS_STACK_SIZE
	.align		4
        /*00c4*/ 	.byte	0x04, 0x1e
        /*00c6*/ 	.short	(.L_376 - .L_375)
.L_375:
        /*00c8*/ 	.word	0x00000000
.L_376:


//--------------------- .nv.info._ZN5flash44flash_bwd_dq_dk_dv_loop_seqk_parallel_kernelI23Flash_bwd_kernel_traitsILi96ELi64ELi128ELi8ELi2ELi4ELi4ELb0ELb0EN7cutlass10bfloat16_tE19Flash_kernel_traitsILi96ELi64ELi128ELi8ES3_EELb1ELb1ELb0ELb0ELb1ELb1ELb0EEEvNS_16Flash_bwd_paramsE --------------------------
	.section	.nv.info._ZN5flash44flash_bwd_dq_dk_dv_loop_seqk_parallel_kernelI23Flash_bwd_kernel_traitsILi96ELi64ELi128ELi8ELi2ELi4ELi4ELb0ELb0EN7cutlass10bfloat16_tE19Flash_kernel_traitsILi96ELi64ELi128ELi8ES3_EELb1ELb1ELb0ELb0ELb1ELb1ELb0EEEvNS_16Flash_bwd_paramsE,"",@"SHT_CUDA_INFO"
	.sectionflags	@""
	.align	4


	//----- nvinfo : EIATTR_CUDA_API_VERSION
	.align		4
        /*0000*/ 	.byte	0x04, 0x37
        /*0002*/ 	.short	(.L_378 - .L_377)
.L_377:
        /*0004*/ 	.word	0x00000082


	//----- nvinfo : EIATTR_SW2861232_WAR
	.align		4
.L_378:
        /*0008*/ 	.byte	0x01, 0x35
	.zero		2


	//----- nvinfo : EIATTR_PARAM_CBANK
	.align		4
        /*000c*/ 	.byte	0x04, 0x0a
        /*000e*/ 	.short	(.L_380 - .L_379)
	.align		4
.L_379:
        /*0010*/ 	.word	index@(.nv.constant0._ZN5flash44flash_bwd_dq_dk_dv_loop_seqk_parallel_kernelI23Flash_bwd_kernel_traitsILi96ELi64ELi128ELi8ELi2ELi4ELi4ELb0ELb0EN7cutlass10bfloat16_tE19Flash_kernel_traitsILi96ELi64ELi128ELi8ES3_EELb1ELb1ELb0ELb0ELb1ELb1ELb0EEEvNS_16Flash_bwd_paramsE)
        /*0014*/ 	.short	0x0160
        /*0016*/ 	.short	0x0280


	//----- nvinfo : EIATTR_CBANK_PARAM_SIZE
	.align		4
.L_380:
        /*0018*/ 	.byte	0x03, 0x19
        /*001a*/ 	.short	0x0280


	//----- nvinfo : EIATTR_KPARAM_INFO
	.align		4
        /*001c*/ 	.byte	0x04, 0x17
        /*001e*/ 	.short	(.L_382 - .L_381)
.L_381:
        /*0020*/ 	.word	0x00000000
        /*0024*/ 	.short	0x0000
        /*0026*/ 	.short	0x0000
        /*0028*/ 	.byte	0x00, 0xf0, 0x01, 0x0a


	//----- nvinfo : EIATTR_MAXREG_COUNT
	.align		4
.L_382:
        /*002c*/ 	.byte	0x03, 0x1b
        /*002e*/ 	.short	0x00ff


	//----- nvinfo : EIATTR_NUM_BARRIERS
	.align		4
        /*0030*/ 	.byte	0x02, 0x4c
        /*0032*/ 	.byte	0x01
	.zero		1


	//----- nvinfo : EIATTR_ANNOTATIONS
	.align		4
        /*0034*/ 	.byte	0x04, 0x55
        /*0036*/ 	.short	(.L_384 - .L_383)


	//   ....[0]....
.L_383:
        /*0038*/ 	.word	0x00000001
        /*003c*/ 	.byte	0x10, 0x05, 0x00, 0x00, 0x01, 0x00, 0x00, 0x00, 0x40, 0x05, 0x00, 0x00, 0x01, 0x00, 0x00, 0x00
        /*004c*/ 	.byte	0x20, 0x11, 0x00, 0x00, 0x01, 0x00, 0x00, 0x00, 0x30, 0x22, 0x00, 0x00


	//----- nvinfo : EIATTR_MERCURY_ISA_VERSION
	.align		4
.L_384:
        /*0058*/ 	.byte	0x03, 0x5f
        /*005a*/ 	.short	0x0000


	//----- nvinfo : EIATTR_EXIT_INSTR_OFFSETS
	.align		4
        /*005c*/ 	.byte	0x04, 0x1c
        /*005e*/ 	.short	(.L_386 - .L_385)


	//   ....[0]....
.L_385:
        /*0060*/ 	.word	0x00000090


	//   ....[1]....
        /*0064*/ 	.word	0x00007480


	//----- nvinfo : EIATTR_CTAIDZ_USED
	.align		4
.L_386:
        /*0068*/ 	.byte	0x01, 0x04
	.zero		2


//--------------------- .nv.info._ZN5flash44flash_bwd_dq_dk_dv_loop_seqk_parallel_kernelI23Flash_bwd_kernel_traitsILi96ELi64ELi128ELi8ELi2ELi4ELi4ELb0ELb0EN7cutlass10bfloat16_tE19Flash_kernel_traitsILi96ELi64ELi128ELi8ES3_EELb0ELb1ELb0ELb0ELb1ELb1ELb1EEEvNS_16Flash_bwd_paramsE --------------------------
	.section	.nv.info._ZN5flash44flash_bwd_dq_dk_dv_loop_seqk_parallel_kernelI23Flash_bwd_kernel_traitsILi96ELi64ELi128ELi8ELi2ELi4ELi4ELb0ELb0EN7cutlass10bfloat16_tE19Flash_kernel_traitsILi96ELi64ELi128ELi8ES3_EELb0ELb1ELb0ELb0ELb1ELb1ELb1EEEvNS_16Flash_bwd_paramsE,"",@"SHT_CUDA_INFO"
	.sectionflags	@""
	.align	4


	//----- nvinfo : EIATTR_CUDA_API_VERSION
	.align		4
        /*0000*/ 	.byte	0x04, 0x37
        /*0002*/ 	.short	(.L_388 - .L_387)
.L_387:
        /*0004*/ 	.word	0x00000082


	//----- nvinfo : EIATTR_SW2861232_WAR
	.align		4
.L_388:
        /*0008*/ 	.byte	0x01, 0x35
	.zero		2


	//----- nvinfo : EIATTR_PARAM_CBANK
	.align		4
        /*000c*/ 	.byte	0x04, 0x0a
        /*000e*/ 	.short	(.L_390 - .L_389)
	.align		4
.L_389:
        /*0010*/ 	.word	index@(.nv.constant0._ZN5flash44flash_bwd_dq_dk_dv_loop_seqk_parallel_kernelI23Flash_bwd_kernel_traitsILi96ELi64ELi128ELi8ELi2ELi4ELi4ELb0ELb0EN7cutlass10bfloat16_tE19Flash_kernel_traitsILi96ELi64ELi128ELi8ES3_EELb0ELb1ELb0ELb0ELb1ELb1ELb1EEEvNS_16Flash_bwd_paramsE)
        /*0014*/ 	.short	0x0160
        /*0016*/ 	.short	0x0280


	//----- nvinfo : EIATTR_CBANK_PARAM_SIZE
	.align		4
.L_390:
        /*0018*/ 	.byte	0x03, 0x19
        /*001a*/ 	.short	0x0280


	//----- nvinfo : EIATTR_KPARAM_INFO
	.align		4
        /*001c*/ 	.byte	0x04, 0x17
        /*001e*/ 	.short	(.L_392 - .L_391)
.L_391:
        /*0020*/ 	.word	0x00000000
        /*0024*/ 	.short	0x0000
        /*0026*/ 	.short	0x0000
        /*0028*/ 	.byte	0x00, 0xf0, 0x01, 0x0a


	//----- nvinfo : EIATTR_MAXREG_COUNT
	.align		4
.L_392:
        /*002c*/ 	.byte	0x03, 0x1b
        /*002e*/ 	.short	0x00ff


	//----- nvinfo : EIATTR_NUM_BARRIERS
	.align		4
        /*0030*/ 	.byte	0x02, 0x4c
        /*0032*/ 	.byte	0x01
	.zero		1


	//----- nvinfo : EIATTR_ANNOTATIONS
	.align		4
        /*0034*/ 	.byte	0x04, 0x55
        /*0036*/ 	.short	(.L_394 - .L_393)


	//   ....[0]....
.L_393:
        /*0038*/ 	.word	0x00000001
        /*003c*/ 	.byte	0x60, 0x05, 0x00, 0x00, 0x01, 0x00, 0x00, 0x00, 0xf0, 0x08, 0x00, 0x00, 0x01, 0x00, 0x00, 0x00
        /*004c*/ 	.byte	0x30, 0x0c, 0x00, 0x00, 0x01, 0x00, 0x00, 0x00, 0xc0, 0x0c, 0x00, 0x00, 0x01, 0x00, 0x00, 0x00
        /*005c*/ 	.byte	0xe0, 0x0c, 0x00, 0x00, 0x01, 0x00, 0x00, 0x00, 0xc0, 0x13, 0x00, 0x00, 0x01, 0x00, 0x00, 0x00
        /*006c*/ 	.byte	0xd0, 0x13, 0x00, 0x00, 0x01, 0x00, 0x00, 0x00, 0x30, 0x16, 0x00, 0x00, 0x01, 0x00, 0x00, 0x00
        /*007c*/ 	.byte	0x50, 0x16, 0x00, 0x00, 0x01, 0x00, 0x00, 0x00, 0x70, 0x24, 0x00, 0x00, 0x01, 0x00, 0x00, 0x00
        /*008c*/ 	.byte	0x80, 0x24, 0x00, 0x00, 0x01, 0x00, 0x00, 0x00, 0xe0, 0x53, 0x00, 0x00, 0x01, 0x00, 0x00, 0x00
        /*009c*/ 	.byte	0xe0, 0x62, 0x00, 0x00


	//----- nvinfo : EIATTR_MERCURY_ISA_VERSION
	.align		4
.L_394:
        /*00a0*/ 	.byte	0x03, 0x5f
        /*00a2*/ 	.short	0x0000


	//----- nvinfo : EIATTR_EXIT_INSTR_OFFSETS
	.align		4
        /*00a4*/ 	.byte	0x04, 0x1c
        /*00a6*/ 	.short	(.L_396 - .L_395)


	//   ....[0]....
.L_395:
        /*00a8*/ 	.word	0x000000a0


	//   ....[1]....
        /*00ac*/ 	.word	0x00007200


	//----- nvinfo : EIATTR_CTAIDZ_USED
	.align		4
.L_396:
        /*00b0*/ 	.byte	0x01, 0x04
	.zero		2


//--------------------- .nv.info._ZN5flash44flash_bwd_dq_dk_dv_loop_seqk_parallel_kernelI23Flash_bwd_kernel_traitsILi96ELi64ELi128ELi8ELi2ELi4ELi4ELb0ELb0EN7cutlass10bfloat16_tE19Flash_kernel_traitsILi96ELi64ELi128ELi8ES3_EELb1ELb1ELb0ELb0ELb0ELb1ELb0EEEvNS_16Flash_bwd_paramsE --------------------------
	.section	.nv.info._ZN5flash44flash_bwd_dq_dk_dv_loop_seqk_parallel_kernelI23Flash_bwd_kernel_traitsILi96ELi64ELi128ELi8ELi2ELi4ELi4ELb0ELb0EN7cutlass10bfloat16_tE19Flash_kernel_traitsILi96ELi64ELi128ELi8ES3_EELb1ELb1ELb0ELb0ELb0ELb1ELb0EEEvNS_16Flash_bwd_paramsE,"",@"SHT_CUDA_INFO"
	.sectionflags	@""
	.align	4


	//----- nvinfo : EIATTR_CUDA_API_VERSION
	.align		4
        /*0000*/ 	.byte	0x04, 0x37
        /*0002*/ 	.short	(.L_398 - .L_397)
.L_397:
        /*0004*/ 	.word	0x00000082


	//----- nvinfo : EIATTR_SW2861232_WAR
	.align		4
.L_398:
        /*0008*/ 	.byte	0x01, 0x35
	.zero		2


	//----- nvinfo : EIATTR_PARAM_CBANK
	.align		4
        /*000c*/ 	.byte	0x04, 0x0a
        /*000e*/ 	.short	(.L_400 - .L_399)
	.align		4
.L_399:
        /*0010*/ 	.word	index@(.nv.constant0._ZN5flash44flash_bwd_dq_dk_dv_loop_seqk_parallel_kernelI23Flash_bwd_kernel_traitsILi96ELi64ELi128ELi8ELi2ELi4ELi4ELb0ELb0EN7cutlass10bfloat16_tE19Flash_kernel_traitsILi96ELi64ELi128ELi8ES3_EELb1ELb1ELb0ELb0ELb0ELb1ELb0EEEvNS_16Flash_bwd_paramsE)
        /*0014*/ 	.short	0x0160
        /*0016*/ 	.short	0x0280


	//----- nvinfo : EIATTR_CBANK_PARAM_SIZE
	.align		4
.L_400:
        /*0018*/ 	.byte	0x03, 0x19
        /*001a*/ 	.short	0x0280


	//----- nvinfo : EIATTR_KPARAM_INFO
	.align		4
        /*001c*/ 	.byte	0x04, 0x17
        /*001e*/ 	.short	(.L_402 - .L_401)
.L_401:
        /*0020*/ 	.word	0x00000000
        /*0024*/ 	.short	0x0000
        /*0026*/ 	.short	0x0000
        /*0028*/ 	.byte	0x00, 0xf0, 0x01, 0x0a


	//----- nvinfo : EIATTR_MAXREG_COUNT
	.align		4
.L_402:
        /*002c*/ 	.byte	0x03, 0x1b
        /*002e*/ 	.short	0x00ff


	//----- nvinfo : EIATTR_NUM_BARRIERS
	.align		4
        /*0030*/ 	.byte	0x02, 0x4c
        /*0032*/ 	.byte	0x01
	.zero		1


	//----- nvinfo : EIATTR_MERCURY_ISA_VERSION
	.align		4
        /*0034*/ 	.byte	0x03, 0x5f
        /*0036*/ 	.short	0x0000


	//----- nvinfo : EIATTR_EXIT_INSTR_OFFSETS
	.align		4
        /*0038*/ 	.byte	0x04, 0x1c
        /*003a*/ 	.short	(.L_404 - .L_403)


	//   ....[0]....
.L_403:
        /*003c*/ 	.word	0x00000080


	//   ....[1]....
        /*0040*/ 	.word	0x00008760


	//----- nvinfo : EIATTR_CTAIDZ_USED
	.align		4
.L_404:
        /*0044*/ 	.byte	0x01, 0x04
	.zero		2


	//----- nvinfo : EIATTR_CRS_STACK_SIZE
	.align		4
        /*0048*/ 	.byte	0x04, 0x1e
        /*004a*/ 	.short	(.L_406 - .L_405)
.L_405:
        /*004c*/ 	.word	0x00000000
.L_406:


//--------------------- .nv.info._ZN5flash44flash_bwd_dq_dk_dv_loop_seqk_parallel_kernelI23Flash_bwd_kernel_traitsILi96ELi64ELi128ELi8ELi2ELi4ELi4ELb0ELb0EN7cutlass10bfloat16_tE19Flash_kernel_traitsILi96ELi64ELi128ELi8ES3_EELb0ELb1ELb0ELb0ELb0ELb1ELb1EEEvNS_16Flash_bwd_paramsE --------------------------
	.section	.nv.info._ZN5flash44flash_bwd_dq_dk_dv_loop_seqk_parallel_kernelI23Flash_bwd_kernel_traitsILi96ELi64ELi128ELi8ELi2ELi4ELi4ELb0ELb0EN7cutlass10bfloat16_tE19Flash_kernel_traitsILi96ELi64ELi128ELi8ES3_EELb0ELb1ELb0ELb0ELb0ELb1ELb1EEEvNS_16Flash_bwd_paramsE,"",@"SHT_CUDA_INFO"
	.sectionflags	@""
	.align	4


	//----- nvinfo : EIATTR_CUDA_API_VERSION
	.align		4
        /*0000*/ 	.byte	0x04, 0x37
        /*0002*/ 	.short	(.L_408 - .L_407)
.L_407:
        /*0004*/ 	.word	0x00000082


	//----- nvinfo : EIATTR_SW2861232_WAR
	.align		4
.L_408:
        /*0008*/ 	.byte	0x01, 0x35
	.zero		2


	//----- nvinfo : EIATTR_PARAM_CBANK
	.align		4
        /*000c*/ 	.byte	0x04, 0x0a
        /*000e*/ 	.short	(.L_410 - .L_409)
	.align		4
.L_409:
        /*0010*/ 	.word	index@(.nv.constant0._ZN5flash44flash_bwd_dq_dk_dv_loop_seqk_parallel_kernelI23Flash_bwd_kernel_traitsILi96ELi64ELi128ELi8ELi2ELi4ELi4ELb0ELb0EN7cutlass10bfloat16_tE19Flash_kernel_traitsILi96ELi64ELi128ELi8ES3_EELb0ELb1ELb0ELb0ELb0ELb1ELb1EEEvNS_16Flash_bwd_paramsE)
        /*0014*/ 	.short	0x0160
        /*0016*/ 	.short	0x0280


	//----- nvinfo : EIATTR_CBANK_PARAM_SIZE
	.align		4
.L_410:
        /*0018*/ 	.byte	0x03, 0x19
        /*001a*/ 	.short	0x0280


	//----- nvinfo : EIATTR_KPARAM_INFO
	.align		4
        /*001c*/ 	.byte	0x04, 0x17
        /*001e*/ 	.short	(.L_412 - .L_411)
.L_411:
        /*0020*/ 	.word	0x00000000
        /*0024*/ 	.short	0x0000
        /*0026*/ 	.short	0x0000
        /*0028*/ 	.byte	0x00, 0xf0, 0x01, 0x0a


	//----- nvinfo : EIATTR_MAXREG_COUNT
	.align		4
.L_412:
        /*002c*/ 	.byte	0x03, 0x1b
        /*002e*/ 	.short	0x00ff


	//----- nvinfo : EIATTR_NUM_BARRIERS
	.align		4
        /*0030*/ 	.byte	0x02, 0x4c
        /*0032*/ 	.byte	0x01
	.zero		1


	//----- nvinfo : EIATTR_ANNOTATIONS
	.align		4
        /*0034*/ 	.byte	0x04, 0x55
        /*0036*/ 	.short	(.L_414 - .L_413)


	//   ....[0]....
.L_413:
        /* <DEDUP_REMOVED lines=8> */


	//----- nvinfo : EIATTR_MERCURY_ISA_VERSION
	.align		4
.L_414:
        /*00a0*/ 	.byte	0x03, 0x5f
        /*00a2*/ 	.short	0x0000


	//----- nvinfo : EIATTR_EXIT_INSTR_OFFSETS
	.align		4
        /*00a4*/ 	.byte	0x04, 0x1c
        /*00a6*/ 	.short	(.L_416 - .L_415)


	//   ....[0]....
.L_415:
        /*00a8*/ 	.word	0x000000a0


	//   ....[1]....
        /*00ac*/ 	.word	0x000088d0


	//----- nvinfo : EIATTR_CTAIDZ_USED
	.align		4
.L_416:
        /*00b0*/ 	.byte	0x01, 0x04
	.zero		2


	//----- nvinfo : EIATTR_CRS_STACK_SIZE
	.align		4
        /*00b4*/ 	.byte	0x04, 0x1e
        /*00b6*/ 	.short	(.L_418 - .L_417)
.L_417:
        /*00b8*/ 	.word	0x00000000
.L_418:


//--------------------- .nv.info._ZN5flash44flash_bwd_dq_dk_dv_loop_seqk_parallel_kernelI23Flash_bwd_kernel_traitsILi96ELi64ELi128ELi8ELi2ELi4ELi4ELb0ELb0EN7cutlass10bfloat16_tE19Flash_kernel_traitsILi96ELi64ELi128ELi8ES3_EELb1ELb1ELb0ELb1ELb0ELb0ELb0EEEvNS_16Flash_bwd_paramsE --------------------------
	.section	.nv.info._ZN5flash44flash_bwd_dq_dk_dv_loop_seqk_parallel_kernelI23Flash_bwd_kernel_traitsILi96ELi64ELi128ELi8ELi2ELi4ELi4ELb0ELb0EN7cutlass10bfloat16_tE19Flash_kernel_traitsILi96ELi64ELi128ELi8ES3_EELb1ELb1ELb0ELb1ELb0ELb0ELb0EEEvNS_16Flash_bwd_paramsE,"",@"SHT_CUDA_INFO"
	.sectionflags	@""
	.align	4


	//----- nvinfo : EIATTR_CUDA_API_VERSION
	.align		4
        /*0000*/ 	.byte	0x04, 0x37
        /*0002*/ 	.short	(.L_420 - .L_419)
.L_419:
        /*0004*/ 	.word	0x00000082


	//----- nvinfo : EIATTR_SW2861232_WAR
	.align		4
.L_420:
        /*0008*/ 	.byte	0x01, 0x35
	.zero		2


	//----- nvinfo : EIATTR_PARAM_CBANK
	.align		4
        /*000c*/ 	.byte	0x04, 0x0a
        /*000e*/ 	.short	(.L_422 - .L_421)
	.align		4
.L_421:
        /*0010*/ 	.word	index@(.nv.constant0._ZN5flash44flash_bwd_dq_dk_dv_loop_seqk_parallel_kernelI23Flash_bwd_kernel_traitsILi96ELi64ELi128ELi8ELi2ELi4ELi4ELb0ELb0EN7cutlass10bfloat16_tE19Flash_kernel_traitsILi96ELi64ELi128ELi8ES3_EELb1ELb1ELb0ELb1ELb0ELb0ELb0EEEvNS_16Flash_bwd_paramsE)
        /*0014*/ 	.short	0x0160
        /*0016*/ 	.short	0x0280


	//----- nvinfo : EIATTR_CBANK_PARAM_SIZE
	.align		4
.L_422:
        /*0018*/ 	.byte	0x03, 0x19
        /*001a*/ 	.short	0x0280


	//----- nvinfo : EIATTR_KPARAM_INFO
	.align		4
        /*001c*/ 	.byte	0x04, 0x17
        /*001e*/ 	.short	(.L_424 - .L_423)
.L_423:
        /*0020*/ 	.word	0x00000000
        /*0024*/ 	.short	0x0000
        /*0026*/ 	.short	0x0000
        /*0028*/ 	.byte	0x00, 0xf0, 0x01, 0x0a


	//----- nvinfo : EIATTR_MAXREG_COUNT
	.align		4
.L_424:
        /*002c*/ 	.byte	0x03, 0x1b
        /*002e*/ 	.short	0x00ff


	//----- nvinfo : EIATTR_NUM_BARRIERS
	.align		4
        /*0030*/ 	.byte	0x02, 0x4c
        /*0032*/ 	.byte	0x01
	.zero		1


	//----- nvinfo : EIATTR_MERCURY_ISA_VERSION
	.align		4
        /*0034*/ 	.byte	0x03, 0x5f
        /*0036*/ 	.short	0x0000


	//----- nvinfo : EIATTR_EXIT_INSTR_OFFSETS
	.align		4
        /*0038*/ 	.byte	0x04, 0x1c
        /*003a*/ 	.short	(.L_426 - .L_425)


	//   ....[0]....
.L_425:
        /*003c*/ 	.word	0x00000090


	//   ....[1]....
        /*0040*/ 	.word	0x0000a050


	//----- nvinfo : EIATTR_CTAIDZ_USED
	.align		4
.L_426:
        /*0044*/ 	.byte	0x01, 0x04
	.zero		2


	//----- nvinfo : EIATTR_CRS_STACK_SIZE
	.align		4
        /*0048*/ 	.byte	0x04, 0x1e
        /*004a*/ 	.short	(.L_428 - .L_427)
.L_427:
        /*004c*/ 	.word	0x00000000
.L_428:


//--------------------- .nv.info._ZN5flash44flash_bwd_dq_dk_dv_loop_seqk_parallel_kernelI23Flash_bwd_kernel_traitsILi96ELi64ELi128ELi8ELi2ELi4ELi4ELb0ELb0EN7cutlass10bfloat16_tE19Flash_kernel_traitsILi96ELi64ELi128ELi8ES3_EELb0ELb1ELb0ELb1ELb0ELb0ELb1EEEvNS_16Flash_bwd_paramsE --------------------------
	.section	.nv.info._ZN5flash44flash_bwd_dq_dk_dv_loop_seqk_parallel_kernelI23Flash_bwd_kernel_traitsILi96ELi64ELi128ELi8ELi2ELi4ELi4ELb0ELb0EN7cutlass10bfloat16_tE19Flash_kernel_traitsILi96ELi64ELi128ELi8ES3_EELb0ELb1ELb0ELb1ELb0ELb0ELb1EEEvNS_16Flash_bwd_paramsE,"",@"SHT_CUDA_INFO"
	.sectionflags	@""
	.align	4


	//----- nvinfo : EIATTR_CUDA_API_VERSION
	.align		4
        /*0000*/ 	.byte	0x04, 0x37
        /*0002*/ 	.short	(.L_430 - .L_429)
.L_429:
        /*0004*/ 	.word	0x00000082


	//----- nvinfo : EIATTR_SW2861232_WAR
	.align		4
.L_430:
        /*0008*/ 	.byte	0x01, 0x35
	.zero		2


	//----- nvinfo : EIATTR_PARAM_CBANK
	.align		4
        /*000c*/ 	.byte	0x04, 0x0a
        /*000e*/ 	.short	(.L_432 - .L_431)
	.align		4
.L_431:
        /*0010*/ 	.word	index@(.nv.constant0._ZN5flash44flash_bwd_dq_dk_dv_loop_seqk_parallel_kernelI23Flash_bwd_kernel_traitsILi96ELi64ELi128ELi8ELi2ELi4ELi4ELb0ELb0EN7cutlass10bfloat16_tE19Flash_kernel_traitsILi96ELi64ELi128ELi8ES3_EELb0ELb1ELb0ELb1ELb0ELb0ELb1EEEvNS_16Flash_bwd_paramsE)
        /*0014*/ 	.short	0x0160
        /*0016*/ 	.short	0x0280


	//----- nvinfo : EIATTR_CBANK_PARAM_SIZE
	.align		4
.L_432:
        /*0018*/ 	.byte	0x03, 0x19
        /*001a*/ 	.short	0x0280


	//----- nvinfo : EIATTR_KPARAM_INFO
	.align		4
        /*001c*/ 	.byte	0x04, 0x17
        /*001e*/ 	.short	(.L_434 - .L_433)
.L_433:
        /*0020*/ 	.word	0x00000000
        /*0024*/ 	.short	0x0000
        /*0026*/ 	.short	0x0000
        /*0028*/ 	.byte	0x00, 0xf0, 0x01, 0x0a


	//----- nvinfo : EIATTR_MAXREG_COUNT
	.align		4
.L_434:
        /*002c*/ 	.byte	0x03, 0x1b
        /*002e*/ 	.short	0x00ff


	//----- nvinfo : EIATTR_NUM_BARRIERS
	.align		4
        /*0030*/ 	.byte	0x02, 0x4c
        /*0032*/ 	.byte	0x01
	.zero		1


	//----- nvinfo : EIATTR_ANNOTATIONS
	.align		4
        /*0034*/ 	.byte	0x04, 0x55
        /*0036*/ 	.short	(.L_436 - .L_435)


	//   ....[0]....
.L_435:
        /* <DEDUP_REMOVED lines=25> */


	//----- nvinfo : EIATTR_MERCURY_ISA_VERSION
	.align		4
.L_436:
        /*01b0*/ 	.byte	0x03, 0x5f
        /*01b2*/ 	.short	0x0000


	//----- nvinfo : EIATTR_EXIT_INSTR_OFFSETS
	.align		4
        /*01b4*/ 	.byte	0x04, 0x1c
        /*01b6*/ 	.short	(.L_438 - .L_437)


	//   ....[0]....
.L_437:
        /*01b8*/ 	.word	0x000000a0


	//   ....[1]....
        /*01bc*/ 	.word	0x00009c80


	//----- nvinfo : EIATTR_CTAIDZ_USED
	.align		4
.L_438:
        /*01c0*/ 	.byte	0x01, 0x04
	.zero		2


	//----- nvinfo : EIATTR_CRS_STACK_SIZE
	.align		4
        /*01c4*/ 	.byte	0x04, 0x1e
        /*01c6*/ 	.short	(.L_440 - .L_439)
.L_439:
        /*01c8*/ 	.word	0x00000000
.L_440:


//--------------------- .nv.info._ZN5flash25flash_bwd_dot_do_o_kernelILb0E23Flash_bwd_kernel_traitsILi96ELi64ELi128ELi8ELi2ELi4ELi4ELb0ELb0EN7cutlass10bfloat16_tE19Flash_kernel_traitsILi96ELi64ELi128ELi8ES3_EEEEvNS_16Flash_bwd_paramsE --------------------------
	.section	.nv.info._ZN5flash25flash_bwd_dot_do_o_kernelILb0E23Flash_bwd_kernel_traitsILi96ELi64ELi128ELi8ELi2ELi4ELi4ELb0ELb0EN7cutlass10bfloat16_tE19Flash_kernel_traitsILi96ELi64ELi128ELi8ES3_EEEEvNS_16Flash_bwd_paramsE,"",@"SHT_CUDA_INFO"
	.sectionflags	@""
	.align	4


	//----- nvinfo : EIATTR_CUDA_API_VERSION
	.align		4
        /*0000*/ 	.byte	0x04, 0x37
        /*0002*/ 	.short	(.L_442 - .L_441)
.L_441:
        /*0004*/ 	.word	0x00000082


	//----- nvinfo : EIATTR_SW2861232_WAR
	.align		4
.L_442:
        /*0008*/ 	.byte	0x01, 0x35
	.zero		2


	//----- nvinfo : EIATTR_PARAM_CBANK
	.align		4
        /*000c*/ 	.byte	0x04, 0x0a
        /*000e*/ 	.short	(.L_444 - .L_443)
	.align		4
.L_443:
        /*0010*/ 	.word	index@(.nv.constant0._ZN5flash25flash_bwd_dot_do_o_kernelILb0E23Flash_bwd_kernel_traitsILi96ELi64ELi128ELi8ELi2ELi4ELi4ELb0ELb0EN7cutlass10bfloat16_tE19Flash_kernel_traitsILi96ELi64ELi128ELi8ES3_EEEEvNS_16Flash_bwd_paramsE)
        /*0014*/ 	.short	0x0160
        /*0016*/ 	.short	0x0280


	//----- nvinfo : EIATTR_CBANK_PARAM_SIZE
	.align		4
.L_444:
        /*0018*/ 	.byte	0x03, 0x19
        /*001a*/ 	.short	0x0280


	//----- nvinfo : EIATTR_KPARAM_INFO
	.align		4
        /*001c*/ 	.byte	0x04, 0x17
        /*001e*/ 	.short	(.L_446 - .L_445)
.L_445:
        /*0020*/ 	.word	0x00000000
        /*0024*/ 	.short	0x0000
        /*0026*/ 	.short	0x0000
        /*0028*/ 	.byte	0x00, 0xf0, 0x01, 0x0a


	//----- nvinfo : EIATTR_MAXREG_COUNT
	.align		4
.L_446:
        /*002c*/ 	.byte	0x03, 0x1b
        /*002e*/ 	.short	0x00ff


	//----- nvinfo : EIATTR_MERCURY_ISA_VERSION
	.align		4
        /*0030*/ 	.byte	0x03, 0x5f
        /*0032*/ 	.short	0x0000


	//----- nvinfo : EIATTR_COOP_GROUP_MASK_REGIDS
	.align		4
        /*0034*/ 	.byte	0x04, 0x29
        /*0036*/ 	.short	(.L_448 - .L_447)


	//   ....[0]....
.L_447:
        /*0038*/ 	.word	0xffffffff


	//   ....[1]....
        /*003c*/ 	.word	0xffffffff


	//----- nvinfo : EIATTR_COOP_GROUP_INSTR_OFFSETS
	.align		4
.L_448:
        /*0040*/ 	.byte	0x04, 0x28
        /*0042*/ 	.short	(.L_450 - .L_449)


	//   ....[0]....
.L_449:
        /*0044*/ 	.word	0x00000cb0


	//   ....[1]....
        /*0048*/ 	.word	0x00000cd0


	//----- nvinfo : EIATTR_EXIT_INSTR_OFFSETS
	.align		4
.L_450:
        /*004c*/ 	.byte	0x04, 0x1c
        /*004e*/ 	.short	(.L_452 - .L_451)


	//   ....[0]....
.L_451:
        /*0050*/ 	.word	0x00000120


	//   ....[1]....
        /*0054*/ 	.word	0x00000ce0


	//   ....[2]....
        /*0058*/ 	.word	0x00000d60


	//----- nvinfo : EIATTR_CTAIDZ_USED
	.align		4
.L_452:
        /*005c*/ 	.byte	0x01, 0x04
	.zero		2


	//----- nvinfo : EIATTR_CRS_STACK_SIZE
	.align		4
        /*0060*/ 	.byte	0x04, 0x1e
        /*0062*/ 	.short	(.L_454 - .L_453)
.L_453:
        /*0064*/ 	.word	0x00000000
.L_454:


//--------------------- .nv.info._ZN5flash25flash_bwd_dot_do_o_kernelILb1E23Flash_bwd_kernel_traitsILi96ELi64ELi128ELi8ELi2ELi4ELi4ELb0ELb0EN7cutlass10bfloat16_tE19Flash_kernel_traitsILi96ELi64ELi128ELi8ES3_EEEEvNS_16Flash_bwd_paramsE --------------------------
	.section	.nv.info._ZN5flash25flash_bwd_dot_do_o_kernelILb1E23Flash_bwd_kernel_traitsILi96ELi64ELi128ELi8ELi2ELi4ELi4ELb0ELb0EN7cutlass10bfloat16_tE19Flash_kernel_traitsILi96ELi64ELi128ELi8ES3_EEEEvNS_16Flash_bwd_paramsE,"",@"SHT_CUDA_INFO"
	.sectionflags	@""
	.align	4


	//----- nvinfo : EIATTR_CUDA_API_VERSION
	.align		4
        /*0000*/ 	.byte	0x04, 0x37
        /*0002*/ 	.short	(.L_456 - .L_455)
.L_455:
        /*0004*/ 	.word	0x00000082


	//----- nvinfo : EIATTR_SW2861232_WAR
	.align		4
.L_456:
        /*0008*/ 	.byte	0x01, 0x35
	.zero		2


	//----- nvinfo : EIATTR_PARAM_CBANK
	.align		4
        /*000c*/ 	.byte	0x04, 0x0a
        /*000e*/ 	.short	(.L_458 - .L_457)
	.align		4
.L_457:
        /*0010*/ 	.word	index@(.nv.constant0._ZN5flash25flash_bwd_dot_do_o_kernelILb1E23Flash_bwd_kernel_traitsILi96ELi64ELi128ELi8ELi2ELi4ELi4ELb0ELb0EN7cutlass10bfloat16_tE19Flash_kernel_traitsILi96ELi64ELi128ELi8ES3_EEEEvNS_16Flash_bwd_paramsE)
        /*0014*/ 	.short	0x0160
        /*0016*/ 	.short	0x0280


	//----- nvinfo : EIATTR_CBANK_PARAM_SIZE
	.align		4
.L_458:
        /*0018*/ 	.byte	0x03, 0x19
        /*001a*/ 	.short	0x0280


	//----- nvinfo : EIATTR_KPARAM_INFO
	.align		4
        /*001c*/ 	.byte	0x04, 0x17
        /*001e*/ 	.short	(.L_460 - .L_459)
.L_459:
        /*0020*/ 	.word	0x00000000
        /*0024*/ 	.short	0x0000
        /*0026*/ 	.short	0x0000
        /*0028*/ 	.byte	0x00, 0xf0, 0x01, 0x0a


	//----- nvinfo : EIATTR_MAXREG_COUNT
	.align		4
.L_460:
        /*002c*/ 	.byte	0x03, 0x1b
        /*002e*/ 	.short	0x00ff


	//----- nvinfo : EIATTR_MERCURY_ISA_VERSION
	.align		4
        /*0030*/ 	.byte	0x03, 0x5f
        /*0032*/ 	.short	0x0000


	//----- nvinfo : EIATTR_COOP_GROUP_MASK_REGIDS
	.align		4
        /*0034*/ 	.byte	0x04, 0x29
        /*0036*/ 	.short	(.L_462 - .L_461)


	//   ....[0]....
.L_461:
        /*0038*/ 	.word	0xffffffff


	//   ....[1]....
        /*003c*/ 	.word	0xffffffff


	//----- nvinfo : EIATTR_COOP_GROUP_INSTR_OFFSETS
	.align		4
.L_462:
        /*0040*/ 	.byte	0x04, 0x28
        /*0042*/ 	.short	(.L_464 - .L_463)


	//   ....[0]....
.L_463:
        /*0044*/ 	.word	0x00000fe0


	//   ....[1]....
        /*0048*/ 	.word	0x00001000


	//----- nvinfo : EIATTR_EXIT_INSTR_OFFSETS
	.align		4
.L_464:
        /*004c*/ 	.byte	0x04, 0x1c
        /*004e*/ 	.short	(.L_466 - .L_465)


	//   ....[0]....
.L_465:
        /*0050*/ 	.word	0x00000120


	//   ....[1]....
        /*0054*/ 	.word	0x000010b0


	//----- nvinfo : EIATTR_CTAIDZ_USED
	.align		4
.L_466:
        /*0058*/ 	.byte	0x01, 0x04
	.zero		2


	//----- nvinfo : EIATTR_CRS_STACK_SIZE
	.align		4
        /*005c*/ 	.byte	0x04, 0x1e
        /*005e*/ 	.short	(.L_468 - .L_467)
.L_467:
        /*0060*/ 	.word	0x00000000
.L_468:


//--------------------- .nv.callgraph             --------------------------
	.section	.nv.callgraph,"",@"SHT_CUDA_CALLGRAPH"
	.align	4
	.sectionentsize	8
	.align		4
        /*0000*/ 	.word	0x00000000
	.align		4
        /*0004*/ 	.word	0xffffffff
	.align		4
        /*0008*/ 	.word	0x00000000
	.align		4
        /*000c*/ 	.word	0xfffffffe
	.align		4
        /*0010*/ 	.word	0x00000000
	.align		4
        /*0014*/ 	.word	0xfffffffd
	.align		4
        /*0018*/ 	.word	0x00000000
	.align		4
        /*001c*/ 	.word	0xfffffffc


//--------------------- .nv.rel.action            --------------------------
	.section	.nv.rel.action,"",@"SHT_CUDA_RELOCINFO"
	.align	8
	.sectionentsize	8
        /*0000*/ 	.byte	0x73, 0x00, 0x00, 0x00, 0x00, 0x00, 0x00, 0x00, 0x00, 0x00, 0x00, 0x11, 0x25, 0x00, 0x05, 0x36


//--------------------- .nv.constant4             --------------------------
	.section	.nv.constant4,"a",@progbits
	.align	8
	.align		8
.nv.constant4:
        /*0000*/ 	.dword	_ZN72_INTERNAL_aa30c436_36_flash_bwd_hdim96_bf16_causal_sm80_cu_a6473388_31734cuda3std3__45__cpo5beginE
	.align		8
        /*0008*/ 	.dword	_ZN72_INTERNAL_aa30c436_36_flash_bwd_hdim96_bf16_causal_sm80_cu_a6473388_31734cuda3std3__45__cpo3endE
	.align		8
        /*0010*/ 	.dword	_ZN72_INTERNAL_aa30c436_36_flash_bwd_hdim96_bf16_causal_sm80_cu_a6473388_31734cuda3std3__45__cpo6cbeginE
	.align		8
        /*0018*/ 	.dword	_ZN72_INTERNAL_aa30c436_36_flash_bwd_hdim96_bf16_causal_sm80_cu_a6473388_31734cuda3std3__45__cpo4cendE
	.align		8
        /*0020*/ 	.dword	_ZN72_INTERNAL_aa30c436_36_flash_bwd_hdim96_bf16_causal_sm80_cu_a6473388_31734cuda3std3__474_GLOBAL__N__aa30c436_36_flash_bwd_hdim96_bf16_causal_sm80_cu_a6473388_31736ignoreE
	.align		8
        /*0028*/ 	.dword	_ZN72_INTERNAL_aa30c436_36_flash_bwd_hdim96_bf16_causal_sm80_cu_a6473388_31734cuda3std3__419piecewise_constructE
	.align		8
        /*0030*/ 	.dword	_ZN72_INTERNAL_aa30c436_36_flash_bwd_hdim96_bf16_causal_sm80_cu_a6473388_31734cuda3std3__48in_placeE
	.align		8
        /*0038*/ 	.dword	_ZN72_INTERNAL_aa30c436_36_flash_bwd_hdim96_bf16_causal_sm80_cu_a6473388_31734cuda3std6ranges3__45__cpo4swapE
	.align		8
        /*0040*/ 	.dword	_ZN72_INTERNAL_aa30c436_36_flash_bwd_hdim96_bf16_causal_sm80_cu_a6473388_31734cuda3std6ranges3__45__cpo9iter_moveE
	.align		8
        /*0048*/ 	.dword	_ZN72_INTERNAL_aa30c436_36_flash_bwd_hdim96_bf16_causal_sm80_cu_a6473388_31734cute7productE
	.align		8
        /*0050*/ 	.dword	_ZN72_INTERNAL_aa30c436_36_flash_bwd_hdim96_bf16_causal_sm80_cu_a6473388_31734cute1_E


//--------------------- .nv.constant0._ZN5flash44flash_bwd_dq_dk_dv_loop_seqk_parallel_kernelI23Flash_bwd_kernel_traitsILi96ELi64ELi128ELi8ELi2ELi4ELi4ELb1ELb0EN7cutlass10bfloat16_tE19Flash_kernel_traitsILi96ELi64ELi128ELi8ES3_EELb0ELb1ELb0ELb0ELb0ELb0ELb0EEEvNS_16Flash_bwd_paramsE --------------------------
	.section	.nv.constant0._ZN5flash44flash_bwd_dq_dk_dv_loop_seqk_parallel_kernelI23Flash_bwd_kernel_traitsILi96ELi64ELi128ELi8ELi2ELi4ELi4ELb1ELb0EN7cutlass10bfloat16_tE19Flash_kernel_traitsILi96ELi64ELi128ELi8ES3_EELb0ELb1ELb0ELb0ELb0ELb0ELb0EEEvNS_16Flash_bwd_paramsE,"a",@progbits
	.sectionflags	@""
	.align	4
.nv.constant0._ZN5flash44flash_bwd_dq_dk_dv_loop_seqk_parallel_kernelI23Flash_bwd_kernel_traitsILi96ELi64ELi128ELi8ELi2ELi4ELi4ELb1ELb0EN7cutlass10bfloat16_tE19Flash_kernel_traitsILi96ELi64ELi128ELi8ES3_EELb0ELb1ELb0ELb0ELb0ELb0ELb0EEEvNS_16Flash_bwd_paramsE:
	.zero		992


//--------------------- .nv.constant0._ZN5flash44flash_bwd_dq_dk_dv_loop_seqk_parallel_kernelI23Flash_bwd_kernel_traitsILi96ELi64ELi128ELi8ELi2ELi4ELi4ELb1ELb0EN7cutlass10bfloat16_tE19Flash_kernel_traitsILi96ELi64ELi128ELi8ES3_EELb0ELb1ELb0ELb0ELb1ELb1ELb0EEEvNS_16Flash_bwd_paramsE --------------------------
	.section	.nv.constant0._ZN5flash44flash_bwd_dq_dk_dv_loop_seqk_parallel_kernelI23Flash_bwd_kernel_traitsILi96ELi64ELi128ELi8ELi2ELi4ELi4ELb1ELb0EN7cutlass10bfloat16_tE19Flash_kernel_traitsILi96ELi64ELi128ELi8ES3_EELb0ELb1ELb0ELb0ELb1ELb1ELb0EEEvNS_16Flash_bwd_paramsE,"a",@progbits
	.sectionflags	@""
	.align	4
.nv.constant0._ZN5flash44flash_bwd_dq_dk_dv_loop_seqk_parallel_kernelI23Flash_bwd_kernel_traitsILi96ELi64ELi128ELi8ELi2ELi4ELi4ELb1ELb0EN7cutlass10bfloat16_tE19Flash_kernel_traitsILi96ELi64ELi128ELi8ES3_EELb0ELb1ELb0ELb0ELb1ELb1ELb0EEEvNS_16Flash_bwd_paramsE:
	.zero		992


//--------------------- .nv.constant0._ZN5flash44flash_bwd_dq_dk_dv_loop_seqk_parallel_kernelI23Flash_bwd_kernel_traitsILi96ELi64ELi128ELi8ELi2ELi4ELi4ELb1ELb0EN7cutlass10bfloat16_tE19Flash_kernel_traitsILi96ELi64ELi128ELi8ES3_EELb0ELb1ELb0ELb0ELb0ELb1ELb0EEEvNS_16Flash_bwd_paramsE --------------------------
	.section	.nv.constant0._ZN5flash44flash_bwd_dq_dk_dv_loop_seqk_parallel_kernelI23Flash_bwd_kernel_traitsILi96ELi64ELi128ELi8ELi2ELi4ELi4ELb1ELb0EN7cutlass10bfloat16_tE19Flash_kernel_traitsILi96ELi64ELi128ELi8ES3_EELb0ELb1ELb0ELb0ELb0ELb1ELb0EEEvNS_16Flash_bwd_paramsE,"a",@progbits
	.sectionflags	@""
	.align	4
.nv.constant0._ZN5flash44flash_bwd_dq_dk_dv_loop_seqk_parallel_kernelI23Flash_bwd_kernel_traitsILi96ELi64ELi128ELi8ELi2ELi4ELi4ELb1ELb0EN7cutlass10bfloat16_tE19Flash_kernel_traitsILi96ELi64ELi128ELi8ES3_EELb0ELb1ELb0ELb0ELb0ELb1ELb0EEEvNS_16Flash_bwd_paramsE:
	.zero		992


//--------------------- .nv.constant0._ZN5flash44flash_bwd_dq_dk_dv_loop_seqk_parallel_kernelI23Flash_bwd_kernel_traitsILi96ELi64ELi128ELi8ELi2ELi4ELi4ELb1ELb0EN7cutlass10bfloat16_tE19Flash_kernel_traitsILi96ELi64ELi128ELi8ES3_EELb0ELb1ELb0ELb1ELb0ELb0ELb0EEEvNS_16Flash_bwd_paramsE --------------------------
	.section	.nv.constant0._ZN5flash44flash_bwd_dq_dk_dv_loop_seqk_parallel_kernelI23Flash_bwd_kernel_traitsILi96ELi64ELi128ELi8ELi2ELi4ELi4ELb1ELb0EN7cutlass10bfloat16_tE19Flash_kernel_traitsILi96ELi64ELi128ELi8ES3_EELb0ELb1ELb0ELb1ELb0ELb0ELb0EEEvNS_16Flash_bwd_paramsE,"a",@progbits
	.sectionflags	@""
	.align	4
.nv.constant0._ZN5flash44flash_bwd_dq_dk_dv_loop_seqk_parallel_kernelI23Flash_bwd_kernel_traitsILi96ELi64ELi128ELi8ELi2ELi4ELi4ELb1ELb0EN7cutlass10bfloat16_tE19Flash_kernel_traitsILi96ELi64ELi128ELi8ES3_EELb0ELb1ELb0ELb1ELb0ELb0ELb0EEEvNS_16Flash_bwd_paramsE:
	.zero		992


//--------------------- .nv.constant0._ZN5flash27flash_bwd_convert_dq_kernelI23Flash_bwd_kernel_traitsILi96ELi64ELi128ELi8ELi2ELi4ELi4ELb1ELb0EN7cutlass10bfloat16_tE19Flash_kernel_traitsILi96ELi64ELi128ELi8ES3_EEEEvNS_16Flash_bwd_paramsEi --------------------------
	.section	.nv.constant0._ZN5flash27flash_bwd_convert_dq_kernelI23Flash_bwd_kernel_traitsILi96ELi64ELi128ELi8ELi2ELi4ELi4ELb1ELb0EN7cutlass10bfloat16_tE19Flash_kernel_traitsILi96ELi64ELi128ELi8ES3_EEEEvNS_16Flash_bwd_paramsEi,"a",@progbits
	.sectionflags	@""
	.align	4
.nv.constant0._ZN5flash27flash_bwd_convert_dq_kernelI23Flash_bwd_kernel_traitsILi96ELi64ELi128ELi8ELi2ELi4ELi4ELb1ELb0EN7cutlass10bfloat16_tE19Flash_kernel_traitsILi96ELi64ELi128ELi8ES3_EEEEvNS_16Flash_bwd_paramsEi:
	.zero		996


//--------------------- .nv.constant0._ZN5flash44flash_bwd_dq_dk_dv_loop_seqk_parallel_kernelI23Flash_bwd_kernel_traitsILi96ELi64ELi128ELi8ELi2ELi4ELi4ELb1ELb0EN7cutlass10bfloat16_tE19Flash_kernel_traitsILi96ELi64ELi128ELi8ES3_EELb1ELb1ELb0ELb0ELb0ELb0ELb0EEEvNS_16Flash_bwd_paramsE --------------------------
	.section	.nv.constant0._ZN5flash44flash_bwd_dq_dk_dv_loop_seqk_parallel_kernelI23Flash_bwd_kernel_traitsILi96ELi64ELi128ELi8ELi2ELi4ELi4ELb1ELb0EN7cutlass10bfloat16_tE19Flash_kernel_traitsILi96ELi64ELi128ELi8ES3_EELb1ELb1ELb0ELb0ELb0ELb0ELb0EEEvNS_16Flash_bwd_paramsE,"a",@progbits
	.sectionflags	@""
	.align	4
.nv.constant0._ZN5flash44flash_bwd_dq_dk_dv_loop_seqk_parallel_kernelI23Flash_bwd_kernel_traitsILi96ELi64ELi128ELi8ELi2ELi4ELi4ELb1ELb0EN7cutlass10bfloat16_tE19Flash_kernel_traitsILi96ELi64ELi128ELi8ES3_EELb1ELb1ELb0ELb0ELb0ELb0ELb0EEEvNS_16Flash_bwd_paramsE:
	.zero		992


//--------------------- .nv.constant0._ZN5flash44flash_bwd_dq_dk_dv_loop_seqk_parallel_kernelI23Flash_bwd_kernel_traitsILi96ELi64ELi128ELi8ELi2ELi4ELi4ELb1ELb0EN7cutlass10bfloat16_tE19Flash_kernel_traitsILi96ELi64ELi128ELi8ES3_EELb0ELb1ELb0ELb0ELb0ELb0ELb1EEEvNS_16Flash_bwd_paramsE --------------------------
	.section	.nv.constant0._ZN5flash44flash_bwd_dq_dk_dv_loop_seqk_parallel_kernelI23Flash_bwd_kernel_traitsILi96ELi64ELi128ELi8ELi2ELi4ELi4ELb1ELb0EN7cutlass10bfloat16_tE19Flash_kernel_traitsILi96ELi64ELi128ELi8ES3_EELb0ELb1ELb0ELb0ELb0ELb0ELb1EEEvNS_16Flash_bwd_paramsE,"a",@progbits
	.sectionflags	@""
	.align	4
.nv.constant0._ZN5flash44flash_bwd_dq_dk_dv_loop_seqk_parallel_kernelI23Flash_bwd_kernel_traitsILi96ELi64ELi128ELi8ELi2ELi4ELi4ELb1ELb0EN7cutlass10bfloat16_tE19Flash_kernel_traitsILi96ELi64ELi128ELi8ES3_EELb0ELb1ELb0ELb0ELb0ELb0ELb1EEEvNS_16Flash_bwd_paramsE:
	.zero		992


//--------------------- .nv.constant0._ZN5flash44flash_bwd_dq_dk_dv_loop_seqk_parallel_kernelI23Flash_bwd_kernel_traitsILi96ELi64ELi128ELi8ELi2ELi4ELi4ELb1ELb0EN7cutlass10bfloat16_tE19Flash_kernel_traitsILi96ELi64ELi128ELi8ES3_EELb1ELb1ELb0ELb0ELb1ELb1ELb0EEEvNS_16Flash_bwd_paramsE --------------------------
	.section	.nv.constant0._ZN5flash44flash_bwd_dq_dk_dv_loop_seqk_parallel_kernelI23Flash_bwd_kernel_traitsILi96ELi64ELi128ELi8ELi2ELi4ELi4ELb1ELb0EN7cutlass10bfloat16_tE19Flash_kernel_traitsILi96ELi64ELi128ELi8ES3_EELb1ELb1ELb0ELb0ELb1ELb1ELb0EEEvNS_16Flash_bwd_paramsE,"a",@progbits
	.sectionflags	@""
	.align	4
.nv.constant0._ZN5flash44flash_bwd_dq_dk_dv_loop_seqk_parallel_kernelI23Flash_bwd_kernel_traitsILi96ELi64ELi128ELi8ELi2ELi4ELi4ELb1ELb0EN7cutlass10bfloat16_tE19Flash_kernel_traitsILi96ELi64ELi128ELi8ES3_EELb1ELb1ELb0ELb0ELb1ELb1ELb0EEEvNS_16Flash_bwd_paramsE:
	.zero		992


//--------------------- .nv.constant0._ZN5flash44flash_bwd_dq_dk_dv_loop_seqk_parallel_kernelI23Flash_bwd_kernel_traitsILi96ELi64ELi128ELi8ELi2ELi4ELi4ELb1ELb0EN7cutlass10bfloat16_tE19Flash_kernel_traitsILi96ELi64ELi128ELi8ES3_EELb0ELb1ELb0ELb0ELb1ELb1ELb1EEEvNS_16Flash_bwd_paramsE --------------------------
	.section	.nv.constant0._ZN5flash44flash_bwd_dq_dk_dv_loop_seqk_parallel_kernelI23Flash_bwd_kernel_traitsILi96ELi64ELi128ELi8ELi2ELi4ELi4ELb1ELb0EN7cutlass10bfloat16_tE19Flash_kernel_traitsILi96ELi64ELi128ELi8ES3_EELb0ELb1ELb0ELb0ELb1ELb1ELb1EEEvNS_16Flash_bwd_paramsE,"a",@progbits
	.sectionflags	@""
	.align	4
.nv.constant0._ZN5flash44flash_bwd_dq_dk_dv_loop_seqk_parallel_kernelI23Flash_bwd_kernel_traitsILi96ELi64ELi128ELi8ELi2ELi4ELi4ELb1ELb0EN7cutlass10bfloat16_tE19Flash_kernel_traitsILi96ELi64ELi128ELi8ES3_EELb0ELb1ELb0ELb0ELb1ELb1ELb1EEEvNS_16Flash_bwd_paramsE:
	.zero		992


//--------------------- .nv.constant0._ZN5flash44flash_bwd_dq_dk_dv_loop_seqk_parallel_kernelI23Flash_bwd_kernel_traitsILi96ELi64ELi128ELi8ELi2ELi4ELi4ELb1ELb0EN7cutlass10bfloat16_tE19Flash_kernel_traitsILi96ELi64ELi128ELi8ES3_EELb1ELb1ELb0ELb0ELb0ELb1ELb0EEEvNS_16Flash_bwd_paramsE --------------------------
	.section	.nv.constant0._ZN5flash44flash_bwd_dq_dk_dv_loop_seqk_parallel_kernelI23Flash_bwd_kernel_traitsILi96ELi64ELi128ELi8ELi2ELi4ELi4ELb1ELb0EN7cutlass10bfloat16_tE19Flash_kernel_traitsILi96ELi64ELi128ELi8ES3_EELb1ELb1ELb0ELb0ELb0ELb1ELb0EEEvNS_16Flash_bwd_paramsE,"a",@progbits
	.sectionflags	@""
	.align	4
.nv.constant0._ZN5flash44flash_bwd_dq_dk_dv_loop_seqk_parallel_kernelI23Flash_bwd_kernel_traitsILi96ELi64ELi128ELi8ELi2ELi4ELi4ELb1ELb0EN7cutlass10bfloat16_tE19Flash_kernel_traitsILi96ELi64ELi128ELi8ES3_EELb1ELb1ELb0ELb0ELb0ELb1ELb0EEEvNS_16Flash_bwd_paramsE:
	.zero		992


//--------------------- .nv.constant0._ZN5flash44flash_bwd_dq_dk_dv_loop_seqk_parallel_kernelI23Flash_bwd_kernel_traitsILi96ELi64ELi128ELi8ELi2ELi4ELi4ELb1ELb0EN7cutlass10bfloat16_tE19Flash_kernel_traitsILi96ELi64ELi128ELi8ES3_EELb0ELb1ELb0ELb0ELb0ELb1ELb1EEEvNS_16Flash_bwd_paramsE --------------------------
	.section	.nv.constant0._ZN5flash44flash_bwd_dq_dk_dv_loop_seqk_parallel_kernelI23Flash_bwd_kernel_traitsILi96ELi64ELi128ELi8ELi2ELi4ELi4ELb1ELb0EN7cutlass10bfloat16_tE19Flash_kernel_traitsILi96ELi64ELi128ELi8ES3_EELb0ELb1ELb0ELb0ELb0ELb1ELb1EEEvNS_16Flash_bwd_paramsE,"a",@progbits
	.sectionflags	@""
	.align	4
.nv.constant0._ZN5flash44flash_bwd_dq_dk_dv_loop_seqk_parallel_kernelI23Flash_bwd_kernel_traitsILi96ELi64ELi128ELi8ELi2ELi4ELi4ELb1ELb0EN7cutlass10bfloat16_tE19Flash_kernel_traitsILi96ELi64ELi128ELi8ES3_EELb0ELb1ELb0ELb0ELb0ELb1ELb1EEEvNS_16Flash_bwd_paramsE:
	.zero		992


//--------------------- .nv.constant0._ZN5flash44flash_bwd_dq_dk_dv_loop_seqk_parallel_kernelI23Flash_bwd_kernel_traitsILi96ELi64ELi128ELi8ELi2ELi4ELi4ELb1ELb0EN7cutlass10bfloat16_tE19Flash_kernel_traitsILi96ELi64ELi128ELi8ES3_EELb1ELb1ELb0ELb1ELb0ELb0ELb0EEEvNS_16Flash_bwd_paramsE --------------------------
	.section	.nv.constant0._ZN5flash44flash_bwd_dq_dk_dv_loop_seqk_parallel_kernelI23Flash_bwd_kernel_traitsILi96ELi64ELi128ELi8ELi2ELi4ELi4ELb1ELb0EN7cutlass10bfloat16_tE19Flash_kernel_traitsILi96ELi64ELi128ELi8ES3_EELb1ELb1ELb0ELb1ELb0ELb0ELb0EEEvNS_16Flash_bwd_paramsE,"a",@progbits
	.sectionflags	@""
	.align	4
.nv.constant0._ZN5flash44flash_bwd_dq_dk_dv_loop_seqk_parallel_kernelI23Flash_bwd_kernel_traitsILi96ELi64ELi128ELi8ELi2ELi4ELi4ELb1ELb0EN7cutlass10bfloat16_tE19Flash_kernel_traitsILi96ELi64ELi128ELi8ES3_EELb1ELb1ELb0ELb1ELb0ELb0ELb0EEEvNS_16Flash_bwd_paramsE:
	.zero		992


//--------------------- .nv.constant0._ZN5flash44flash_bwd_dq_dk_dv_loop_seqk_parallel_kernelI23Flash_bwd_kernel_traitsILi96ELi64ELi128ELi8ELi2ELi4ELi4ELb1ELb0EN7cutlass10bfloat16_tE19Flash_kernel_traitsILi96ELi64ELi128ELi8ES3_EELb0ELb1ELb0ELb1ELb0ELb0ELb1EEEvNS_16Flash_bwd_paramsE --------------------------
	.section	.nv.constant0._ZN5flash44flash_bwd_dq_dk_dv_loop_seqk_parallel_kernelI23Flash_bwd_kernel_traitsILi96ELi64ELi128ELi8ELi2ELi4ELi4ELb1ELb0EN7cutlass10bfloat16_tE19Flash_kernel_traitsILi96ELi64ELi128ELi8ES3_EELb0ELb1ELb0ELb1ELb0ELb0ELb1EEEvNS_16Flash_bwd_paramsE,"a",@progbits
	.sectionflags	@""
	.align	4
.nv.constant0._ZN5flash44flash_bwd_dq_dk_dv_loop_seqk_parallel_kernelI23Flash_bwd_kernel_traitsILi96ELi64ELi128ELi8ELi2ELi4ELi4ELb1ELb0EN7cutlass10bfloat16_tE19Flash_kernel_traitsILi96ELi64ELi128ELi8ES3_EELb0ELb1ELb0ELb1ELb0ELb0ELb1EEEvNS_16Flash_bwd_paramsE:
	.zero		992


//--------------------- .nv.constant0._ZN5flash25flash_bwd_dot_do_o_kernelILb0E23Flash_bwd_kernel_traitsILi96ELi64ELi128ELi8ELi2ELi4ELi4ELb1ELb0EN7cutlass10bfloat16_tE19Flash_kernel_traitsILi96ELi64ELi128ELi8ES3_EEEEvNS_16Flash_bwd_paramsE --------------------------
	.section	.nv.constant0._ZN5flash25flash_bwd_dot_do_o_kernelILb0E23Flash_bwd_kernel_traitsILi96ELi64ELi128ELi8ELi2ELi4ELi4ELb1ELb0EN7cutlass10bfloat16_tE19Flash_kernel_traitsILi96ELi64ELi128ELi8ES3_EEEEvNS_16Flash_bwd_paramsE,"a",@progbits
	.sectionflags	@""
	.align	4
.nv.constant0._ZN5flash25flash_bwd_dot_do_o_kernelILb0E23Flash_bwd_kernel_traitsILi96ELi64ELi128ELi8ELi2ELi4ELi4ELb1ELb0EN7cutlass10bfloat16_tE19Flash_kernel_traitsILi96ELi64ELi128ELi8ES3_EEEEvNS_16Flash_bwd_paramsE:
	.zero		992


//--------------------- .nv.constant0._ZN5flash25flash_bwd_dot_do_o_kernelILb1E23Flash_bwd_kernel_traitsILi96ELi64ELi128ELi8ELi2ELi4ELi4ELb1ELb0EN7cutlass10bfloat16_tE19Flash_kernel_traitsILi96ELi64ELi128ELi8ES3_EEEEvNS_16Flash_bwd_paramsE --------------------------
	.section	.nv.constant0._ZN5flash25flash_bwd_dot_do_o_kernelILb1E23Flash_bwd_kernel_traitsILi96ELi64ELi128ELi8ELi2ELi4ELi4ELb1ELb0EN7cutlass10bfloat16_tE19Flash_kernel_traitsILi96ELi64ELi128ELi8ES3_EEEEvNS_16Flash_bwd_paramsE,"a",@progbits
	.sectionflags	@""
	.align	4
.nv.constant0._ZN5flash25flash_bwd_dot_do_o_kernelILb1E23Flash_bwd_kernel_traitsILi96ELi64ELi128ELi8ELi2ELi4ELi4ELb1ELb0EN7cutlass10bfloat16_tE19Flash_kernel_traitsILi96ELi64ELi128ELi8ES3_EEEEvNS_16Flash_bwd_paramsE:
	.zero		992


//--------------------- .nv.constant0._ZN5flash27flash_bwd_convert_dq_kernelI23Flash_bwd_kernel_traitsILi96ELi64ELi128ELi8ELi2ELi4ELi4ELb0ELb0EN7cutlass10bfloat16_tE19Flash_kernel_traitsILi96ELi64ELi128ELi8ES3_EEEEvNS_16Flash_bwd_paramsEi --------------------------
	.section	.nv.constant0._ZN5flash27flash_bwd_convert_dq_kernelI23Flash_bwd_kernel_traitsILi96ELi64ELi128ELi8ELi2ELi4ELi4ELb0ELb0EN7cutlass10bfloat16_tE19Flash_kernel_traitsILi96ELi64ELi128ELi8ES3_EEEEvNS_16Flash_bwd_paramsEi,"a",@progbits
	.sectionflags	@""
	.align	4
.nv.constant0._ZN5flash27flash_bwd_convert_dq_kernelI23Flash_bwd_kernel_traitsILi96ELi64ELi128ELi8ELi2ELi4ELi4ELb0ELb0EN7cutlass10bfloat16_tE19Flash_kernel_traitsILi96ELi64ELi128ELi8ES3_EEEEvNS_16Flash_bwd_paramsEi:
	.zero		996


//--------------------- .nv.constant0._ZN5flash44flash_bwd_dq_dk_dv_loop_seqk_parallel_kernelI23Flash_bwd_kernel_traitsILi96ELi64ELi128ELi8ELi2ELi4ELi4ELb0ELb0EN7cutlass10bfloat16_tE19Flash_kernel_traitsILi96ELi64ELi128ELi8ES3_EELb1ELb1ELb0ELb0ELb0ELb0ELb0EEEvNS_16Flash_bwd_paramsE --------------------------
	.section	.nv.constant0._ZN5flash44flash_bwd_dq_dk_dv_loop_seqk_parallel_kernelI23Flash_bwd_kernel_traitsILi96ELi64ELi128ELi8ELi2ELi4ELi4ELb0ELb0EN7cutlass10bfloat16_tE19Flash_kernel_traitsILi96ELi64ELi128ELi8ES3_EELb1ELb1ELb0ELb0ELb0ELb0ELb0EEEvNS_16Flash_bwd_paramsE,"a",@progbits
	.sectionflags	@""
	.align	4
.nv.constant0._ZN5flash44flash_bwd_dq_dk_dv_loop_seqk_parallel_kernelI23Flash_bwd_kernel_traitsILi96ELi64ELi128ELi8ELi2ELi4ELi4ELb0ELb0EN7cutlass10bfloat16_tE19Flash_kernel_traitsILi96ELi64ELi128ELi8ES3_EELb1ELb1ELb0ELb0ELb0ELb0ELb0EEEvNS_16Flash_bwd_paramsE:
	.zero		992


//--------------------- .nv.constant0._ZN5flash44flash_bwd_dq_dk_dv_loop_seqk_parallel_kernelI23Flash_bwd_kernel_traitsILi96ELi64ELi128ELi8ELi2ELi4ELi4ELb0ELb0EN7cutlass10bfloat16_tE19Flash_kernel_traitsILi96ELi64ELi128ELi8ES3_EELb0ELb1ELb0ELb0ELb0ELb0ELb1EEEvNS_16Flash_bwd_paramsE --------------------------
	.section	.nv.constant0._ZN5flash44flash_bwd_dq_dk_dv_loop_seqk_parallel_kernelI23Flash_bwd_kernel_traitsILi96ELi64ELi128ELi8ELi2ELi4ELi4ELb0ELb0EN7cutlass10bfloat16_tE19Flash_kernel_traitsILi96ELi64ELi128ELi8ES3_EELb0ELb1ELb0ELb0ELb0ELb0ELb1EEEvNS_16Flash_bwd_paramsE,"a",@progbits
	.sectionflags	@""
	.align	4
.nv.constant0._ZN5flash44flash_bwd_dq_dk_dv_loop_seqk_parallel_kernelI23Flash_bwd_kernel_traitsILi96ELi64ELi128ELi8ELi2ELi4ELi4ELb0ELb0EN7cutlass10bfloat16_tE19Flash_kernel_traitsILi96ELi64ELi128ELi8ES3_EELb0ELb1ELb0ELb0ELb0ELb0ELb1EEEvNS_16Flash_bwd_paramsE:
	.zero		992


//--------------------- .nv.constant0._ZN5flash44flash_bwd_dq_dk_dv_loop_seqk_parallel_kernelI23Flash_bwd_kernel_traitsILi96ELi64ELi128ELi8ELi2ELi4ELi4ELb0ELb0EN7cutlass10bfloat16_tE19Flash_kernel_traitsILi96ELi64ELi128ELi8ES3_EELb1ELb1ELb0ELb0ELb1ELb1ELb0EEEvNS_16Flash_bwd_paramsE --------------------------
	.section	.nv.constant0._ZN5flash44flash_bwd_dq_dk_dv_loop_seqk_parallel_kernelI23Flash_bwd_kernel_traitsILi96ELi64ELi128ELi8ELi2ELi4ELi4ELb0ELb0EN7cutlass10bfloat16_tE19Flash_kernel_traitsILi96ELi64ELi128ELi8ES3_EELb1ELb1ELb0ELb0ELb1ELb1ELb0EEEvNS_16Flash_bwd_paramsE,"a",@progbits
	.sectionflags	@""
	.align	4
.nv.constant0._ZN5flash44flash_bwd_dq_dk_dv_loop_seqk_parallel_kernelI23Flash_bwd_kernel_traitsILi96ELi64ELi128ELi8ELi2ELi4ELi4ELb0ELb0EN7cutlass10bfloat16_tE19Flash_kernel_traitsILi96ELi64ELi128ELi8ES3_EELb1ELb1ELb0ELb0ELb1ELb1ELb0EEEvNS_16Flash_bwd_paramsE:
	.zero		992


//--------------------- .nv.constant0._ZN5flash44flash_bwd_dq_dk_dv_loop_seqk_parallel_kernelI23Flash_bwd_kernel_traitsILi96ELi64ELi128ELi8ELi2ELi4ELi4ELb0ELb0EN7cutlass10bfloat16_tE19Flash_kernel_traitsILi96ELi64ELi128ELi8ES3_EELb0ELb1ELb0ELb0ELb1ELb1ELb1EEEvNS_16Flash_bwd_paramsE --------------------------
	.section	.nv.constant0._ZN5flash44flash_bwd_dq_dk_dv_loop_seqk_parallel_kernelI23Flash_bwd_kernel_traitsILi96ELi64ELi128ELi8ELi2ELi4ELi4ELb0ELb0EN7cutlass10bfloat16_tE19Flash_kernel_traitsILi96ELi64ELi128ELi8ES3_EELb0ELb1ELb0ELb0ELb1ELb1ELb1EEEvNS_16Flash_bwd_paramsE,"a",@progbits
	.sectionflags	@""
	.align	4
.nv.constant0._ZN5flash44flash_bwd_dq_dk_dv_loop_seqk_parallel_kernelI23Flash_bwd_kernel_traitsILi96ELi64ELi128ELi8ELi2ELi4ELi4ELb0ELb0EN7cutlass10bfloat16_tE19Flash_kernel_traitsILi96ELi64ELi128ELi8ES3_EELb0ELb1ELb0ELb0ELb1ELb1ELb1EEEvNS_16Flash_bwd_paramsE:
	.zero		992


//--------------------- .nv.constant0._ZN5flash44flash_bwd_dq_dk_dv_loop_seqk_parallel_kernelI23Flash_bwd_kernel_traitsILi96ELi64ELi128ELi8ELi2ELi4ELi4ELb0ELb0EN7cutlass10bfloat16_tE19Flash_kernel_traitsILi96ELi64ELi128ELi8ES3_EELb1ELb1ELb0ELb0ELb0ELb1ELb0EEEvNS_16Flash_bwd_paramsE --------------------------
	.section	.nv.constant0._ZN5flash44flash_bwd_dq_dk_dv_loop_seqk_parallel_kernelI23Flash_bwd_kernel_traitsILi96ELi64ELi128ELi8ELi2ELi4ELi4ELb0ELb0EN7cutlass10bfloat16_tE19Flash_kernel_traitsILi96ELi64ELi128ELi8ES3_EELb1ELb1ELb0ELb0ELb0ELb1ELb0EEEvNS_16Flash_bwd_paramsE,"a",@progbits
	.sectionflags	@""
	.align	4
.nv.constant0._ZN5flash44flash_bwd_dq_dk_dv_loop_seqk_parallel_kernelI23Flash_bwd_kernel_traitsILi96ELi64ELi128ELi8ELi2ELi4ELi4ELb0ELb0EN7cutlass10bfloat16_tE19Flash_kernel_traitsILi96ELi64ELi128ELi8ES3_EELb1ELb1ELb0ELb0ELb0ELb1ELb0EEEvNS_16Flash_bwd_paramsE:
	.zero		992


//--------------------- .nv.constant0._ZN5flash44flash_bwd_dq_dk_dv_loop_seqk_parallel_kernelI23Flash_bwd_kernel_traitsILi96ELi64ELi128ELi8ELi2ELi4ELi4ELb0ELb0EN7cutlass10bfloat16_tE19Flash_kernel_traitsILi96ELi64ELi128ELi8ES3_EELb0ELb1ELb0ELb0ELb0ELb1ELb1EEEvNS_16Flash_bwd_paramsE --------------------------
	.section	.nv.constant0._ZN5flash44flash_bwd_dq_dk_dv_loop_seqk_parallel_kernelI23Flash_bwd_kernel_traitsILi96ELi64ELi128ELi8ELi2ELi4ELi4ELb0ELb0EN7cutlass10bfloat16_tE19Flash_kernel_traitsILi96ELi64ELi128ELi8ES3_EELb0ELb1ELb0ELb0ELb0ELb1ELb1EEEvNS_16Flash_bwd_paramsE,"a",@progbits
	.sectionflags	@""
	.align	4
.nv.constant0._ZN5flash44flash_bwd_dq_dk_dv_loop_seqk_parallel_kernelI23Flash_bwd_kernel_traitsILi96ELi64ELi128ELi8ELi2ELi4ELi4ELb0ELb0EN7cutlass10bfloat16_tE19Flash_kernel_traitsILi96ELi64ELi128ELi8ES3_EELb0ELb1ELb0ELb0ELb0ELb1ELb1EEEvNS_16Flash_bwd_paramsE:
	.zero		992


//--------------------- .nv.constant0._ZN5flash44flash_bwd_dq_dk_dv_loop_seqk_parallel_kernelI23Flash_bwd_kernel_traitsILi96ELi64ELi128ELi8ELi2ELi4ELi4ELb0ELb0EN7cutlass10bfloat16_tE19Flash_kernel_traitsILi96ELi64ELi128ELi8ES3_EELb1ELb1ELb0ELb1ELb0ELb0ELb0EEEvNS_16Flash_bwd_paramsE --------------------------
	.section	.nv.constant0._ZN5flash44flash_bwd_dq_dk_dv_loop_seqk_parallel_kernelI23Flash_bwd_kernel_traitsILi96ELi64ELi128ELi8ELi2ELi4ELi4ELb0ELb0EN7cutlass10bfloat16_tE19Flash_kernel_traitsILi96ELi64ELi128ELi8ES3_EELb1ELb1ELb0ELb1ELb0ELb0ELb0EEEvNS_16Flash_bwd_paramsE,"a",@progbits
	.sectionflags	@""
	.align	4
.nv.constant0._ZN5flash44flash_bwd_dq_dk_dv_loop_seqk_parallel_kernelI23Flash_bwd_kernel_traitsILi96ELi64ELi128ELi8ELi2ELi4ELi4ELb0ELb0EN7cutlass10bfloat16_tE19Flash_kernel_traitsILi96ELi64ELi128ELi8ES3_EELb1ELb1ELb0ELb1ELb0ELb0ELb0EEEvNS_16Flash_bwd_paramsE:
	.zero		992


//--------------------- .nv.constant0._ZN5flash44flash_bwd_dq_dk_dv_loop_seqk_parallel_kernelI23Flash_bwd_kernel_traitsILi96ELi64ELi128ELi8ELi2ELi4ELi4ELb0ELb0EN7cutlass10bfloat16_tE19Flash_kernel_traitsILi96ELi64ELi128ELi8ES3_EELb0ELb1ELb0ELb1ELb0ELb0ELb1EEEvNS_16Flash_bwd_paramsE --------------------------
	.section	.nv.constant0._ZN5flash44flash_bwd_dq_dk_dv_loop_seqk_parallel_kernelI23Flash_bwd_kernel_traitsILi96ELi64ELi128ELi8ELi2ELi4ELi4ELb0ELb0EN7cutlass10bfloat16_tE19Flash_kernel_traitsILi96ELi64ELi128ELi8ES3_EELb0ELb1ELb0ELb1ELb0ELb0ELb1EEEvNS_16Flash_bwd_paramsE,"a",@progbits
	.sectionflags	@""
	.align	4
.nv.constant0._ZN5flash44flash_bwd_dq_dk_dv_loop_seqk_parallel_kernelI23Flash_bwd_kernel_traitsILi96ELi64ELi128ELi8ELi2ELi4ELi4ELb0ELb0EN7cutlass10bfloat16_tE19Flash_kernel_traitsILi96ELi64ELi128ELi8ES3_EELb0ELb1ELb0ELb1ELb0ELb0ELb1EEEvNS_16Flash_bwd_paramsE:
	.zero		992


//--------------------- .nv.constant0._ZN5flash25flash_bwd_dot_do_o_kernelILb0E23Flash_bwd_kernel_traitsILi96ELi64ELi128ELi8ELi2ELi4ELi4ELb0ELb0EN7cutlass10bfloat16_tE19Flash_kernel_traitsILi96ELi64ELi128ELi8ES3_EEEEvNS_16Flash_bwd_paramsE --------------------------
	.section	.nv.constant0._ZN5flash25flash_bwd_dot_do_o_kernelILb0E23Flash_bwd_kernel_traitsILi96ELi64ELi128ELi8ELi2ELi4ELi4ELb0ELb0EN7cutlass10bfloat16_tE19Flash_kernel_traitsILi96ELi64ELi128ELi8ES3_EEEEvNS_16Flash_bwd_paramsE,"a",@progbits
	.sectionflags	@""
	.align	4
.nv.constant0._ZN5flash25flash_bwd_dot_do_o_kernelILb0E23Flash_bwd_kernel_traitsILi96ELi64ELi128ELi8ELi2ELi4ELi4ELb0ELb0EN7cutlass10bfloat16_tE19Flash_kernel_traitsILi96ELi64ELi128ELi8ES3_EEEEvNS_16Flash_bwd_paramsE:
	.zero		992


//--------------------- .nv.constant0._ZN5flash25flash_bwd_dot_do_o_kernelILb1E23Flash_bwd_kernel_traitsILi96ELi64ELi128ELi8ELi2ELi4ELi4ELb0ELb0EN7cutlass10bfloat16_tE19Flash_kernel_traitsILi96ELi64ELi128ELi8ES3_EEEEvNS_16Flash_bwd_paramsE --------------------------
	.section	.nv.constant0._ZN5flash25flash_bwd_dot_do_o_kernelILb1E23Flash_bwd_kernel_traitsILi96ELi64ELi128ELi8ELi2ELi4ELi4ELb0ELb0EN7cutlass10bfloat16_tE19Flash_kernel_traitsILi96ELi64ELi128ELi8ES3_EEEEvNS_16Flash_bwd_paramsE,"a",@progbits
	.sectionflags	@""
	.align	4
.nv.constant0._ZN5flash25flash_bwd_dot_do_o_kernelILb1E23Flash_bwd_kernel_traitsILi96ELi64ELi128ELi8ELi2ELi4ELi4ELb0ELb0EN7cutlass10bfloat16_tE19Flash_kernel_traitsILi96ELi64ELi128ELi8ES3_EEEEvNS_16Flash_bwd_paramsE:
	.zero		992


//--------------------- .text._ZN5flash44flash_bwd_dq_dk_dv_loop_seqk_parallel_kernelI23Flash_bwd_kernel_traitsILi96ELi64ELi128ELi8ELi2ELi4ELi4ELb1ELb0EN7cutlass10bfloat16_tE19Flash_kernel_traitsILi96ELi64ELi128ELi8ES3_EELb0ELb1ELb0ELb0ELb0ELb0ELb0EEEvNS_16Flash_bwd_paramsE --------------------------
	.section	.text._ZN5flash44flash_bwd_dq_dk_dv_loop_seqk_parallel_kernelI23Flash_bwd_kernel_traitsILi96ELi64ELi128ELi8ELi2ELi4ELi4ELb1ELb0EN7cutlass10bfloat16_tE19Flash_kernel_traitsILi96ELi64ELi128ELi8ES3_EELb0ELb1ELb0ELb0ELb0ELb0ELb0EEEvNS_16Flash_bwd_paramsE,"ax",@progbits
	.sectioninfo	@"SHI_REGISTERS=255"
	.align	128
        .global         _ZN5flash44flash_bwd_dq_dk_dv_loop_seqk_parallel_kernelI23Flash_bwd_kernel_traitsILi96ELi64ELi128ELi8ELi2ELi4ELi4ELb1ELb0EN7cutlass10bfloat16_tE19Flash_kernel_traitsILi96ELi64ELi128ELi8ES3_EELb0ELb1ELb0ELb0ELb0ELb0ELb0EEEvNS_16Flash_bwd_paramsE
        .type           _ZN5flash44flash_bwd_dq_dk_dv_loop_seqk_parallel_kernelI23Flash_bwd_kernel_traitsILi96ELi64ELi128ELi8ELi2ELi4ELi4ELb1ELb0EN7cutlass10bfloat16_tE19Flash_kernel_traitsILi96ELi64ELi128ELi8ES3_EELb0ELb1ELb0ELb0ELb0ELb0ELb0EEEvNS_16Flash_bwd_paramsE,@function
        .size           _ZN5flash44flash_bwd_dq_dk_dv_loop_seqk_parallel_kernelI23Flash_bwd_kernel_traitsILi96ELi64ELi128ELi8ELi2ELi4ELi4ELb1ELb0EN7cutlass10bfloat16_tE19Flash_kernel_traitsILi96ELi64ELi128ELi8ES3_EELb0ELb1ELb0ELb0ELb0ELb0ELb0EEEvNS_16Flash_bwd_paramsE,(.L_x_664 - _ZN5flash44flash_bwd_dq_dk_dv_loop_seqk_parallel_kernelI23Flash_bwd_kernel_traitsILi96ELi64ELi128ELi8ELi2ELi4ELi4ELb1ELb0EN7cutlass10bfloat16_tE19Flash_kernel_traitsILi96ELi64ELi128ELi8ES3_EELb0ELb1ELb0ELb0ELb0ELb0ELb0EEEvNS_16Flash_bwd_paramsE)
        .other          _ZN5flash44flash_bwd_dq_dk_dv_loop_seqk_parallel_kernelI23Flash_bwd_kernel_traitsILi96ELi64ELi128ELi8ELi2ELi4ELi4ELb1ELb0EN7cutlass10bfloat16_tE19Flash_kernel_traitsILi96ELi64ELi128ELi8ES3_EELb0ELb1ELb0ELb0ELb0ELb0ELb0EEEvNS_16Flash_bwd_paramsE,@"STO_CUDA_ENTRY STV_DEFAULT"
_ZN5flash44flash_bwd_dq_dk_dv_loop_seqk_parallel_kernelI23Flash_bwd_kernel_traitsILi96ELi64ELi128ELi8ELi2ELi4ELi4ELb1ELb0EN7cutlass10bfloat16_tE19Flash_kernel_traitsILi96ELi64ELi128ELi8ES3_EELb0ELb1ELb0ELb0ELb0ELb0ELb0EEEvNS_16Flash_bwd_paramsE:
.text._ZN5flash44flash_bwd_dq_dk_dv_loop_seqk_parallel_kernelI23Flash_bwd_kernel_traitsILi96ELi64ELi128ELi8ELi2ELi4ELi4ELb1ELb0EN7cutlass10bfloat16_tE19Flash_kernel_traitsILi96ELi64ELi128ELi8ES3_EELb0ELb1ELb0ELb0ELb0ELb0ELb0EEEvNS_16Flash_bwd_paramsE:
[----:B------:R-:W-:Y:S02]  /*0000*/  MOV R1, c[0x0][0x28] ;  /* 0x00000a0000017a02 */ /* 0x000fe40000000f00 */
[----:B------:R-:W1:Y:S01]  /*0010*/  S2UR UR18, SR_CTAID.X ;  /* 0x00000000001279c3 */ /* 0x000e620000002500 */
[----:B------:R-:W-:Y:S01]  /*0020*/  ULDC UR4, c[0x0][0x218] ;  /* 0x0000860000047ab9 */ /* 0x000fe20000000800 */
[----:B------:R-:W-:Y:S01]  /*0030*/  IADD3 R1, R1, -0x50, RZ ;  /* 0xffffffb001017810 */ /* 0x000fe20007ffe0ff */
[----:B------:R-:W-:-:S04]  /*0040*/  UIADD3 UR5, UR4, 0x7f, URZ ;  /* 0x0000007f04057890 */ /* 0x000fc8000fffe03f */
[----:B------:R-:W-:-:S04]  /*0050*/  USHF.R.S32.HI UR4, URZ, 0x1f, UR5 ;  /* 0x0000001f3f047899 */ /* 0x000fc80008011405 */
[----:B------:R-:W-:-:S04]  /*0060*/  ULEA.HI UR4, UR4, UR5, URZ, 0x7 ;  /* 0x0000000504047291 */ /* 0x000fc8000f8f383f */
[----:B------:R-:W-:-:S04]  /*0070*/  USHF.R.S32.HI UR4, URZ, 0x7, UR4 ;  /* 0x000000073f047899 */ /* 0x000fc80008011404 */
[----:B-1----:R-:W-:-:S06]  /*0080*/  UISETP.GE.AND UP0, UPT, UR18, UR4, UPT ;  /* 0x000000041200728c */ /* 0x002fcc000bf06270 */
[----:B------:R-:W-:-:S13]  /*0090*/  PLOP3.LUT P0, PT, PT, PT, UP0, 0x80, 0x0 ;  /* 0x000000000000781c */ /* 0x000fda0003f0f008 */
[----:B------:R-:W-:Y:S05]  /*00a0*/  @P0 EXIT ;  /* 0x000000000000094d */ /* 0x000fea0003800000 */
[----:B------:R-:W1:Y:S01]  /*00b0*/  S2R R20, SR_TID.X ;  /* 0x0000000000147919 */ /* 0x000e620000002100 */
[----:B------:R-:W2:Y:S01]  /*00c0*/  S2UR UR32, SR_CTAID.Y ;  /* 0x00000000002079c3 */ /* 0x000ea20000002600 */
[----:B------:R-:W-:Y:S01]  /*00d0*/  ULDC UR14, c[0x0][0x224] ;  /* 0x00008900000e7ab9 */ /* 0x000fe20000000800 */
[----:B------:R-:W-:Y:S01]  /*00e0*/  IMAD.MOV.U32 R230, RZ, RZ, 0x20 ;  /* 0x00000020ffe67424 */ /* 0x000fe200078e00ff */
[----:B------:R-:W-:Y:S01]  /*00f0*/  USHF.R.S32.HI UR5, URZ, 0x1f, UR14 ;  /* 0x0000001f3f057899 */ /* 0x000fe2000801140e */
[----:B------:R-:W-:Y:S01]  /*0100*/  IMAD.MOV.U32 R233, RZ, RZ, -0x10 ;  /* 0xfffffff0ffe97424 */ /* 0x000fe200078e00ff */
[----:B------:R-:W-:Y:S01]  /*0110*/  ULDC.U8 UR7, c[0x0][0x328] ;  /* 0x0000ca0000077ab9 */ /* 0x000fe20000000000 */
[----:B------:R-:W-:Y:S01]  /*0120*/  IMAD.MOV.U32 R227, RZ, RZ, -0x40 ;  /* 0xffffffc0ffe37424 */ /* 0x000fe200078e00ff */
[----:B------:R-:W-:Y:S01]  /*0130*/  UISETP.NE.AND UP5, UPT, UR7, URZ, UPT ;  /* 0x0000003f0700728c */ /* 0x000fe2000bfa5270 */
[----:B------:R-:W3:Y:S01]  /*0140*/  S2UR UR35, SR_CTAID.Z ;  /* 0x00000000002379c3 */ /* 0x000ee20000002700 */
[----:B------:R-:W-:-:S02]  /*0150*/  ULDC UR46, c[0x0][0x22c] ;  /* 0x00008b00002e7ab9 */ /* 0x000fc40000000800 */
[----:B------:R-:W-:Y:S02]  /*0160*/  ULDC UR36, c[0x0][0x1c0] ;  /* 0x0000700000247ab9 */ /* 0x000fe40000000800 */
[----:B------:R-:W-:Y:S02]  /*0170*/  ULDC UR10, c[0x0][0x1c0] ;  /* 0x00007000000a7ab9 */ /* 0x000fe40000000800 */
[----:B------:R-:W-:Y:S01]  /*0180*/  UIMAD.WIDE UR36, UR46, UR36, URZ ;  /* 0x000000242e2472a5 */ /* 0x000fe2000f8e023f */
[----:B------:R-:W4:Y:S01]  /*0190*/  S2UR UR60, SR_CTAID.X ;  /* 0x00000000003c79c3 */ /* 0x000f220000002500 */
[----:B------:R-:W-:Y:S02]  /*01a0*/  UMOV UR6, 0x80 ;  /* 0x0000008000067882 */ /* 0x000fe40000000000 */
[----:B------:R-:W-:Y:S02]  /*01b0*/  ULDC UR4, c[0x0][0x210] ;  /* 0x0000840000047ab9 */ /* 0x000fe40000000800 */
[----:B------:R-:W-:Y:S01]  /*01c0*/  ULDC UR55, c[0x0][0x234] ;  /* 0x00008d0000377ab9 */ /* 0x000fe20000000800 */
[----:B-1----:R-:W-:Y:S01]  /*01d0*/  SHF.R.S32.HI R19, RZ, 0x1f, R20 ;  /* 0x0000001fff137819 */ /* 0x002fe20000011414 */
[----:B--2---:R-:W-:-:S02]  /*01e0*/  UIMAD.WIDE.U32 UR44, UR32, UR14, URZ ;  /* 0x0000000e202c72a5 */ /* 0x004fc4000f8e003f */
[----:B------:R-:W-:Y:S01]  /*01f0*/  USHF.L.U32 UR14, UR32, 0x7, URZ ;  /* 0x00000007200e7899 */ /* 0x000fe2000800063f */
[CC--:B------:R-:W-:Y:S01]  /*0200*/  LEA.HI R5, R19.reuse, R20.reuse, RZ, 0x2 ;  /* 0x0000001413057211 */ /* 0x0c0fe200078f10ff */
[----:B------:R-:W-:Y:S01]  /*0210*/  ULDC UR11, c[0x0][0x1c0] ;  /* 0x00007000000b7ab9 */ /* 0x000fe20000000800 */
[CC--:B------:R-:W-:Y:S01]  /*0220*/  LEA.HI R11, R19.reuse, R20.reuse, RZ, 0x5 ;  /* 0x00000014130b7211 */ /* 0x0c0fe200078f28ff */
[----:B------:R-:W-:Y:S01]  /*0230*/  ULDC UR9, c[0x0][0x1c0] ;  /* 0x0000700000097ab9 */ /* 0x000fe20000000800 */
[----:B------:R-:W-:Y:S01]  /*0240*/  LEA.HI R6, R19, R20, RZ, 0x4 ;  /* 0x0000001413067211 */ /* 0x000fe200078f20ff */
[----:B---3--:R-:W-:Y:S01]  /*0250*/  UIMAD UR47, UR35, UR46, URZ ;  /* 0x0000002e232f72a4 */ /* 0x008fe2000f8e023f */
[--C-:B------:R-:W-:Y:S01]  /*0260*/  SHF.R.S32.HI R7, RZ, 0x2, R5.reuse ;  /* 0x00000002ff077819 */ /* 0x100fe20000011405 */
[----:B------:R-:W-:Y:S01]  /*0270*/  UIMAD UR46, UR46, UR10, URZ ;  /* 0x0000000a2e2e72a4 */ /* 0x000fe2000f8e023f */
[----:B------:R-:W-:Y:S01]  /*0280*/  SHF.R.S32.HI R0, RZ, 0x1f, R5 ;  /* 0x0000001fff007819 */ /* 0x000fe20000011405 */
[----:B------:R-:W-:Y:S01]  /*0290*/  UIMAD UR55, UR6, UR4, UR55 ;  /* 0x00000004063772a4 */ /* 0x000fe2000f8e0237 */
[----:B------:R-:W-:Y:S01]  /*02a0*/  LOP3.LUT R3, R11, 0xffffffe0, RZ, 0xc0, !PT ;  /* 0xffffffe00b037812 */ /* 0x000fe200078ec0ff */
[----:B------:R-:W-:Y:S01]  /*02b0*/  UIMAD UR52, UR5, UR32, URZ ;  /* 0x00000020053472a4 */ /* 0x000fe2000f8e023f */
[----:B------:R-:W-:Y:S01]  /*02c0*/  SHF.R.S32.HI R8, RZ, 0x4, R6 ;  /* 0x00000004ff087819 */ /* 0x000fe20000011406 */
[----:B------:R-:W-:Y:S01]  /*02d0*/  UIMAD UR4, UR32, UR9, UR35 ;  /* 0x00000009200472a4 */ /* 0x000fe2000f8e0223 */
[-C--:B------:R-:W-:Y:S01]  /*02e0*/  LEA.HI R2, R0, R7.reuse, RZ, 0x3 ;  /* 0x0000000700027211 */ /* 0x080fe200078f18ff */
[----:B------:R-:W-:Y:S01]  /*02f0*/  IMAD.IADD R0, R20, 0x1, -R3 ;  /* 0x0000000114007824 */ /* 0x000fe200078e0a03 */
[----:B------:R-:W-:Y:S01]  /*0300*/  LEA.HI R4, R6, R8, RZ, 0x1 ;  /* 0x0000000806047211 */ /* 0x000fe200078f08ff */
[----:B------:R-:W-:Y:S01]  /*0310*/  @!UP5 UIMAD UR5, UR32, UR11, UR35 ;  /* 0x0000000b2005d2a4 */ /* 0x000fe2000f8e0223 */
[----:B------:R-:W-:Y:S01]  /*0320*/  LEA.HI R9, R5, R7, RZ, 0x1 ;  /* 0x0000000705097211 */ /* 0x000fe200078f08ff */
[----:B------:R-:W-:Y:S01]  /*0330*/  USHF.L.U32 UR41, UR46, 0x6, URZ ;  /* 0x000000062e297899 */ /* 0x000fe2000800063f */
[----:B------:R-:W-:Y:S01]  /*0340*/  LOP3.LUT R3, R4, 0xfffffffe, RZ, 0xc0, !PT ;  /* 0xfffffffe04037812 */ /* 0x000fe200078ec0ff */
[----:B------:R-:W-:Y:S01]  /*0350*/  ULDC UR49, c[0x0][0x214] ;  /* 0x0000850000317ab9 */ /* 0x000fe20000000800 */
[----:B------:R-:W-:Y:S01]  /*0360*/  LOP3.LUT R4, R9, 0x7fffffe, RZ, 0xc0, !PT ;  /* 0x07fffffe09047812 */ /* 0x000fe200078ec0ff */
[----:B------:R-:W-:Y:S01]  /*0370*/  ULDC UR56, c[0x0][0x1c8] ;  /* 0x0000720000387ab9 */ /* 0x000fe20000000800 */
[----:B------:R-:W-:Y:S01]  /*0380*/  LOP3.LUT R2, R2, 0xfffffff8, RZ, 0xc0, !PT ;  /* 0xfffffff802027812 */ /* 0x000fe200078ec0ff */
[----:B------:R-:W-:Y:S01]  /*0390*/  IMAD.IADD R15, R8, 0x1, -R3 ;  /* 0x00000001080f7824 */ /* 0x000fe200078e0a03 */
[----:B------:R-:W-:Y:S01]  /*03a0*/  SHF.R.S32.HI R10, RZ, 0x1f, R0 ;  /* 0x0000001fff0a7819 */ /* 0x000fe20000011400 */
[----:B------:R-:W-:Y:S01]  /*03b0*/  IMAD.IADD R8, R7, 0x1, -R4 ;  /* 0x0000000107087824 */ /* 0x000fe200078e0a04 */
[----:B------:R-:W-:Y:S01]  /*03c0*/  LEA.HI R21, R19, R20, RZ, 0x3 ;  /* 0x0000001413157211 */ /* 0x000fe200078f18ff */
[----:B------:R-:W-:Y:S01]  /*03d0*/  IMAD.IADD R9, R7, 0x1, -R2 ;  /* 0x0000000107097824 */ /* 0x000fe200078e0a02 */
[----:B------:R-:W-:Y:S01]  /*03e0*/  LEA.HI R22, R10, R0, RZ, 0x2 ;  /* 0x000000000a167211 */ /* 0x000fe200078f10ff */
[----:B------:R-:W-:Y:S01]  /*03f0*/  ULDC.U8 UR8, c[0x0][0x3d0] ;  /* 0x0000f40000087ab9 */ /* 0x000fe20000000000 */
[----:B------:R-:W-:Y:S01]  /*0400*/  LOP3.LUT R0, R6, 0xfffffff0, RZ, 0xc0, !PT ;  /* 0xfffffff006007812 */ /* 0x000fe200078ec0ff */
[----:B------:R-:W-:Y:S01]  /*0410*/  ULDC UR50, c[0x0][0x224] ;  /* 0x0000890000327ab9 */ /* 0x000fe20000000800 */
[----:B------:R-:W-:Y:S01]  /*0420*/  LOP3.LUT R6, R5, 0xfffffffc, RZ, 0xc0, !PT ;  /* 0xfffffffc05067812 */ /* 0x000fe200078ec0ff */
[----:B------:R-:W-:Y:S01]  /*0430*/  @UP5 UIMAD UR54, UR32, UR49, URZ ;  /* 0x00000031203652a4 */ /* 0x000fe2000f8e023f */
[----:B------:R-:W-:Y:S01]  /*0440*/  SHF.R.S32.HI R2, RZ, 0x5, R11 ;  /* 0x00000005ff027819 */ /* 0x000fe2000001140b */
[C---:B------:R-:W-:Y:S01]  /*0450*/  IMAD.IADD R0, R20.reuse, 0x1, -R0 ;  /* 0x0000000114007824 */ /* 0x040fe200078e0a00 */
[----:B------:R-:W-:Y:S01]  /*0460*/  SHF.R.S32.HI R4, RZ, 0x3, R21 ;  /* 0x00000003ff047819 */ /* 0x000fe20000011415 */
[----:B------:R-:W-:Y:S01]  /*0470*/  IMAD.IADD R16, R20, 0x1, -R6 ;  /* 0x0000000114107824 */ /* 0x000fe200078e0a06 */
[----:B------:R-:W-:Y:S01]  /*0480*/  SHF.R.S32.HI R3, RZ, 0x1f, R11 ;  /* 0x0000001fff037819 */ /* 0x000fe2000001140b */
[----:B------:R-:W-:Y:S01]  /*0490*/  IMAD R8, R2, 0x8, R8 ;  /* 0x0000000802087824 */ /* 0x000fe200078e0208 */
[-C--:B------:R-:W-:Y:S01]  /*04a0*/  LEA.HI R5, R11, R2.reuse, RZ, 0x1 ;  /* 0x000000020b057211 */ /* 0x080fe200078f08ff */
[----:B------:R-:W-:Y:S01]  /*04b0*/  IMAD.SHL.U32 R4, R4, 0x40, RZ ;  /* 0x0000004004047824 */ /* 0x000fe200078e00ff */
[----:B------:R-:W-:Y:S01]  /*04c0*/  LEA.HI R3, R3, R2, RZ, 0x2 ;  /* 0x0000000203037211 */ /* 0x000fe200078f10ff */
[----:B------:R-:W-:Y:S01]  /*04d0*/  IMAD.SHL.U32 R250, R16, 0x8, RZ ;  /* 0x0000000810fa7824 */ /* 0x000fe200078e00ff */
[----:B------:R-:W-:Y:S01]  /*04e0*/  LOP3.LUT R6, R5, 0xfffffffe, RZ, 0xc0, !PT ;  /* 0xfffffffe05067812 */ /* 0x000fe200078ec0ff */
[----:B------:R-:W-:Y:S01]  /*04f0*/  ULDC.64 UR12, c[0x0][0x118] ;  /* 0x00004600000c7ab9 */ /* 0x000fe20000000a00 */
[----:B------:R-:W-:Y:S01]  /*0500*/  LOP3.LUT R5, R3, 0xfffffffc, RZ, 0xc0, !PT ;  /* 0xfffffffc03057812 */ /* 0x000fe200078ec0ff */
[----:B------:R-:W-:Y:S01]  /*0510*/  UMOV UR61, 0x4 ;  /* 0x00000004003d7882 */ /* 0x000fe20000000000 */
[----:B------:R-:W-:Y:S01]  /*0520*/  LOP3.LUT R3, R4, 0xc0, RZ, 0xc0, !PT ;  /* 0x000000c004037812 */ /* 0x000fe200078ec0ff */
[C---:B------:R-:W-:Y:S01]  /*0530*/  IMAD.IADD R231, R2.reuse, 0x1, -R6 ;  /* 0x0000000102e77824 */ /* 0x040fe200078e0a06 */
[----:B------:R-:W-:Y:S01]  /*0540*/  SHF.R.S32.HI R6, RZ, 0x1f, R0 ;  /* 0x0000001fff067819 */ /* 0x000fe20000011400 */
[----:B------:R-:W-:Y:S01]  /*0550*/  IMAD.IADD R11, R2, 0x1, -R5 ;  /* 0x00000001020b7824 */ /* 0x000fe200078e0a05 */
[----:B------:R-:W-:Y:S01]  /*0560*/  LOP3.LUT R4, R3, 0x18, R250, 0xf8, !PT ;  /* 0x0000001803047812 */ /* 0x000fe200078ef8fa */
[----:B------:R-:W-:Y:S01]  /*0570*/  ULOP3.LUT UR56, UR35, UR56, URZ, 0x3c, !UPT ;  /* 0x0000003823387292 */ /* 0x000fe2000f8e3c3f */
[----:B------:R-:W-:Y:S01]  /*0580*/  SHF.R.U32.HI R3, RZ, 0x3, R3 ;  /* 0x00000003ff037819 */ /* 0x000fe20000011603 */
[----:B------:R-:W-:Y:S01]  /*0590*/  USHF.R.S32.HI UR57, URZ, 0x1f, UR35 ;  /* 0x0000001f3f397899 */ /* 0x000fe20008011423 */
[----:B------:R-:W-:Y:S01]  /*05a0*/  LOP3.LUT R5, R21, 0xfffffff8, RZ, 0xc0, !PT ;  /* 0xfffffff815057812 */ /* 0x000fe200078ec0ff */
[----:B------:R-:W-:Y:S01]  /*05b0*/  UISETP.NE.AND UP6, UPT, UR8, URZ, UPT ;  /* 0x0000003f0800728c */ /* 0x000fe2000bfc5270 */
[-C--:B------:R-:W-:Y:S01]  /*05c0*/  LEA.HI R2, R0, R0.reuse, RZ, 0x1 ;  /* 0x0000000000027211 */ /* 0x080fe200078f08ff */
[----:B------:R-:W-:Y:S01]  /*05d0*/  USHF.R.S32.HI UR59, URZ, 0x1f, UR32 ;  /* 0x0000001f3f3b7899 */ /* 0x000fe20008011420 */
[----:B------:R-:W-:Y:S01]  /*05e0*/  LEA.HI R14, R6, R0, RZ, 0x3 ;  /* 0x00000000060e7211 */ /* 0x000fe200078f18ff */
[----:B------:R-:W-:Y:S01]  /*05f0*/  USHF.R.S32.HI UR58, URZ, 0x1f, UR35 ;  /* 0x0000001f3f3a7899 */ /* 0x000fe20008011423 */
[----:B------:R-:W-:Y:S01]  /*0600*/  LOP3.LUT R7, R4, R3, RZ, 0x3c, !PT ;  /* 0x0000000304077212 */ /* 0x000fe200078e3cff */
[----:B------:R-:W-:Y:S01]  /*0610*/  IMAD.IADD R3, R20, 0x1, -R5 ;  /* 0x0000000114037824 */ /* 0x000fe200078e0a05 */
[----:B------:R-:W-:Y:S01]  /*0620*/  LOP3.LUT R5, R2, 0x7fffffe, RZ, 0xc0, !PT ;  /* 0x07fffffe02057812 */ /* 0x000fe200078ec0ff */
[----:B------:R-:W-:Y:S01]  /*0630*/  UIMAD.WIDE.U32 UR42, UR36, UR44, URZ ;  /* 0x0000002c242a72a5 */ /* 0x000fe2000f8e003f */
[----:B------:R-:W-:Y:S01]  /*0640*/  LOP3.LUT R4, R14, 0xfffffff8, RZ, 0xc0, !PT ;  /* 0xfffffff80e047812 */ /* 0x000fe200078ec0ff */
[----:B------:R-:W-:Y:S01]  /*0650*/  UIMAD UR51, UR37, UR44, URZ ;  /* 0x0000002c253372a4 */ /* 0x000fe2000f8e023f */
[----:B------:R-:W-:Y:S01]  /*0660*/  LEA.HI R6, R3, R3, RZ, 0x1 ;  /* 0x0000000303067211 */ /* 0x000fe200078f08ff */
[C---:B------:R-:W-:Y:S01]  /*0670*/  IMAD.IADD R18, R0.reuse, 0x1, -R5 ;  /* 0x0000000100127824 */ /* 0x040fe200078e0a05 */
[-C--:B------:R-:W-:Y:S01]  /*0680*/  LEA.HI R10, R19, R20.reuse, RZ, 0x6 ;  /* 0x00000014130a7211 */ /* 0x080fe200078f30ff */
[----:B------:R-:W-:Y:S01]  /*0690*/  IMAD.IADD R12, R0, 0x1, -R4 ;  /* 0x00000001000c7824 */ /* 0x000fe200078e0a04 */
[----:B------:R-:W-:Y:S01]  /*06a0*/  LOP3.LUT R0, R6, 0x3fffffe, RZ, 0xc0, !PT ;  /* 0x03fffffe06007812 */ /* 0x000fe200078ec0ff */
[----:B------:R-:W-:Y:S01]  /*06b0*/  IMAD.U32 R4, R8, 0x20, R7 ;  /* 0x0000002008047824 */ /* 0x000fe200078e0007 */
[----:B------:R-:W-:Y:S01]  /*06c0*/  SHF.R.S32.HI R10, RZ, 0x6, R10 ;  /* 0x00000006ff0a7819 */ /* 0x000fe2000001140a */
[----:B------:R-:W-:Y:S01]  /*06d0*/  USHF.R.S32.HI UR53, URZ, 0x1f, UR47 ;  /* 0x0000001f3f357899 */ /* 0x000fe2000801142f */
[----:B------:R-:W-:Y:S01]  /*06e0*/  SHF.R.S32.HI R7, RZ, 0x1, R2 ;  /* 0x00000001ff077819 */ /* 0x000fe20000011402 */
[C---:B------:R-:W-:Y:S01]  /*06f0*/  IMAD.IADD R5, R3.reuse, 0x1, -R0 ;  /* 0x0000000103057824 */ /* 0x040fe200078e0a00 */
[----:B------:R-:W-:Y:S01]  /*0700*/  SHF.R.S32.HI R2, RZ, 0x1f, R2 ;  /* 0x0000001fff027819 */ /* 0x000fe20000011402 */
[----:B------:R-:W-:Y:S01]  /*0710*/  IMAD R0, R10, 0x4, R15 ;  /* 0x000000040a007824 */ /* 0x000fe200078e020f */
[----:B------:R1:W-:Y:S01]  /*0720*/  STL [R1+0x28], R4 ;  /* 0x0000280401007387 */ /* 0x0003e20000100800 */
[----:B------:R-:W-:Y:S01]  /*0730*/  IMAD.SHL.U32 R3, R3, 0x40, RZ ;  /* 0x0000004003037824 */ /* 0x000fe200078e00ff */
[----:B------:R-:W-:Y:S01]  /*0740*/  LEA.HI R2, R2, R7, RZ, 0x2 ;  /* 0x0000000702027211 */ /* 0x000fe200078f10ff */
[----:B------:R-:W-:Y:S01]  /*0750*/  IMAD R17, R0, 0x8, R5 ;  /* 0x0000000800117824 */ /* 0x000fe200078e0205 */
[----:B------:R-:W-:Y:S01]  /*0760*/  SHF.R.S32.HI R0, RZ, 0x1, R6 ;  /* 0x00000001ff007819 */ /* 0x000fe20000011406 */
[----:B------:R-:W-:Y:S01]  /*0770*/  UIMAD UR50, UR4, UR50, URZ ;  /* 0x00000032043272a4 */ /* 0x000fe2000f8e023f */
[----:B------:R-:W-:Y:S01]  /*0780*/  LOP3.LUT R5, R2, 0xfffffffc, RZ, 0xc0, !PT ;  /* 0xfffffffc02057812 */ /* 0x000fe200078ec0ff */
[----:B------:R-:W-:Y:S01]  /*0790*/  IMAD.SHL.U32 R2, R11, 0x10, RZ ;  /* 0x000000100b027824 */ /* 0x000fe200078e00ff */
[C---:B------:R-:W-:Y:S01]  /*07a0*/  LOP3.LUT P4, RZ, R0.reuse, 0x2, RZ, 0xc0, !PT ;  /* 0x0000000200ff7812 */ /* 0x040fe2000788c0ff */
[----:B------:R-:W-:Y:S01]  /*07b0*/  IMAD.SHL.U32 R0, R0, 0x40, RZ ;  /* 0x0000004000007824 */ /* 0x000fe200078e00ff */
[----:B------:R-:W-:Y:S01]  /*07c0*/  LEA.HI R6, R9, R9, RZ, 0x1 ;  /* 0x0000000909067211 */ /* 0x000fe200078f08ff */
[----:B------:R-:W-:Y:S01]  /*07d0*/  IMAD.IADD R13, R7, 0x1, -R5 ;  /* 0x00000001070d7824 */ /* 0x000fe200078e0a05 */
[----:B------:R-:W-:Y:S01]  /*07e0*/  LEA.HI R7, R19, R20, RZ, 0x7 ;  /* 0x0000001413077211 */ /* 0x000fe200078f38ff */
[----:B------:R-:W-:Y:S01]  /*07f0*/  IMAD.SHL.U32 R20, R20, 0x2, RZ ;  /* 0x0000000214147824 */ /* 0x000fe200078e00ff */
[----:B------:R-:W-:Y:S01]  /*0800*/  LOP3.LUT R0, R0, 0xc0, RZ, 0xc0, !PT ;  /* 0x000000c000007812 */ /* 0x000fe200078ec0ff */
[----:B------:R-:W-:Y:S01]  /*0810*/  @!UP5 UIMAD UR49, UR5, UR49, URZ ;  /* 0x000000310531d2a4 */ /* 0x000fe2000f8e023f */
[----:B------:R-:W-:Y:S01]  /*0820*/  LOP3.LUT P2, RZ, R9, 0x2, RZ, 0xc0, !PT ;  /* 0x0000000209ff7812 */ /* 0x000fe2000784c0ff */
[----:B------:R-:W-:Y:S01]  /*0830*/  USHF.R.S32.HI UR48, URZ, 0x1f, UR41 ;  /* 0x0000001f3f307899 */ /* 0x000fe20008011429 */
[C---:B------:R-:W-:Y:S01]  /*0840*/  LOP3.LUT P5, RZ, R12.reuse, 0x2, RZ, 0xc0, !PT ;  /* 0x000000020cff7812 */ /* 0x040fe200078ac0ff */
[----:B------:R-:W-:Y:S01]  /*0850*/  UMOV UR40, 0xffffd000 ;  /* 0xffffd00000287882 */ /* 0x000fe20000000000 */
[----:B------:R-:W-:-:S02]  /*0860*/  LOP3.LUT P6, RZ, R12, 0x4, RZ, 0xc0, !PT ;  /* 0x000000040cff7812 */ /* 0x000fc400078cc0ff */
[C---:B------:R-:W-:Y:S02]  /*0870*/  SEL R226, R230.reuse, 0xffffffe0, !P5 ;  /* 0xffffffe0e6e27807 */ /* 0x040fe40006800000 */
[----:B------:R-:W-:Y:S02]  /*0880*/  SEL R221, R230, 0xffffffe0, !P4 ;  /* 0xffffffe0e6dd7807 */ /* 0x000fe40006000000 */
[----:B-1----:R-:W-:Y:S02]  /*0890*/  LOP3.LUT R4, R9, 0x1, RZ, 0xc0, !PT ;  /* 0x0000000109047812 */ /* 0x002fe400078ec0ff */
[----:B------:R-:W-:Y:S02]  /*08a0*/  SEL R227, R227, 0x40, P6 ;  /* 0x00000040e3e37807 */ /* 0x000fe40003000000 */
[----:B------:R-:W-:Y:S02]  /*08b0*/  ISETP.NE.U32.AND P3, PT, R4, 0x1, PT ;  /* 0x000000010400780c */ /* 0x000fe40003f65070 */
[----:B------:R-:W-:-:S02]  /*08c0*/  LOP3.LUT R4, R3, 0x1c0, RZ, 0xc0, !PT ;  /* 0x000001c003047812 */ /* 0x000fc400078ec0ff */
[--C-:B------:R-:W-:Y:S02]  /*08d0*/  LOP3.LUT R3, R0, 0x8, R21.reuse, 0xf8, !PT ;  /* 0x0000000800037812 */ /* 0x100fe400078ef815 */
[----:B------:R-:W-:Y:S02]  /*08e0*/  SHF.R.U32.HI R0, RZ, 0x3, R0 ;  /* 0x00000003ff007819 */ /* 0x000fe40000011600 */
[----:B------:R-:W-:Y:S02]  /*08f0*/  LOP3.LUT R2, R4, 0x30, R2, 0xf8, !PT ;  /* 0x0000003004027812 */ /* 0x000fe400078ef802 */
[----:B------:R-:W-:Y:S02]  /*0900*/  LOP3.LUT R222, R3, R0, RZ, 0x3c, !PT ;  /* 0x0000000003de7212 */ /* 0x000fe400078e3cff */
[----:B------:R-:W-:Y:S02]  /*0910*/  LOP3.LUT R0, R6, 0x3fffffe, RZ, 0xc0, !PT ;  /* 0x03fffffe06007812 */ /* 0x000fe400078ec0ff */
[----:B------:R-:W-:Y:S01]  /*0920*/  LOP3.LUT R5, R2, 0x8, R21, 0xf8, !PT ;  /* 0x0000000802057812 */ /* 0x000fe200078ef815 */
[C---:B------:R-:W-:Y:S01]  /*0930*/  IMAD.SHL.U32 R2, R9.reuse, 0x40, RZ ;  /* 0x0000004009027824 */ /* 0x040fe200078e00ff */
[----:B------:R-:W-:Y:S01]  /*0940*/  SHF.R.U32.HI R3, RZ, 0x3, R4 ;  /* 0x00000003ff037819 */ /* 0x000fe20000011604 */
[----:B------:R-:W-:Y:S01]  /*0950*/  IMAD.IADD R8, R9, 0x1, -R0 ;  /* 0x0000000109087824 */ /* 0x000fe200078e0a00 */
[----:B------:R-:W-:Y:S01]  /*0960*/  SEL R233, R233, 0x10, !P3 ;  /* 0x00000010e9e97807 */ /* 0x000fe20005800000 */
[----:B------:R-:W-:Y:S01]  /*0970*/  IMAD.SHL.U32 R0, R10, 0x20, RZ ;  /* 0x000000200a007824 */ /* 0x000fe200078e00ff */
[----:B------:R-:W-:Y:S01]  /*0980*/  LOP3.LUT R2, R2, 0x1c0, RZ, 0xc0, !PT ;  /* 0x000001c002027812 */ /* 0x000fe200078ec0ff */
[----:B------:R-:W-:Y:S01]  /*0990*/  IMAD.U32 R222, R17, 0x20, R222 ;  /* 0x0000002011de7824 */ /* 0x000fe200078e00de */
[----:B------:R-:W-:-:S02]  /*09a0*/  LOP3.LUT R9, R5, R3, RZ, 0x3c, !PT ;  /* 0x0000000305097212 */ /* 0x000fc400078e3cff */
[----:B------:R-:W-:Y:S01]  /*09b0*/  LOP3.LUT R4, R0, 0x6, R20, 0xf8, !PT ;  /* 0x0000000600047812 */ /* 0x000fe200078ef814 */
[----:B------:R-:W-:Y:S01]  /*09c0*/  IMAD R221, R222, 0x2, R221 ;  /* 0x00000002dedd7824 */ /* 0x000fe200078e02dd */
[----:B------:R-:W-:Y:S01]  /*09d0*/  LOP3.LUT R3, R2, 0x20, R0, 0xf8, !PT ;  /* 0x0000002002037812 */ /* 0x000fe200078ef800 */
[----:B------:R-:W-:Y:S01]  /*09e0*/  IMAD.SHL.U32 R222, R222, 0x2, RZ ;  /* 0x00000002dede7824 */ /* 0x000fe200078e00ff */
[----:B------:R-:W-:Y:S01]  /*09f0*/  SHF.R.U32.HI R0, RZ, 0x3, R2 ;  /* 0x00000003ff007819 */ /* 0x000fe20000011602 */
[----:B------:R1:W-:Y:S01]  /*0a00*/  STL [R1+0x48], R4 ;  /* 0x0000480401007387 */ /* 0x0003e20000100800 */
[----:B------:R-:W-:Y:S02]  /*0a10*/  SHF.R.S32.HI R2, RZ, 0x3, R14 ;  /* 0x00000003ff027819 */ /* 0x000fe4000001140e */
[----:B------:R-:W-:-:S03]  /*0a20*/  LOP3.LUT P0, RZ, R13, 0x2, RZ, 0xc0, !PT ;  /* 0x000000020dff7812 */ /* 0x000fc6000780c0ff */
[----:B------:R-:W-:Y:S01]  /*0a30*/  IMAD R14, R2, 0x8, R18 ;  /* 0x00000008020e7824 */ /* 0x000fe200078e0212 */
[----:B------:R-:W-:Y:S01]  /*0a40*/  SEL R230, R230, 0xffffffe0, !P0 ;  /* 0xffffffe0e6e67807 */ /* 0x000fe20004000000 */
[----:B------:R-:W-:Y:S01]  /*0a50*/  IMAD R225, R11, 0x2, R2 ;  /* 0x000000020be17824 */ /* 0x000fe200078e0202 */
[----:B-1----:R-:W-:Y:S01]  /*0a60*/  LOP3.LUT R4, R3, R0, RZ, 0x3c, !PT ;  /* 0x0000000003047212 */ /* 0x002fe200078e3cff */
[----:B------:R-:W-:Y:S01]  /*0a70*/  IMAD.SHL.U32 R0, R16, 0x2, RZ ;  /* 0x0000000210007824 */ /* 0x000fe200078e00ff */
[----:B------:R-:W-:-:S03]  /*0a80*/  SHF.R.S32.HI R3, RZ, 0x7, R7 ;  /* 0x00000007ff037819 */ /* 0x000fc60000011407 */
[--C-:B------:R-:W-:Y:S02]  /*0a90*/  IMAD R2, R11, 0x200, R0.reuse ;  /* 0x000002000b027824 */ /* 0x100fe400078e0200 */
[----:B------:R-:W-:Y:S02]  /*0aa0*/  IMAD R0, R3, 0x1000, R0 ;  /* 0x0000100003007824 */ /* 0x000fe400078e0200 */
[----:B------:R-:W-:Y:S01]  /*0ab0*/  IMAD R10, R8, 0x20, R2 ;  /* 0x00000020080a7824 */ /* 0x000fe200078e0202 */
[----:B------:R-:W-:Y:S01]  /*0ac0*/  SHF.R.S32.HI R2, RZ, 0x2, R22 ;  /* 0x00000002ff027819 */ /* 0x000fe20000011416 */
[----:B------:R-:W-:Y:S02]  /*0ad0*/  IMAD R0, R231, 0x400, R0 ;  /* 0x00000400e7007824 */ /* 0x000fe400078e0200 */
[----:B------:R-:W-:Y:S02]  /*0ae0*/  IMAD.SHL.U32 R3, R3, 0x8, RZ ;  /* 0x0000000803037824 */ /* 0x000fe400078e00ff */
[----:B------:R-:W-:Y:S01]  /*0af0*/  IMAD.IADD R236, R4, 0x1, R0 ;  /* 0x0000000104ec7824 */ /* 0x000fe200078e0200 */
[----:B------:R-:W-:Y:S01]  /*0b00*/  SHF.R.S32.HI R0, RZ, 0x1, R6 ;  /* 0x00000001ff007819 */ /* 0x000fe20000011406 */
[----:B------:R-:W-:Y:S01]  /*0b10*/  IMAD R5, R231, 0x10, R2 ;  /* 0x00000010e7057824 */ /* 0x000fe200078e0202 */
[----:B------:R-:W-:Y:S01]  /*0b20*/  LOP3.LUT R3, R3, 0x8, RZ, 0xc0, !PT ;  /* 0x0000000803037812 */ /* 0x000fe200078ec0ff */
[----:B------:R-:W-:Y:S01]  /*0b30*/  IMAD.U32 R4, RZ, RZ, UR14 ;  /* 0x0000000eff047e24 */ /* 0x000fe2000f8e00ff */
[C---:B------:R-:W-:Y:S01]  /*0b40*/  LOP3.LUT P1, RZ, R0.reuse, 0x2, RZ, 0xc0, !PT ;  /* 0x0000000200ff7812 */ /* 0x040fe2000782c0ff */
[----:B------:R-:W-:Y:S01]  /*0b50*/  IMAD.SHL.U32 R0, R0, 0x40, RZ ;  /* 0x0000004000007824 */ /* 0x000fe200078e00ff */
[----:B------:R-:W-:Y:S01]  /*0b60*/  IADD3 R2, R5, -0x40, RZ ;  /* 0xffffffc005027810 */ /* 0x000fe20007ffe0ff */
[----:B------:R1:W-:Y:S01]  /*0b70*/  STL [R1+0x4c], R5 ;  /* 0x00004c0501007387 */ /* 0x0003e20000100800 */
[----:B------:R-:W-:-:S02]  /*0b80*/  IMAD.SHL.U32 R236, R236, 0x2, RZ ;  /* 0x00000002ecec7824 */ /* 0x000fc400078e00ff */
[----:B------:R-:W-:Y:S02]  /*0b90*/  LOP3.LUT R0, R0, 0xc0, RZ, 0xc0, !PT ;  /* 0x000000c000007812 */ /* 0x000fe400078ec0ff */
[----:B------:R-:W-:Y:S01]  /*0ba0*/  SHF.R.S32.HI R6, RZ, 0x1f, R2 ;  /* 0x0000001fff067819 */ /* 0x000fe20000011402 */
[----:B------:R-:W-:Y:S01]  /*0bb0*/  IMAD.IADD R234, R236, 0x1, R233 ;  /* 0x00000001ecea7824 */ /* 0x000fe200078e02e9 */
[----:B------:R-:W-:Y:S02]  /*0bc0*/  SHF.R.U32.HI R4, RZ, 0x3, R0 ;  /* 0x00000003ff047819 */ /* 0x000fe40000011600 */
[----:B------:R-:W-:Y:S02]  /*0bd0*/  SHF.L.U64.HI R2, R2, 0x2, R6 ;  /* 0x0000000202027819 */ /* 0x000fe40000010206 */
[----:B------:R-:W-:Y:S01]  /*0be0*/  LOP3.LUT R8, R4, R0, R3, 0x1e, !PT ;  /* 0x0000000004087212 */ /* 0x000fe200078e1e03 */
[----:B------:R-:W-:Y:S01]  /*0bf0*/  IMAD.SHL.U32 R0, R12, 0x40, RZ ;  /* 0x000000400c007824 */ /* 0x000fe200078e00ff */
[C---:B------:R-:W-:Y:S01]  /*0c00*/  IADD3 R235, R236.reuse, 0x20, RZ ;  /* 0x00000020eceb7810 */ /* 0x040fe20007ffe0ff */
[----:B------:R2:W-:Y:S01]  /*0c10*/  STL [R1+0x44], R2 ;  /* 0x0000440201007387 */ /* 0x0005e20000100800 */
[----:B------:R-:W-:Y:S01]  /*0c20*/  @P2 IADD3 R235, R236, -0x20, RZ ;  /* 0xffffffe0eceb2810 */ /* 0x000fe20007ffe0ff */
[----:B------:R-:W-:Y:S01]  /*0c30*/  IMAD.IADD R8, R8, 0x1, R10 ;  /* 0x0000000108087824 */ /* 0x000fe200078e020a */
[----:B------:R-:W-:-:S03]  /*0c40*/  LOP3.LUT R0, R0, 0x1c0, RZ, 0xc0, !PT ;  /* 0x000001c000007812 */ /* 0x000fc600078ec0ff */
[----:B------:R-:W-:Y:S01]  /*0c50*/  IMAD.IADD R233, R233, 0x1, R235 ;  /* 0x00000001e9e97824 */ /* 0x000fe200078e02eb */
[----:B------:R-:W-:Y:S01]  /*0c60*/  SHF.R.U32.HI R6, RZ, 0x3, R0 ;  /* 0x00000003ff067819 */ /* 0x000fe20000011600 */
[----:B-1----:R-:W-:-:S05]  /*0c70*/  IMAD.SHL.U32 R5, R15, 0x10, RZ ;  /* 0x000000100f057824 */ /* 0x002fca00078e00ff */
[----:B------:R-:W-:Y:S01]  /*0c80*/  LOP3.LUT R7, R3, 0x10, R5, 0xf8, !PT ;  /* 0x0000001003077812 */ /* 0x000fe200078ef805 */
[C---:B------:R-:W-:Y:S02]  /*0c90*/  IMAD.SHL.U32 R5, R15.reuse, 0x8, RZ ;  /* 0x000000080f057824 */ /* 0x040fe400078e00ff */
[----:B------:R-:W-:-:S03]  /*0ca0*/  IMAD R3, R15, 0x200, R9 ;  /* 0x000002000f037824 */ /* 0x000fc600078e0209 */
[----:B------:R-:W-:Y:S01]  /*0cb0*/  LOP3.LUT R5, R5, 0x8, RZ, 0xc0, !PT ;  /* 0x0000000805057812 */ /* 0x000fe200078ec0ff */
[----:B--2---:R-:W-:-:S03]  /*0cc0*/  IMAD.SHL.U32 R2, R13, 0x40, RZ ;  /* 0x000000400d027824 */ /* 0x004fc600078e00ff */
[----:B------:R-:W-:Y:S01]  /*0cd0*/  LOP3.LUT R6, R6, R0, R5, 0x1e, !PT ;  /* 0x0000000006067212 */ /* 0x000fe200078e1e05 */
[----:B------:R-:W-:Y:S01]  /*0ce0*/  IMAD.SHL.U32 R0, R14, 0x20, RZ ;  /* 0x000000200e007824 */ /* 0x000fe200078e00ff */
[----:B------:R-:W-:-:S03]  /*0cf0*/  LOP3.LUT R2, R2, 0xc0, RZ, 0xc0, !PT ;  /* 0x000000c002027812 */ /* 0x000fc600078ec0ff */
[----:B------:R-:W-:Y:S02]  /*0d00*/  IMAD R231, R231, 0x200, R0 ;  /* 0x00000200e7e77824 */ /* 0x000fe400078e0200 */
[----:B------:R-:W-:Y:S01]  /*0d10*/  IMAD.U32 R225, R225, 0x200, R6 ;  /* 0x00000200e1e17824 */ /* 0x000fe200078e0006 */
[----:B------:R-:W-:-:S04]  /*0d20*/  SHF.R.U32.HI R4, RZ, 0x3, R2 ;  /* 0x00000003ff047819 */ /* 0x000fc80000011602 */
[C---:B------:R-:W-:Y:S02]  /*0d30*/  LOP3.LUT R5, R4.reuse, R2, R5, 0x1e, !PT ;  /* 0x0000000204057212 */ /* 0x040fe400078e1e05 */
[----:B------:R-:W-:Y:S02]  /*0d40*/  LOP3.LUT R2, R4, R7, R2, 0x1e, !PT ;  /* 0x0000000704027212 */ /* 0x000fe400078e1e02 */
[----:B------:R-:W-:Y:S01]  /*0d50*/  LEA R4, R8, 0x9000, 0x1 ;  /* 0x0000900008047811 */ /* 0x000fe200078e08ff */
[----:B------:R-:W-:Y:S01]  /*0d60*/  IMAD.IADD R231, R231, 0x1, R5 ;  /* 0x00000001e7e77824 */ /* 0x000fe200078e0205 */
[----:B------:R-:W-:Y:S01]  /*0d70*/  LEA R225, R225, 0xf000, 0x1 ;  /* 0x0000f000e1e17811 */ /* 0x000fe200078e08ff */
[----:B------:R-:W-:Y:S01]  /*0d80*/  IMAD.IADD R229, R0, 0x1, R2 ;  /* 0x0000000100e57824 */ /* 0x000fe200078e0202 */
[C---:B------:R-:W-:Y:S02]  /*0d90*/  IADD3 R2, R250.reuse, 0x20, RZ ;  /* 0x00000020fa027810 */ /* 0x040fe40007ffe0ff */
[----:B------:R-:W-:Y:S01]  /*0da0*/  IADD3 R0, R250, 0x40, RZ ;  /* 0x00000040fa007810 */ /* 0x000fe20007ffe0ff */
[----:B------:R-:W-:-:S02]  /*0db0*/  IMAD.IADD R226, R225, 0x1, R226 ;  /* 0x00000001e1e27824 */ /* 0x000fc400078e02e2 */
[----:B------:R1:W-:Y:S01]  /*0dc0*/  STL [R1+0x10], R2 ;  /* 0x0000100201007387 */ /* 0x0003e20000100800 */
[--C-:B------:R-:W-:Y:S02]  /*0dd0*/  IMAD.IADD R228, R225, 0x1, R227.reuse ;  /* 0x00000001e1e47824 */ /* 0x100fe400078e02e3 */
[----:B------:R-:W-:Y:S01]  /*0de0*/  IMAD.IADD R227, R226, 0x1, R227 ;  /* 0x00000001e2e37824 */ /* 0x000fe200078e02e3 */
[----:B------:R2:W-:Y:S04]  /*0df0*/  STL [R1+0x14], R0 ;  /* 0x0000140001007387 */ /* 0x0005e80000100800 */
[----:B------:R3:W-:Y:S01]  /*0e00*/  STL [R1+0x2c], R4 ;  /* 0x00002c0401007387 */ /* 0x0007e20000100800 */
[----:B-1----:R-:W-:Y:S01]  /*0e10*/  IMAD.SHL.U32 R2, R3, 0x2, RZ ;  /* 0x0000000203027824 */ /* 0x002fe200078e00ff */
[----:B--2---:R-:W-:-:S02]  /*0e20*/  IADD3 R0, R4, 0x20, RZ ;  /* 0x0000002004007810 */ /* 0x004fc40007ffe0ff */
[----:B------:R-:W-:-:S05]  /*0e30*/  @P1 IADD3 R0, R4, -0x20, RZ ;  /* 0xffffffe004001810 */ /* 0x000fca0007ffe0ff */
[----:B----4-:R3:W-:Y:S02]  /*0e40*/  STL [R1+0x30], R0 ;  /* 0x0000300001007387 */ /* 0x0107e40000100800 */
.L_x_41:
[----:B------:R-:W-:Y:S02]  /*0e50*/  ULDC.64 UR4, c[0x0][0x240] ;  /* 0x0000900000047ab9 */ /* 0x000fe40000000a00 */
[----:B------:R-:W-:Y:S02]  /*0e60*/  UISETP.NE.U32.AND UP1, UPT, URZ, UR4, UPT ;  /* 0x000000043f00728c */ /* 0x000fe4000bf25070 */
[----:B------:R-:W-:Y:S02]  /*0e70*/  USHF.L.U32 UR11, UR32, 0x2, URZ ;  /* 0x00000002200b7899 */ /* 0x000fe4000800063f */
[----:B------:R-:W-:Y:S02]  /*0e80*/  USHF.R.S32.HI UR39, URZ, 0x1f, UR32 ;  /* 0x0000001f3f277899 */ /* 0x000fe40008011420 */
[----:B------:R-:W-:Y:S02]  /*0e90*/  UISETP.NE.AND.EX UP1, UPT, URZ, UR5, UPT, UP1 ;  /* 0x000000053f00728c */ /* 0x000fe4000bf25310 */
[----:B------:R-:W-:-:S02]  /*0ea0*/  ULDC.64 UR8, c[0x0][0x250] ;  /* 0x0000940000087ab9 */ /* 0x000fc40000000a00 */
[----:B------:R-:W-:Y:S02]  /*0eb0*/  UISETP.NE.U32.AND UP3, UPT, URZ, UR8, UPT ;  /* 0x000000083f00728c */ /* 0x000fe4000bf65070 */
[----:B------:R-:W-:Y:S01]  /*0ec0*/  USHF.L.U64.HI UR10, UR32, 0x2, UR39 ;  /* 0x00000002200a7899 */ /* 0x000fe20008010227 */
[----:B------:R-:W-:Y:S01]  /*0ed0*/  PLOP3.LUT P2, PT, PT, PT, UP1, 0x80, 0x0 ;  /* 0x000000000000781c */ /* 0x000fe20003f4f018 */
[----:B------:R-:W-:Y:S02]  /*0ee0*/  UIADD3 UR4, UP0, UR11, UR4, URZ ;  /* 0x000000040b047290 */ /* 0x000fe4000ff1e03f */
[----:B------:R-:W-:Y:S02]  /*0ef0*/  UISETP.NE.AND.EX UP3, UPT, URZ, UR9, UPT, UP3 ;  /* 0x000000093f00728c */ /* 0x000fe4000bf65330 */
[----:B------:R-:W-:Y:S02]  /*0f00*/  UIADD3.X UR5, UR10, UR5, URZ, UP0, !UPT ;  /* 0x000000050a057290 */ /* 0x000fe400087fe43f */
[----:B-123--:R-:W-:Y:S01]  /*0f10*/  IMAD.U32 R4, RZ, RZ, UR4 ;  /* 0x00000004ff047e24 */ /* 0x00efe2000f8e00ff */
[----:B------:R-:W-:Y:S01]  /*0f20*/  ULDC.U8 UR14, c[0x0][0x312] ;  /* 0x0000c480000e7ab9 */ /* 0x000fe20000000000 */
[----:B------:R-:W-:Y:S01]  /*0f30*/  PLOP3.LUT P0, PT, PT, PT, UP3, 0x80, 0x0 ;  /* 0x000000000000781c */ /* 0x000fe20003f0f038 */
[----:B------:R-:W-:Y:S01]  /*0f40*/  ULDC.64 UR6, c[0x0][0x248] ;  /* 0x0000920000067ab9 */ /* 0x000fe20000000a00 */
[----:B------:R-:W-:Y:S01]  /*0f50*/  IMAD.U32 R5, RZ, RZ, UR5 ;  /* 0x00000005ff057e24 */ /* 0x000fe2000f8e00ff */
[----:B------:R-:W-:-:S02]  /*0f60*/  UISETP.NE.AND UP4, UPT, UR14, URZ, UPT ;  /* 0x0000003f0e00728c */ /* 0x000fc4000bf85270 */
[----:B------:R-:W-:Y:S02]  /*0f70*/  @UP3 UIADD3 UR4, UP0, UR11, UR8, URZ ;  /* 0x000000080b043290 */ /* 0x000fe4000ff1e03f */
[----:B------:R1:W2:Y:S01]  /*0f80*/  @P2 LDG.E R8, [R4.64] ;  /* 0x0000000c04082981 */ /* 0x0002a2000c1e1900 */
[----:B------:R-:W-:Y:S02]  /*0f90*/  UISETP.EQ.U32.AND UP2, UPT, URZ, UR6, UPT ;  /* 0x000000063f00728c */ /* 0x000fe4000bf42070 */
[----:B------:R-:W-:Y:S01]  /*0fa0*/  @UP3 UIADD3.X UR5, UR10, UR9, URZ, UP0, !UPT ;  /* 0x000000090a053290 */ /* 0x000fe200087fe43f */
[----:B------:R1:W3:Y:S01]  /*0fb0*/  @P2 LDG.E R3, [R4.64+0x4] ;  /* 0x0000040c04032981 */ /* 0x0002e2000c1e1900 */
[----:B------:R-:W-:Y:S01]  /*0fc0*/  MOV R6, UR4 ;  /* 0x0000000400067c02 */ /* 0x000fe20008000f00 */
[----:B------:R-:W-:-:S03]  /*0fd0*/  UISETP.EQ.OR.EX UP2, UPT, URZ, UR7, !UP4, UP2 ;  /* 0x000000073f00728c */ /* 0x000fc6000e742720 */
[----:B------:R-:W-:Y:S01]  /*0fe0*/  IMAD.U32 R7, RZ, RZ, UR5 ;  /* 0x00000005ff077e24 */ /* 0x000fe2000f8e00ff */
[----:B------:R-:W-:-:S04]  /*0ff0*/  UIADD3 UR6, UP0, UR11, UR6, URZ ;  /* 0x000000060b067290 */ /* 0x000fc8000ff1e03f */
[----:B----4-:R-:W4:Y:S01]  /*1000*/  @P0 LDG.E R6, [R6.64] ;  /* 0x0000000c06060981 */ /* 0x010f22000c1e1900 */
[----:B------:R-:W-:Y:S01]  /*1010*/  PLOP3.LUT P1, PT, PT, PT, UP2, 0x80, 0x0 ;  /* 0x000000000000781c */ /* 0x000fe20003f2f028 */
[----:B------:R-:W-:Y:S01]  /*1020*/  UIADD3.X UR7, UR10, UR7, URZ, UP0, !UPT ;  /* 0x000000070a077290 */ /* 0x000fe200087fe43f */
[----:B-1----:R-:W-:-:S05]  /*1030*/  IMAD.U32 R4, RZ, RZ, UR6 ;  /* 0x00000006ff047e24 */ /* 0x002fca000f8e00ff */
[----:B------:R-:W-:-:S06]  /*1040*/  MOV R5, UR7 ;  /* 0x0000000700057c02 */ /* 0x000fcc0008000f00 */
[----:B-----5:R-:W5:Y:S01]  /*1050*/  @!P1 LDG.E R0, [R4.64] ;  /* 0x0000000c04009981 */ /* 0x020f62000c1e1900 */
[----:B------:R-:W-:Y:S02]  /*1060*/  UMOV UR15, 0xffffffff ;  /* 0xffffffff000f7882 */ /* 0x000fe40000000000 */
[----:B------:R-:W-:Y:S02]  /*1070*/  UMOV UR19, URZ ;  /* 0x0000003f00137c82 */ /* 0x000fe40008000000 */
[----:B------:R-:W-:Y:S02]  /*1080*/  UMOV UR26, 0xffffffff ;  /* 0xffffffff001a7882 */ /* 0x000fe40000000000 */
[----:B------:R-:W-:Y:S01]  /*1090*/  ULDC UR6, c[0x0][0x218] ;  /* 0x0000860000067ab9 */ /* 0x000fe20000000800 */
[----:B--2---:R-:W1:Y:S08]  /*10a0*/  @P2 R2UR UR15, R8 ;  /* 0x00000000080f23c2 */ /* 0x004e7000000e0000 */
[----:B---3--:R-:W1:Y:S08]  /*10b0*/  @P2 R2UR UR4, R3 ;  /* 0x00000000030423c2 */ /* 0x008e7000000e0000 */
[----:B----4-:R2:W3:Y:S01]  /*10c0*/  @P0 R2UR UR19, R6 ;  /* 0x00000000061303c2 */ /* 0x0104e200000e0000 */
[----:B------:R-:W-:-:S04]  /*10d0*/  ISETP.NE.U32.AND P0, PT, RZ, c[0x0][0x248], PT ;  /* 0x00009200ff007a0c */ /* 0x000fc80003f05070 */
[----:B------:R-:W-:Y:S01]  /*10e0*/  ISETP.NE.AND.EX P0, PT, RZ, c[0x0][0x24c], PT, P0 ;  /* 0x00009300ff007a0c */ /* 0x000fe20003f05300 */
[----:B-1----:R-:W-:Y:S02]  /*10f0*/  @UP1 UIADD3 UR25, UR4, -UR15, URZ ;  /* 0x8000000f04191290 */ /* 0x002fe4000fffe03f */
[----:B-----5:R2:W1:Y:S05]  /*1100*/  @!P1 R2UR UR26, R0 ;  /* 0x00000000001a93c2 */ /* 0x02046a00000e0000 */
[----:B------:R-:W-:-:S05]  /*1110*/  @!UP1 ULDC UR25, c[0x0][0x214] ;  /* 0x0000850000199ab9 */ /* 0x000fca0000000800 */
[----:B------:R-:W-:Y:S05]  /*1120*/  @!P0 BRA `(.L_x_0) ;  /* 0x0000007000008947 */ /* 0x000fea0003800000 */
[----:B---3--:R-:W-:-:S13]  /*1130*/  PLOP3.LUT P0, PT, PT, PT, UP4, 0x80, 0x0 ;  /* 0x000000000000781c */ /* 0x008fda0003f0f048 */
[----:B--2---:R-:W2:Y:S04]  /*1140*/  @P0 LDG.E R0, [R4.64+0x4] ;  /* 0x0000040c04000981 */ /* 0x004ea8000c1e1900 */
[----:B------:R-:W3:Y:S01]  /*1150*/  @!P0 LDG.E R4, [R4.64] ;  /* 0x0000000c04048981 */ /* 0x000ee2000c1e1900 */
[----:B--2---:R-:W2:Y:S02]  /*1160*/  @P0 R2UR UR4, R0 ;  /* 0x00000000000403c2 */ /* 0x004ea400000e0000 */
[----:B-12---:R-:W-:-:S11]  /*1170*/  @UP4 UIADD3 UR6, UR4, -UR26, URZ ;  /* 0x8000001a04064290 */ /* 0x006fd6000fffe03f */
[----:B---3--:R1:W2:Y:S01]  /*1180*/  @!P0 R2UR UR6, R4 ;  /* 0x00000000040683c2 */ /* 0x0082a200000e0000 */
[----:B------:R-:W-:-:S07]  /*1190*/  DEPBAR.LE SB1, 0x0, {2} ;  /* 0x000090040000791a */ /* 0x000fce0000000000 */
.L_x_0:
[----:B---3--:R-:W-:Y:S02]  /*11a0*/  ULDC.64 UR4, c[0x0][0x258] ;  /* 0x0000960000047ab9 */ /* 0x008fe40000000a00 */
[----:B------:R-:W-:-:S04]  /*11b0*/  UISETP.NE.U32.AND UP2, UPT, URZ, UR4, UPT ;  /* 0x000000043f00728c */ /* 0x000fc8000bf45070 */
[----:B------:R-:W-:-:S06]  /*11c0*/  UISETP.NE.AND.EX UP2, UPT, URZ, UR5, UPT, UP2 ;  /* 0x000000053f00728c */ /* 0x000fcc000bf45320 */
[----:B------:R-:W-:-:S05]  /*11d0*/  PLOP3.LUT P0, PT, PT, PT, UP2, 0x80, 0x0 ;  /* 0x000000000000781c */ /* 0x000fca0003f0f028 */
[----:B------:R-:W-:-:S04]  /*11e0*/  @UP2 UIADD3 UR4, UP0, UR11, UR4, URZ ;  /* 0x000000040b042290 */ /* 0x000fc8000ff1e03f */
[----:B------:R-:W-:Y:S02]  /*11f0*/  @UP2 UIADD3.X UR5, UR10, UR5, URZ, UP0, !UPT ;  /* 0x000000050a052290 */ /* 0x000fe400087fe43f */
[----:B------:R-:W-:-:S04]  /*1200*/  IMAD.U32 R4, RZ, RZ, UR4 ;  /* 0x00000004ff047e24 */ /* 0x000fc8000f8e00ff */
[----:B------:R-:W-:Y:S01]  /*1210*/  IMAD.U32 R5, RZ, RZ, UR5 ;  /* 0x00000005ff057e24 */ /* 0x000fe2000f8e00ff */
[----:B------:R-:W-:-:S04]  /*1220*/  ULDC.64 UR4, c[0x0][0x268] ;  /* 0x00009a0000047ab9 */ /* 0x000fc80000000a00 */
[----:B--2---:R-:W2:Y:S01]  /*1230*/  @P0 LDG.E R0, [R4.64] ;  /* 0x0000000c04000981 */ /* 0x004ea2000c1e1900 */
[----:B------:R-:W-:Y:S02]  /*1240*/  @!UP2 UISETP.NE.U32.AND UP0, UPT, URZ, UR4, UPT ;  /* 0x000000043f00a28c */ /* 0x000fe4000bf05070 */
[----:B------:R-:W-:Y:S02]  /*1250*/  ULDC UR7, c[0x0][0x21c] ;  /* 0x0000870000077ab9 */ /* 0x000fe40000000800 */
[----:B------:R-:W-:Y:S02]  /*1260*/  @!UP2 UISETP.NE.AND.EX UP0, UPT, URZ, UR5, UPT, UP0 ;  /* 0x000000053f00a28c */ /* 0x000fe4000bf05300 */
[----:B------:R-:W-:Y:S02]  /*1270*/  USHF.L.U32 UR23, UR18, 0x7, URZ ;  /* 0x0000000712177899 */ /* 0x000fe4000800063f */
[----:B------:R-:W-:Y:S01]  /*1280*/  @!UP2 USEL UR4, URZ, UR7, !UP0 ;  /* 0x000000073f04a287 */ /* 0x000fe2000c000000 */
[----:B--2---:R-:W2:Y:S02]  /*1290*/  @P0 R2UR UR14, R0 ;  /* 0x00000000000e03c2 */ /* 0x004ea400000e0000 */
[----:B--2---:R-:W-:-:S02]  /*12a0*/  @UP2 UIADD3 UR14, UR14, -UR19, URZ ;  /* 0x800000130e0e2290 */ /* 0x004fc4000fffe03f */
[----:B------:R-:W-:-:S04]  /*12b0*/  @!UP2 UIADD3 UR14, UR4, UR6, -UR19 ;  /* 0x00000006040ea290 */ /* 0x000fc8000fffe813 */
[----:B------:R-:W-:-:S06]  /*12c0*/  UISETP.GT.AND UP0, UPT, UR14, UR23, UPT ;  /* 0x000000170e00728c */ /* 0x000fcc000bf04270 */
[----:B------:R-:W-:-:S13]  /*12d0*/  PLOP3.LUT P0, PT, PT, PT, UP0, 0x80, 0x0 ;  /* 0x000000000000781c */ /* 0x000fda0003f0f008 */
[----:B------:R-:W-:Y:S05]  /*12e0*/  @!P0 BRA `(.L_x_1) ;  /* 0x00007c8000008947 */ /* 0x000fea0003800000 */
[----:B------:R-:W-:Y:S02]  /*12f0*/  ULDC.64 UR4, c[0x0][0x190] ;  /* 0x0000640000047ab9 */ /* 0x000fe40000000a00 */
[----:B-1----:R-:W-:Y:S02]  /*1300*/  UISETP.NE.AND UP0, UPT, UR26, -0x1, UPT ;  /* 0xffffffff1a00788c */ /* 0x002fe4000bf05270 */
[----:B------:R-:W-:Y:S02]  /*1310*/  UIMAD.WIDE.U32 UR6, UR15, UR4, URZ ;  /* 0x000000040f0672a5 */ /* 0x000fe4000f8e003f */
[----:B------:R-:W-:Y:S02]  /*1320*/  UIADD3 UR4, UR25, 0x3f, URZ ;  /* 0x0000003f19047890 */ /* 0x000fe4000fffe03f */
[----:B------:R-:W-:Y:S01]  /*1330*/  PLOP3.LUT P1, PT, PT, PT, UP0, 0x80, 0x0 ;  /* 0x000000000000781c */ /* 0x000fe20003f2f008 */
[----:B------:R-:W-:Y:S02]  /*1340*/  UISETP.NE.AND UP2, UPT, UR15, -0x1, UPT ;  /* 0xffffffff0f00788c */ /* 0x000fe4000bf45270 */
[----:B------:R-:W-:-:S02]  /*1350*/  USHF.R.S32.HI UR10, URZ, 0x1f, UR4 ;  /* 0x0000001f3f0a7899 */ /* 0x000fc40008011404 */
[----:B------:R-:W-:Y:S02]  /*1360*/  ULDC.64 UR16, c[0x0][0x178] ;  /* 0x00005e0000107ab9 */ /* 0x000fe40000000a00 */
[----:B------:R-:W-:Y:S02]  /*1370*/  ULEA.HI UR10, UR10, UR4, URZ, 0x6 ;  /* 0x000000040a0a7291 */ /* 0x000fe4000f8f303f */
[----:B------:R-:W-:Y:S02]  /*1380*/  @UP0 UIADD3 UR11, UR19, UR26, URZ ;  /* 0x0000001a130b0290 */ /* 0x000fe4000fffe03f */
[----:B------:R-:W-:Y:S02]  /*1390*/  ULDC.64 UR20, c[0x0][0x198] ;  /* 0x0000660000147ab9 */ /* 0x000fe40000000a00 */
[----:B------:R-:W-:Y:S02]  /*13a0*/  UIMAD UR22, UR39, UR16, URZ ;  /* 0x00000010271672a4 */ /* 0x000fe4000f8e023f */
[----:B------:R-:W-:-:S02]  /*13b0*/  USHF.R.S32.HI UR34, URZ, 0x6, UR10 ;  /* 0x000000063f227899 */ /* 0x000fc4000801140a */
[----:B------:R-:W-:Y:S02]  /*13c0*/  UIMAD UR24, UR15, UR5, URZ ;  /* 0x000000050f1872a4 */ /* 0x000fe4000f8e023f */
[----:B------:R-:W-:Y:S02]  /*13d0*/  ULOP3.LUT UR10, UR10, 0xffffffc0, URZ, 0xc0, !UPT ;  /* 0xffffffc00a0a7892 */ /* 0x000fe4000f8ec03f */
[----:B------:R-:W-:Y:S02]  /*13e0*/  @UP0 UIMAD.WIDE.U32 UR4, UR11, UR20, URZ ;  /* 0x000000140b0402a5 */ /* 0x000fe4000f8e003f */
[----:B------:R-:W-:Y:S02]  /*13f0*/  UIMAD.WIDE.U32 UR8, UR32, UR16, URZ ;  /* 0x00000010200872a5 */ /* 0x000fe4000f8e003f */
[----:B------:R-:W-:Y:S02]  /*1400*/  UIMAD UR17, UR32, UR17, UR22 ;  /* 0x00000011201172a4 */ /* 0x000fe4000f8e0216 */
[----:B------:R-:W-:-:S02]  /*1410*/  UIADD3 UR16, UR10, -0x40, URZ ;  /* 0xffffffc00a107890 */ /* 0x000fc4000fffe03f */
[----:B------:R-:W-:Y:S02]  /*1420*/  UIADD3 UR33, UR9, UR17, URZ ;  /* 0x0000001109217290 */ /* 0x000fe4000fffe03f */
[----:B------:R-:W-:Y:S02]  /*1430*/  @UP0 UIMAD UR27, UR11, UR21, UR5 ;  /* 0x000000150b1b02a4 */ /* 0x000fe4000f8e0205 */
[----:B------:R-:W-:Y:S02]  /*1440*/  USEL UR38, UR8, UR6, !UP2 ;  /* 0x0000000608267287 */ /* 0x000fe4000d000000 */
[----:B------:R-:W-:Y:S02]  /*1450*/  @UP2 UIADD3 UR33, UR7, UR24, URZ ;  /* 0x0000001807212290 */ /* 0x000fe4000fffe03f */
[----:B------:R-:W-:Y:S02]  /*1460*/  USHF.R.S32.HI UR29, URZ, 0x1f, UR16 ;  /* 0x0000001f3f1d7899 */ /* 0x000fe40008011410 */
[----:B------:R-:W-:Y:S01]  /*1470*/  @UP0 UMOV UR22, UR4 ;  /* 0x0000000400160c82 */ /* 0x000fe20008000000 */
[----:B------:R-:W-:Y:S05]  /*1480*/  @P1 BRA `(.L_x_2) ;  /* 0x000000c000001947 */ /* 0x000fea0003800000 */
[----:B------:R-:W-:Y:S02]  /*1490*/  USHF.R.S32.HI UR4, URZ, 0x1f, UR19 ;  /* 0x0000001f3f047899 */ /* 0x000fe40008011413 */
[----:B------:R-:W-:-:S02]  /*14a0*/  ULDC.64 UR6, c[0x0][0x198] ;  /* 0x0000660000067ab9 */ /* 0x000fc40000000a00 */
[----:B------:R-:W-:Y:S02]  /*14b0*/  UIMAD UR8, UR4, UR6, URZ ;  /* 0x00000006040872a4 */ /* 0x000fe4000f8e023f */
[----:B------:R-:W-:Y:S02]  /*14c0*/  UIMAD.WIDE.U32 UR4, UR19, UR6, URZ ;  /* 0x00000006130472a5 */ /* 0x000fe4000f8e003f */
[----:B------:R-:W-:-:S03]  /*14d0*/  UIMAD UR7, UR19, UR7, UR8 ;  /* 0x00000007130772a4 */ /* 0x000fc6000f8e0208 */
[----:B------:R-:W-:Y:S02]  /*14e0*/  ULDC.64 UR8, c[0x0][0x180] ;  /* 0x0000600000087ab9 */ /* 0x000fe40000000a00 */
[----:B------:R-:W-:Y:S02]  /*14f0*/  UIADD3 UR5, UR5, UR7, URZ ;  /* 0x0000000705057290 */ /* 0x000fe4000fffe03f */
[----:B------:R-:W-:Y:S02]  /*1500*/  UIMAD UR6, UR39, UR8, URZ ;  /* 0x00000008270672a4 */ /* 0x000fe4000f8e023f */
[----:B------:R-:W-:Y:S02]  /*1510*/  UIMAD.WIDE.U32 UR4, UR32, UR8, UR4 ;  /* 0x00000008200472a5 */ /* 0x000fe4000f8e0004 */
[----:B------:R-:W-:-:S04]  /*1520*/  UIMAD UR6, UR32, UR9, UR6 ;  /* 0x00000009200672a4 */ /* 0x000fc8000f8e0206 */
[----:B------:R-:W-:Y:S02]  /*1530*/  UIADD3 UR27, UR5, UR6, URZ ;  /* 0x00000006051b7290 */ /* 0x000fe4000fffe03f */
[----:B------:R-:W-:Y:S02]  /*1540*/  UMOV UR22, UR4 ;  /* 0x0000000400167c82 */ /* 0x000fe40008000000 */
.L_x_2:
[----:B------:R-:W-:Y:S02]  /*1550*/  @UP0 UIADD3 UR6, UR19, UR26, URZ ;  /* 0x0000001a13060290 */ /* 0x000fe4000fffe03f */
[----:B------:R-:W-:Y:S02]  /*1560*/  ULDC.64 UR8, c[0x0][0x1a0] ;  /* 0x0000680000087ab9 */ /* 0x000fe40000000a00 */
[----:B------:R-:W-:-:S04]  /*1570*/  @UP0 UIMAD.WIDE.U32 UR4, UR6, UR8, URZ ;  /* 0x00000008060402a5 */ /* 0x000fc8000f8e003f */
[----:B------:R-:W-:-:S03]  /*1580*/  @UP0 UIMAD UR31, UR6, UR9, UR5 ;  /* 0x00000009061f02a4 */ /* 0x000fc6000f8e0205 */
[----:B------:R-:W-:Y:S01]  /*1590*/  @UP0 UMOV UR30, UR4 ;  /* 0x00000004001e0c82 */ /* 0x000fe20008000000 */
[----:B------:R-:W-:Y:S05]  /*15a0*/  @P1 BRA `(.L_x_3) ;  /* 0x000000c000001947 */ /* 0x000fea0003800000 */
[----:B------:R-:W-:Y:S02]  /*15b0*/  USHF.R.S32.HI UR4, URZ, 0x1f, UR19 ;  /* 0x0000001f3f047899 */ /* 0x000fe40008011413 */
[----:B------:R-:W-:Y:S02]  /*15c0*/  ULDC.64 UR6, c[0x0][0x1a0] ;  /* 0x0000680000067ab9 */ /* 0x000fe40000000a00 */
        /* <DEDUP_REMOVED lines=10> */
.L_x_3:
[----:B------:R-:W-:Y:S01]  /*1670*/  IABS R6, c[0x0][0x1c8] ;  /* 0x0000720000067a13 */ /* 0x000fe20000000000 */
[----:B------:R-:W-:Y:S01]  /*1680*/  ULDC.64 UR6, c[0x0][0x370] ;  /* 0x0000dc0000067ab9 */ /* 0x000fe20000000a00 */
[----:B------:R-:W-:Y:S01]  /*1690*/  IABS R3, UR35 ;  /* 0x0000002300037c13 */ /* 0x000fe20008000000 */
[----:B------:R-:W-:Y:S01]  /*16a0*/  @UP2 UIMAD.WIDE.U32 UR4, UR15, UR6, URZ ;  /* 0x000000060f0422a5 */ /* 0x000fe2000f8e003f */
[----:B------:R-:W1:Y:S01]  /*16b0*/  I2F.RP R4, R6 ;  /* 0x0000000600047306 */ /* 0x000e620000209400 */
[----:B------:R-:W-:Y:S01]  /*16c0*/  ULDC UR8, c[0x0][0x224] ;  /* 0x0000890000087ab9 */ /* 0x000fe20000000800 */
[----:B------:R-:W-:Y:S01]  /*16d0*/  ISETP.NE.AND P2, PT, RZ, c[0x0][0x1c8], PT ;  /* 0x00007200ff007a0c */ /* 0x000fe20003f45270 */
[----:B------:R-:W-:Y:S02]  /*16e0*/  @UP2 UIMAD UR28, UR15, UR7, UR5 ;  /* 0x000000070f1c22a4 */ /* 0x000fe4000f8e0205 */
[----:B------:R-:W-:-:S02]  /*16f0*/  USHF.R.S32.HI UR20, URZ, 0x1f, UR23 ;  /* 0x0000001f3f147899 */ /* 0x000fc40008011417 */
[----:B------:R-:W-:Y:S02]  /*1700*/  @UP2 UMOV UR24, UR4 ;  /* 0x0000000400182c82 */ /* 0x000fe40008000000 */
[----:B------:R-:W-:Y:S02]  /*1710*/  ULDC.64 UR4, c[0x0][0x368] ;  /* 0x0000da0000047ab9 */ /* 0x000fe40000000a00 */
[----:B------:R-:W-:-:S04]  /*1720*/  @!UP2 UIMAD UR6, UR39, UR4, URZ ;  /* 0x000000042706a2a4 */ /* 0x000fc8000f8e023f */
[----:B------:R-:W-:Y:S01]  /*1730*/  @!UP2 UIMAD UR6, UR32, UR5, UR6 ;  /* 0x000000052006a2a4 */ /* 0x000fe2000f8e0206 */
[----:B-1----:R-:W1:Y:S01]  /*1740*/  MUFU.RCP R4, R4 ;  /* 0x0000000400047308 */ /* 0x002e620000001000 */
[----:B------:R-:W-:-:S04]  /*1750*/  @!UP2 UIMAD.WIDE.U32 UR4, UR32, UR4, URZ ;  /* 0x000000042004a2a5 */ /* 0x000fc8000f8e003f */
[----:B------:R-:W-:Y:S02]  /*1760*/  @!UP2 UIADD3 UR28, UR5, UR6, URZ ;  /* 0x00000006051ca290 */ /* 0x000fe4000fffe03f */
[----:B------:R-:W-:Y:S02]  /*1770*/  UIMAD UR6, UR37, UR15, URZ ;  /* 0x0000000f250672a4 */ /* 0x000fe4000f8e023f */
[----:B------:R-:W-:Y:S02]  /*1780*/  @!UP2 UMOV UR24, UR4 ;  /* 0x000000040018ac82 */ /* 0x000fe40008000000 */
[----:B------:R-:W-:Y:S02]  /*1790*/  UIMAD UR4, UR39, UR8, UR52 ;  /* 0x00000008270472a4 */ /* 0x000fe4000f8e0234 */
[----:B------:R-:W-:Y:S02]  /*17a0*/  USHF.L.U32 UR8, UR32, 0x7, URZ ;  /* 0x0000000720087899 */ /* 0x000fe4000800063f */
[----:B------:R-:W-:Y:S01]  /*17b0*/  UIADD3 UR4, UR45, UR4, URZ ;  /* 0x000000042d047290 */ /* 0x000fe2000fffe03f */
[----:B-1----:R-:W-:-:S03]  /*17c0*/  IADD3 R4, R4, 0xffffffe, RZ ;  /* 0x0ffffffe04047810 */ /* 0x002fc60007ffe0ff */
[----:B------:R-:W-:Y:S01]  /*17d0*/  UIMAD UR4, UR36, UR4, UR51 ;  /* 0x00000004240472a4 */ /* 0x000fe2000f8e0233 */
[----:B------:R-:W1:Y:S03]  /*17e0*/  F2I.FTZ.U32.TRUNC.NTZ R5, R4 ;  /* 0x0000000400057305 */ /* 0x000e66000021f000 */
[----:B------:R-:W-:Y:S02]  /*17f0*/  UIADD3 UR10, UR43, UR4, URZ ;  /* 0x000000042b0a7290 */ /* 0x000fe4000fffe03f */
[----:B------:R-:W-:-:S04]  /*1800*/  UIMAD.WIDE.U32 UR4, UR36, UR15, URZ ;  /* 0x0000000f240472a5 */ /* 0x000fc8000f8e003f */
[----:B------:R-:W-:Y:S02]  /*1810*/  @UP2 UIADD3 UR10, UR5, UR6, URZ ;  /* 0x00000006050a2290 */ /* 0x000fe4000fffe03f */
[----:B------:R-:W-:Y:S02]  /*1820*/  USEL UR21, UR42, UR4, !UP2 ;  /* 0x000000042a157287 */ /* 0x000fe4000d000000 */
[----:B------:R-:W-:Y:S02]  /*1830*/  ULDC.64 UR6, c[0x0][0x3d8] ;  /* 0x0000f60000067ab9 */ /* 0x000fe40000000a00 */
[----:B------:R-:W-:Y:S01]  /*1840*/  UIMAD.WIDE.U32 UR4, UR60, UR6, URZ ;  /* 0x000000063c0472a5 */ /* 0x000fe2000f8e003f */
[----:B-1----:R-:W-:Y:S02]  /*1850*/  IMAD.MOV R0, RZ, RZ, -R5 ;  /* 0x000000ffff007224 */ /* 0x002fe400078e0a05 */
[----:B------:R-:W-:Y:S01]  /*1860*/  IMAD.MOV.U32 R4, RZ, RZ, RZ ;  /* 0x000000ffff047224 */ /* 0x000fe200078e00ff */
[----:B------:R-:W-:Y:S01]  /*1870*/  USEL UR11, UR4, URZ, UP6 ;  /* 0x0000003f040b7287 */ /* 0x000fe2000b000000 */
[----:B------:R-:W-:Y:S01]  /*1880*/  IMAD R0, R0, R6, RZ ;  /* 0x0000000600007224 */ /* 0x000fe200078e02ff */
[----:B------:R-:W-:-:S02]  /*1890*/  USHF.L.U64.HI UR4, UR32, 0x7, UR39 ;  /* 0x0000000720047899 */ /* 0x000fc40008010227 */
[----:B------:R-:W-:Y:S01]  /*18a0*/  UIMAD UR7, UR60, UR7, UR5 ;  /* 0x000000073c0772a4 */ /* 0x000fe2000f8e0205 */
[----:B------:R-:W-:Y:S01]  /*18b0*/  IMAD.HI.U32 R0, R5, R0, R4 ;  /* 0x0000000005007227 */ /* 0x000fe200078e0004 */
[----:B------:R-:W-:Y:S02]  /*18c0*/  USEL UR5, UR4, URZ, UP1 ;  /* 0x0000003f04057287 */ /* 0x000fe40008800000 */
[----:B------:R-:W-:-:S03]  /*18d0*/  USEL UR4, UR8, URZ, UP1 ;  /* 0x0000003f08047287 */ /* 0x000fc60008800000 */
[----:B------:R-:W-:Y:S01]  /*18e0*/  IMAD.HI.U32 R0, R0, R3, RZ ;  /* 0x0000000300007227 */ /* 0x000fe200078e00ff */
[----:B------:R-:W-:Y:S02]  /*18f0*/  UIADD3 UR4, UP1, UR16, UR4, URZ ;  /* 0x0000000410047290 */ /* 0x000fe4000ff3e03f */
[----:B------:R-:W-:Y:S01]  /*1900*/  ULDC UR8, c[0x0][0x234] ;  /* 0x00008d0000087ab9 */ /* 0x000fe20000000800 */
[----:B------:R-:W-:Y:S01]  /*1910*/  IMAD.MOV R4, RZ, RZ, -R0 ;  /* 0x000000ffff047224 */ /* 0x000fe200078e0a00 */
[----:B------:R-:W-:Y:S02]  /*1920*/  UIADD3.X UR6, UR29, UR5, URZ, UP1, !UPT ;  /* 0x000000051d067290 */ /* 0x000fe40008ffe43f */
[----:B------:R-:W-:Y:S01]  /*1930*/  UIMAD UR5, UR37, UR4, URZ ;  /* 0x00000004250572a4 */ /* 0x000fe2000f8e023f */
[----:B------:R-:W-:-:S03]  /*1940*/  IMAD R3, R6, R4, R3 ;  /* 0x0000000406037224 */ /* 0x000fc600078e0203 */
[----:B------:R-:W-:Y:S02]  /*1950*/  UIMAD UR6, UR36, UR6, UR5 ;  /* 0x00000006240672a4 */ /* 0x000fe4000f8e0205 */
[----:B------:R-:W-:Y:S01]  /*1960*/  ISETP.GT.U32.AND P0, PT, R6, R3, PT ;  /* 0x000000030600720c */ /* 0x000fe20003f04070 */
[----:B------:R-:W-:-:S04]  /*1970*/  @UP5 USEL UR5, UR54, UR15, !UP2 ;  /* 0x0000000f36055287 */ /* 0x000fc8000d000000 */
[----:B------:R-:W-:Y:S02]  /*1980*/  @UP5 UIMAD UR17, UR35, UR8, UR5 ;  /* 0x00000008231152a4 */ /* 0x000fe4000f8e0205 */
[----:B------:R-:W-:Y:S02]  /*1990*/  UIMAD.WIDE.U32 UR4, UR36, UR4, URZ ;  /* 0x00000004240472a5 */ /* 0x000fe4000f8e003f */
[----:B------:R-:W-:Y:S02]  /*19a0*/  USEL UR8, UR7, URZ, UP6 ;  /* 0x0000003f07087287 */ /* 0x000fe4000b000000 */
[----:B------:R-:W-:Y:S02]  /*19b0*/  UIADD3 UR7, UR5, UR6, URZ ;  /* 0x0000000605077290 */ /* 0x000fe4000fffe03f */
[----:B------:R-:W-:Y:S01]  /*19c0*/  @!P0 IMAD.IADD R3, R3, 0x1, -R6 ;  /* 0x0000000103038824 */ /* 0x000fe200078e0a06 */
[----:B------:R-:W-:Y:S01]  /*19d0*/  @!P0 IADD3 R0, R0, 0x1, RZ ;  /* 0x0000000100008810 */ /* 0x000fe20007ffe0ff */
[----:B------:R-:W-:Y:S01]  /*19e0*/  @!UP5 UMOV UR17, UR49 ;  /* 0x000000310011dc82 */ /* 0x000fe20008000000 */
[----:B------:R-:W-:-:S02]  /*19f0*/  ISETP.LE.AND P0, PT, RZ, UR56, PT ;  /* 0x00000038ff007c0c */ /* 0x000fc4000bf03270 */
[----:B------:R-:W-:-:S13]  /*1a00*/  ISETP.GE.U32.AND P3, PT, R3, R6, PT ;  /* 0x000000060300720c */ /* 0x000fda0003f66070 */
[----:B------:R-:W-:-:S05]  /*1a10*/  @P3 IADD3 R0, R0, 0x1, RZ ;  /* 0x0000000100003810 */ /* 0x000fca0007ffe0ff */
[----:B------:R-:W-:-:S04]  /*1a20*/  IMAD.MOV.U32 R14, RZ, RZ, R0 ;  /* 0x000000ffff0e7224 */ /* 0x000fc800078e0000 */
[----:B------:R-:W-:Y:S01]  /*1a30*/  @!P0 IMAD.MOV R14, RZ, RZ, -R14 ;  /* 0x000000ffff0e8224 */ /* 0x000fe200078e0a0e */
[----:B------:R-:W-:Y:S02]  /*1a40*/  PLOP3.LUT P0, PT, PT, PT, UP5, 0x80, 0x0 ;  /* 0x000000000000781c */ /* 0x000fe40003f0f058 */
[----:B------:R-:W-:-:S04]  /*1a50*/  @!P2 LOP3.LUT R14, RZ, c[0x0][0x1c8], RZ, 0x33, !PT ;  /* 0x00007200ff0eaa12 */ /* 0x000fc800078e33ff */
[----:B------:R-:W-:-:S07]  /*1a60*/  SHF.R.S32.HI R15, RZ, 0x1f, R14 ;  /* 0x0000001fff0f7819 */ /* 0x000fce000001140e */
[----:B------:R-:W-:Y:S05]  /*1a70*/  @!P0 BRA `(.L_x_4) ;  /* 0x0000005000008947 */ /* 0x000fea0003800000 */
[----:B------:R-:W-:Y:S02]  /*1a80*/  ULDC UR6, c[0x0][0x224] ;  /* 0x0000890000067ab9 */ /* 0x000fe40000000800 */
[----:B------:R-:W-:-:S04]  /*1a90*/  @!UP2 UIMAD UR15, UR32, UR6, URZ ;  /* 0x00000006200fa2a4 */ /* 0x000fc8000f8e023f */
[----:B------:R-:W-:-:S04]  /*1aa0*/  ULEA UR6, UR32, UR15, 0x7 ;  /* 0x0000000f20067291 */ /* 0x000fc8000f8e383f */
[----:B------:R-:W-:Y:S01]  /*1ab0*/  UIMAD UR9, UR55, UR35, UR6 ;  /* 0x00000023370972a4 */ /* 0x000fe2000f8e0206 */
[----:B------:R-:W-:Y:S05]  /*1ac0*/  BRA `(.L_x_5) ;  /* 0x0000001000007947 */ /* 0x000fea0003800000 */
.L_x_4:
[----:B------:R-:W-:Y:S02]  /*1ad0*/  UMOV UR9, UR50 ;  /* 0x0000003200097c82 */ /* 0x000fe40008000000 */
.L_x_5:
[----:B------:R-:W1:Y:S01]  /*1ae0*/  S2R R10, SR_TID.X ;  /* 0x00000000000a7919 */ /* 0x000e620000002100 */
[----:B------:R-:W-:Y:S01]  /*1af0*/  UIADD3 UR4, UP4, UP3, UR4, UR41, UR47 ;  /* 0x0000002904047290 */ /* 0x000fe2000fb9e02f */
[----:B------:R-:W-:Y:S01]  /*1b00*/  SHF.R.S32.HI R251, RZ, 0x1f, R250 ;  /* 0x0000001ffffb7819 */ /* 0x000fe200000114fa */
[----:B------:R-:W-:Y:S01]  /*1b10*/  BSSY B1, `(.L_x_1) ;  /* 0x0000745000017945 */ /* 0x000fe20003800000 */
[----:B------:R-:W-:Y:S01]  /*1b20*/  IADD3 R4, P0, R250, UR24, RZ ;  /* 0x00000018fa047c10 */ /* 0x000fe2000ff1e0ff */
[----:B------:R-:W-:Y:S02]  /*1b30*/  UIADD3 UR15, UP2, UP1, UR11, UR4, UR21 ;  /* 0x000000040b0f7290 */ /* 0x000fe4000f95e015 */
[----:B------:R-:W-:Y:S02]  /*1b40*/  UIADD3.X UR4, UR7, UR48, UR53, UP4, UP3 ;  /* 0x0000003007047290 */ /* 0x000fe4000a7e6435 */
[----:B------:R-:W-:-:S02]  /*1b50*/  ULDC UR21, c[0x0][0x2e8] ;  /* 0x0000ba0000157ab9 */ /* 0x000fc40000000800 */
[----:B------:R-:W-:-:S03]  /*1b60*/  UIADD3.X UR8, UR8, UR4, UR10, UP2, UP1 ;  /* 0x0000000408087290 */ /* 0x000fc600097e240a */
[----:B------:R-:W-:Y:S02]  /*1b70*/  ULDC.64 UR4, c[0x0][0x1a8] ;  /* 0x00006a0000047ab9 */ /* 0x000fe40000000a00 */
[----:B------:R-:W-:-:S04]  /*1b80*/  UIMAD UR4, UR57, UR4, URZ ;  /* 0x00000004390472a4 */ /* 0x000fc8000f8e023f */
[----:B------:R-:W-:-:S03]  /*1b90*/  UIMAD UR10, UR35, UR5, UR4 ;  /* 0x00000005230a72a4 */ /* 0x000fc6000f8e0204 */
[----:B------:R-:W-:Y:S01]  /*1ba0*/  ULDC.64 UR4, c[0x0][0x378] ;  /* 0x0000de0000047ab9 */ /* 0x000fe20000000a00 */
[----:B-1----:R-:W-:Y:S01]  /*1bb0*/  SHF.R.S32.HI R11, RZ, 0x1f, R10 ;  /* 0x0000001fff0b7819 */ /* 0x002fe2000001140a */
[----:B------:R-:W-:-:S03]  /*1bc0*/  UIMAD UR4, UR57, UR4, URZ ;  /* 0x00000004390472a4 */ /* 0x000fc6000f8e023f */
[----:B------:R-:W-:Y:S01]  /*1bd0*/  LEA.HI R3, R11, R10, RZ, 0x2 ;  /* 0x0000000a0b037211 */ /* 0x000fe200078f10ff */
[----:B------:R-:W-:-:S03]  /*1be0*/  UIMAD UR6, UR35, UR5, UR4 ;  /* 0x00000005230672a4 */ /* 0x000fc6000f8e0204 */
[----:B------:R-:W-:Y:S01]  /*1bf0*/  SHF.R.S32.HI R3, RZ, 0x2, R3 ;  /* 0x00000002ff037819 */ /* 0x000fe20000011403 */
[----:B------:R-:W-:Y:S02]  /*1c00*/  ULDC.64 UR4, c[0x0][0x370] ;  /* 0x0000dc0000047ab9 */ /* 0x000fe40000000a00 */
[----:B------:R-:W-:Y:S01]  /*1c10*/  UIMAD UR4, UR29, UR4, URZ ;  /* 0x000000041d0472a4 */ /* 0x000fe2000f8e023f */
[----:B------:R-:W-:Y:S02]  /*1c20*/  SHF.R.S32.HI R17, RZ, 0x1f, R3 ;  /* 0x0000001fff117819 */ /* 0x000fe40000011403 */
[----:B------:R-:W-:Y:S01]  /*1c30*/  IADD3 R0, P2, R3, UR16, RZ ;  /* 0x0000001003007c10 */ /* 0x000fe2000ff5e0ff */
[----:B------:R-:W-:Y:S02]  /*1c40*/  UIMAD UR5, UR16, UR5, UR4 ;  /* 0x00000005100572a4 */ /* 0x000fe4000f8e0204 */
[----:B------:R-:W-:Y:S01]  /*1c50*/  UIADD3 UR4, -UR14, UR25, UR23 ;  /* 0x000000190e047290 */ /* 0x000fe2000fffe117 */
[----:B------:R-:W-:Y:S01]  /*1c60*/  IADD3.X R5, R17, UR29, RZ, P2, !PT ;  /* 0x0000001d11057c10 */ /* 0x000fe200097fe4ff */
[----:B------:R-:W-:-:S02]  /*1c70*/  IMAD.WIDE.U32 R6, R0, c[0x0][0x190], R250 ;  /* 0x0000640000067a25 */ /* 0x000fc400078e00fa */
[----:B------:R-:W-:Y:S02]  /*1c80*/  UIADD3 UR4, UR4, -UR21, URZ ;  /* 0x8000001504047290 */ /* 0x000fe4000fffe03f */
[----:B------:R-:W-:Y:S01]  /*1c90*/  IMAD R5, R5, c[0x0][0x190], RZ ;  /* 0x0000640005057a24 */ /* 0x000fe200078e02ff */
[----:B------:R-:W-:Y:S01]  /*1ca0*/  IADD3 R8, P2, R6, UR38, RZ ;  /* 0x0000002606087c10 */ /* 0x000fe2000ff5e0ff */
[----:B------:R-:W-:Y:S02]  /*1cb0*/  USHF.R.S32.HI UR11, URZ, 0x1f, UR4 ;  /* 0x0000001f3f0b7899 */ /* 0x000fe40008011404 */
[----:B------:R-:W-:Y:S01]  /*1cc0*/  IMAD R0, R0, c[0x0][0x194], R5 ;  /* 0x0000650000007a24 */ /* 0x000fe200078e0205 */
[----:B------:R-:W-:Y:S01]  /*1cd0*/  IADD3.X R5, R251, UR28, RZ, P0, !PT ;  /* 0x0000001cfb057c10 */ /* 0x000fe200087fe4ff */
[----:B------:R-:W-:Y:S02]  /*1ce0*/  ULEA.HI UR11, UR11, UR4, URZ, 0x6 ;  /* 0x000000040b0b7291 */ /* 0x000fe4000f8f303f */
[----:B------:R-:W-:Y:S01]  /*1cf0*/  ULDC.64 UR28, c[0x0][0x3c8] ;  /* 0x0000f200001c7ab9 */ /* 0x000fe20000000a00 */
[----:B------:R-:W-:Y:S01]  /*1d00*/  IADD3.X R9, R7, UR33, R0, P2, !PT ;  /* 0x0000002107097c10 */ /* 0x000fe200097fe400 */
[----:B------:R-:W-:Y:S01]  /*1d10*/  IMAD.U32 R0, RZ, RZ, UR16 ;  /* 0x00000010ff007e24 */ /* 0x000fe2000f8e00ff */
[----:B------:R-:W-:-:S03]  /*1d20*/  USHF.R.S32.HI UR11, URZ, 0x6, UR11 ;  /* 0x000000063f0b7899 */ /* 0x000fc6000801140b */
[----:B------:R-:W-:Y:S01]  /*1d30*/  IMAD.WIDE.U32 R4, R0, c[0x0][0x370], R4 ;  /* 0x0000dc0000047a25 */ /* 0x000fe200078e0004 */
[----:B------:R-:W-:-:S03]  /*1d40*/  UISETP.LT.AND UP1, UPT, URZ, UR11, UPT ;  /* 0x0000000b3f00728c */ /* 0x000fc6000bf21270 */
[----:B------:R-:W-:Y:S01]  /*1d50*/  IMAD.U32 R0, RZ, RZ, UR35 ;  /* 0x00000023ff007e24 */ /* 0x000fe2000f8e00ff */
[----:B------:R-:W-:Y:S01]  /*1d60*/  IADD3 R5, R5, UR5, RZ ;  /* 0x0000000505057c10 */ /* 0x000fe2000fffe0ff */
[----:B------:R-:W-:Y:S02]  /*1d70*/  USEL UR11, URZ, UR11, !UP1 ;  /* 0x0000000b3f0b7287 */ /* 0x000fe4000c800000 */
[----:B------:R-:W-:Y:S02]  /*1d80*/  UIADD3 UR5, UR34, -0x1, URZ ;  /* 0xffffffff22057890 */ /* 0x000fe4000fffe03f */
[----:B------:R-:W-:Y:S01]  /*1d90*/  IMAD.WIDE.U32 R4, R0, c[0x0][0x378], R4 ;  /* 0x0000de0000047a25 */ /* 0x000fe200078e0004 */
[----:B------:R-:W-:Y:S01]  /*1da0*/  LEA.HI R0, R11, R10, RZ, 0x5 ;  /* 0x0000000a0b007211 */ /* 0x000fe200078f28ff */
[----:B------:R-:W-:-:S03]  /*1db0*/  UISETP.GT.AND UP1, UPT, UR34, UR11, UPT ;  /* 0x0000000b2200728c */ /* 0x000fc6000bf24270 */
[----:B------:R-:W-:Y:S02]  /*1dc0*/  LOP3.LUT R7, R0, 0xffffffe0, RZ, 0xc0, !PT ;  /* 0xffffffe000077812 */ /* 0x000fe400078ec0ff */
[----:B------:R-:W-:Y:S02]  /*1dd0*/  SHF.R.S32.HI R6, RZ, 0x5, R0 ;  /* 0x00000005ff067819 */ /* 0x000fe40000011400 */
[----:B------:R-:W-:Y:S01]  /*1de0*/  IADD3 R5, R5, UR6, RZ ;  /* 0x0000000605057c10 */ /* 0x000fe2000fffe0ff */
[----:B------:R-:W-:Y:S01]  /*1df0*/  IMAD.IADD R7, R10, 0x1, -R7 ;  /* 0x000000010a077824 */ /* 0x000fe200078e0a07 */
[----:B------:R-:W-:Y:S01]  /*1e00*/  UIADD3 UR6, UR16, UR9, URZ ;  /* 0x0000000910067290 */ /* 0x000fe2000fffe03f */
[----:B------:R-:W-:Y:S01]  /*1e10*/  IMAD.U32 R10, RZ, RZ, UR35 ;  /* 0x00000023ff0a7e24 */ /* 0x000fe2000f8e00ff */
[----:B------:R-:W-:Y:S01]  /*1e20*/  UIADD3 UR16, UR16, UR17, URZ ;  /* 0x0000001110107290 */ /* 0x000fe2000fffe03f */
[----:B------:R-:W-:Y:S01]  /*1e30*/  IMAD R6, R6, UR46, R7 ;  /* 0x0000002e06067c24 */ /* 0x000fe2000f8e0207 */
[----:B------:R-:W-:-:S03]  /*1e40*/  UIMAD.WIDE UR6, UR6, UR61, UR28 ;  /* 0x0000003d060672a5 */ /* 0x000fc6000f8e021c */
[----:B------:R-:W-:Y:S01]  /*1e50*/  ULDC.64 UR28, c[0x0][0x200] ;  /* 0x00008000001c7ab9 */ /* 0x000fe20000000a00 */
[C---:B------:R-:W-:Y:S01]  /*1e60*/  IADD3 R0, P0, R6.reuse, UR15, RZ ;  /* 0x0000000f06007c10 */ /* 0x040fe2000ff1e0ff */
[----:B------:R-:W-:Y:S02]  /*1e70*/  UIMAD.WIDE UR16, UR16, UR61, UR28 ;  /* 0x0000003d101072a5 */ /* 0x000fe4000f8e021c */
[----:B------:R-:W-:Y:S01]  /*1e80*/  UMOV UR9, UR7 ;  /* 0x0000000700097c82 */ /* 0x000fe20008000000 */
[----:B------:R-:W-:Y:S02]  /*1e90*/  LEA.HI.X.SX32 R6, R6, UR8, 0x1, P0 ;  /* 0x0000000806067c11 */ /* 0x000fe400080f0eff */
[C---:B------:R-:W-:Y:S02]  /*1ea0*/  LEA R238, P0, R0.reuse, c[0x0][0x350], 0x2 ;  /* 0x0000d40000ee7a11 */ /* 0x040fe400078010ff */
[----:B------:R-:W-:Y:S02]  /*1eb0*/  UMOV UR8, UR16 ;  /* 0x0000001000087c82 */ /* 0x000fe40008000000 */
[----:B------:R-:W-:Y:S01]  /*1ec0*/  LEA.HI.X R237, R0, c[0x0][0x354], R6, 0x2, P0 ;  /* 0x0000d50000ed7a11 */ /* 0x000fe200000f1406 */
[----:B------:R-:W-:Y:S01]  /*1ed0*/  IMAD R0, R17, c[0x0][0x370], RZ ;  /* 0x0000dc0011007a24 */ /* 0x000fe200078e02ff */
[----:B------:R-:W-:Y:S01]  /*1ee0*/  PLOP3.LUT P0, PT, PT, PT, UP1, 0x80, 0x0 ;  /* 0x000000000000781c */ /* 0x000fe20003f0f018 */
[----:B------:R-:W-:Y:S01]  /*1ef0*/  IMAD.WIDE.U32 R6, R3, c[0x0][0x370], R4 ;  /* 0x0000dc0003067a25 */ /* 0x000fe200078e0004 */
[----:B------:R-:W-:-:S03]  /*1f00*/  UMOV UR7, UR17 ;  /* 0x0000001100077c82 */ /* 0x000fc60008000000 */
[----:B------:R-:W-:Y:S01]  /*1f10*/  IMAD R0, R3, c[0x0][0x374], R0 ;  /* 0x0000dd0003007a24 */ /* 0x000fe200078e0200 */
[----:B------:R-:W-:Y:S01]  /*1f20*/  LEA R242, P2, R6, c[0x0][0x330], 0x1 ;  /* 0x0000cc0006f27a11 */ /* 0x000fe200078408ff */
[----:B------:R-:W-:-:S04]  /*1f30*/  IMAD.WIDE.U32 R4, R10, c[0x0][0x1a8], R8 ;  /* 0x00006a000a047a25 */ /* 0x000fc800078e0008 */
[----:B------:R-:W-:Y:S01]  /*1f40*/  IMAD.IADD R0, R7, 0x1, R0 ;  /* 0x0000000107007824 */ /* 0x000fe200078e0200 */
[----:B------:R-:W-:Y:S02]  /*1f50*/  LEA R241, P3, R4, c[0x0][0x160], 0x1 ;  /* 0x0000580004f17a11 */ /* 0x000fe400078608ff */
[----:B------:R-:W-:Y:S01]  /*1f60*/  IADD3 R5, R5, UR10, RZ ;  /* 0x0000000a05057c10 */ /* 0x000fe2000fffe0ff */
[----:B------:R-:W-:Y:S01]  /*1f70*/  UMOV UR10, UR6 ;  /* 0x00000006000a7c82 */ /* 0x000fe20008000000 */
[----:B------:R-:W-:Y:S02]  /*1f80*/  LEA.HI.X R240, R6, c[0x0][0x334], R0, 0x1, P2 ;  /* 0x0000cd0006f07a11 */ /* 0x000fe400010f0c00 */
[----:B------:R-:W-:Y:S01]  /*1f90*/  LEA.HI.X R239, R4, c[0x0][0x164], R5, 0x1, P3 ;  /* 0x0000590004ef7a11 */ /* 0x000fe200018f0c05 */
[----:B------:R-:W-:Y:S05]  /*1fa0*/  @P0 BRA `(.L_x_6) ;  /* 0x000008c000000947 */ /* 0x000fea0003800000 */
[----:B------:R-:W-:Y:S02]  /*1fb0*/  @UP0 UIADD3 UR6, UR19, UR26, URZ ;  /* 0x0000001a13060290 */ /* 0x000fe4000fffe03f */
[----:B------:R-:W-:-:S02]  /*1fc0*/  ULDC.64 UR8, c[0x0][0x3a0] ;  /* 0x0000e80000087ab9 */ /* 0x000fc40000000a00 */
        /* <DEDUP_REMOVED lines=16> */
.L_x_7:
        /* <DEDUP_REMOVED lines=18> */
.L_x_8:
[----:B------:R1:W5:Y:S01]  /*21f0*/  LDL R12, [R1+0x10] ;  /* 0x00001000010c7983 */ /* 0x0003620000100800 */
[----:B------:R-:W-:-:S03]  /*2200*/  ULDC.64 UR4, c[0x0][0x3a0] ;  /* 0x0000e80000047ab9 */ /* 0x000fc60000000a00 */
[----:B------:R1:W5:Y:S01]  /*2210*/  LDL R11, [R1+0x14] ;  /* 0x00001400010b7983 */ /* 0x0003620000100800 */
[----:B------:R-:W-:Y:S01]  /*2220*/  UIMAD UR4, UR20, UR4, URZ ;  /* 0x00000004140472a4 */ /* 0x000fe2000f8e023f */
[----:B------:R-:W-:Y:S01]  /*2230*/  IMAD.U32 R4, RZ, RZ, UR23 ;  /* 0x00000017ff047e24 */ /* 0x000fe2000f8e00ff */
[----:B------:R-:W-:Y:S01]  /*2240*/  ULDC.64 UR6, c[0x0][0x3b8] ;  /* 0x0000ee0000067ab9 */ /* 0x000fe20000000a00 */
[----:B------:R-:W-:Y:S01]  /*2250*/  BSSY B0, `(.L_x_9) ;  /* 0x000001c000007945 */ /* 0x000fe20003800000 */
[----:B------:R-:W-:Y:S01]  /*2260*/  UIMAD UR5, UR23, UR5, UR4 ;  /* 0x00000005170572a4 */ /* 0x000fe2000f8e0204 */
[----:B------:R-:W-:Y:S01]  /*2270*/  IMAD.WIDE.U32 R4, R4, c[0x0][0x3a0], R250 ;  /* 0x0000e80004047a25 */ /* 0x000fe200078e00fa */
[----:B------:R-:W-:-:S04]  /*2280*/  UIMAD UR4, UR18, -0x80, UR14 ;  /* 0xffffff80120478a4 */ /* 0x000fc8000f8e020e */
[----:B------:R-:W-:Y:S02]  /*2290*/  IADD3 R6, P0, R4, UR10, RZ ;  /* 0x0000000a04067c10 */ /* 0x000fe4000ff1e0ff */
[----:B------:R-:W-:Y:S01]  /*22a0*/  MOV R0, UR5 ;  /* 0x0000000500007c02 */ /* 0x000fe20008000f00 */
[----:B------:R-:W-:Y:S01]  /*22b0*/  UIMAD UR5, UR57, UR6, URZ ;  /* 0x00000006390572a4 */ /* 0x000fe2000f8e023f */
[----:B------:R-:W-:Y:S02]  /*22c0*/  ISETP.GE.AND P4, PT, R3, UR4, PT ;  /* 0x0000000403007c0c */ /* 0x000fe4000bf86270 */
[----:B------:R-:W-:Y:S01]  /*22d0*/  IADD3.X R7, R5, UR11, R0, P0, !PT ;  /* 0x0000000b05077c10 */ /* 0x000fe200087fe400 */
[----:B------:R-:W-:Y:S01]  /*22e0*/  IMAD.U32 R0, RZ, RZ, UR35 ;  /* 0x00000023ff007e24 */ /* 0x000fe2000f8e00ff */
[----:B------:R-:W-:-:S03]  /*22f0*/  UIMAD UR5, UR35, UR7, UR5 ;  /* 0x00000007230572a4 */ /* 0x000fc6000f8e0205 */
[----:B------:R-:W-:-:S05]  /*2300*/  IMAD.WIDE.U32 R6, R0, c[0x0][0x3b8], R6 ;  /* 0x0000ee0000067a25 */ /* 0x000fca00078e0006 */
[----:B------:R-:W-:Y:S01]  /*2310*/  IADD3 R10, R7, UR5, RZ ;  /* 0x00000005070a7c10 */ /* 0x000fe2000fffe0ff */
[----:B------:R-:W-:Y:S05]  /*2320*/  @P4 BRA `(.L_x_10) ;  /* 0x000000e000004947 */ /* 0x000fea0003800000 */
[----:B-1----:R-:W-:Y:S01]  /*2330*/  MOV R5, R10 ;  /* 0x0000000a00057202 */ /* 0x002fe20000000f00 */
[----:B------:R-:W-:Y:S01]  /*2340*/  IMAD R0, R17, c[0x0][0x3a0], RZ ;  /* 0x0000e80011007a24 */ /* 0x000fe200078e02ff */
[----:B------:R-:W-:Y:S01]  /*2350*/  ISETP.GE.AND P3, PT, R250, c[0x0][0x220], PT ;  /* 0x00008800fa007a0c */ /* 0x000fe20003f66270 */
[----:B------:R-:W-:Y:S01]  /*2360*/  IMAD.MOV.U32 R4, RZ, RZ, R6 ;  /* 0x000000ffff047224 */ /* 0x000fe200078e0006 */
[----:B-----5:R-:W-:Y:S01]  /*2370*/  ISETP.GE.AND P2, PT, R12, c[0x0][0x220], PT ;  /* 0x000088000c007a0c */ /* 0x020fe20003f46270 */
[----:B------:R-:W-:Y:S01]  /*2380*/  IMAD R0, R3, c[0x0][0x3a4], R0 ;  /* 0x0000e90003007a24 */ /* 0x000fe200078e0200 */
[----:B------:R-:W-:Y:S01]  /*2390*/  ISETP.GE.AND P1, PT, R11, c[0x0][0x220], PT ;  /* 0x000088000b007a0c */ /* 0x000fe20003f26270 */
[----:B------:R-:W-:-:S04]  /*23a0*/  IMAD.WIDE.U32 R8, R3, c[0x0][0x3a0], R4 ;  /* 0x0000e80003087a25 */ /* 0x000fc800078e0004 */
[----:B------:R-:W-:Y:S01]  /*23b0*/  IMAD.IADD R0, R9, 0x1, R0 ;  /* 0x0000000109007824 */ /* 0x000fe200078e0200 */
[----:B------:R-:W-:-:S04]  /*23c0*/  LEA R4, P0, R8, c[0x0][0x340], 0x1 ;  /* 0x0000d00008047a11 */ /* 0x000fc800078008ff */
[----:B------:R-:W-:-:S05]  /*23d0*/  LEA.HI.X R5, R8, c[0x0][0x344], R0, 0x1, P0 ;  /* 0x0000d10008057a11 */ /* 0x000fca00000f0c00 */
[----:B------:R1:W-:Y:S04]  /*23e0*/  @!P3 STG.E.128 [R4.64], RZ ;  /* 0x000000ff0400b986 */ /* 0x0003e8000c101d0c */
[----:B------:R1:W-:Y:S04]  /*23f0*/  @!P2 STG.E.128 [R4.64+0x40], RZ ;  /* 0x000040ff0400a986 */ /* 0x0003e8000c101d0c */
[----:B------:R1:W-:Y:S02]  /*2400*/  @!P1 STG.E.128 [R4.64+0x80], RZ ;  /* 0x000080ff04009986 */ /* 0x0003e4000c101d0c */
.L_x_10:
[----:B-1----:R-:W-:Y:S05]  /*2410*/  BSYNC B0 ;  /* 0x0000000000007941 */ /* 0x002fea0003800000 */
.L_x_9:
[----:B------:R-:W-:Y:S01]  /*2420*/  IADD3 R0, R3, 0x40, RZ ;  /* 0x0000004003007810 */ /* 0x000fe20007ffe0ff */
[----:B------:R-:W-:Y:S03]  /*2430*/  BSSY B0, `(.L_x_11) ;  /* 0x0000012000007945 */ /* 0x000fe60003800000 */
[----:B------:R-:W-:-:S13]  /*2440*/  ISETP.GE.AND P3, PT, R0, UR4, PT ;  /* 0x0000000400007c0c */ /* 0x000fda000bf66270 */
[----:B------:R-:W-:Y:S05]  /*2450*/  @P3 BRA `(.L_x_12) ;  /* 0x000000f000003947 */ /* 0x000fea0003800000 */
[----:B------:R-:W-:Y:S01]  /*2460*/  IADD3 R0, P0, R3, 0x40, RZ ;  /* 0x0000004003007810 */ /* 0x000fe20007f1e0ff */
[----:B------:R-:W-:Y:S01]  /*2470*/  IMAD.MOV.U32 R7, RZ, RZ, R10 ;  /* 0x000000ffff077224 */ /* 0x000fe200078e000a */
[----:B------:R-:W-:Y:S02]  /*2480*/  ISETP.GE.AND P2, PT, R250, c[0x0][0x220], PT ;  /* 0x00008800fa007a0c */ /* 0x000fe40003f46270 */
[----:B-----5:R-:W-:Y:S01]  /*2490*/  ISETP.GE.AND P1, PT, R12, c[0x0][0x220], PT ;  /* 0x000088000c007a0c */ /* 0x020fe20003f26270 */
[----:B------:R-:W-:Y:S01]  /*24a0*/  IMAD.X R4, RZ, RZ, R17, P0 ;  /* 0x000000ffff047224 */ /* 0x000fe200000e0611 */
[----:B------:R-:W-:Y:S01]  /*24b0*/  ISETP.GE.AND P0, PT, R11, c[0x0][0x220], PT ;  /* 0x000088000b007a0c */ /* 0x000fe20003f06270 */
[----:B------:R-:W-:-:S04]  /*24c0*/  IMAD.WIDE.U32 R6, R0, c[0x0][0x3a0], R6 ;  /* 0x0000e80000067a25 */ /* 0x000fc800078e0006 */
[----:B------:R-:W-:-:S04]  /*24d0*/  IMAD R4, R4, c[0x0][0x3a0], RZ ;  /* 0x0000e80004047a24 */ /* 0x000fc800078e02ff */
[----:B------:R-:W-:Y:S01]  /*24e0*/  IMAD R0, R0, c[0x0][0x3a4], R4 ;  /* 0x0000e90000007a24 */ /* 0x000fe200078e0204 */
[----:B------:R-:W-:-:S03]  /*24f0*/  LEA R4, P5, R6, c[0x0][0x340], 0x1 ;  /* 0x0000d00006047a11 */ /* 0x000fc600078a08ff */
[----:B------:R-:W-:-:S05]  /*2500*/  IMAD.IADD R0, R7, 0x1, R0 ;  /* 0x0000000107007824 */ /* 0x000fca00078e0200 */
[----:B------:R-:W-:-:S05]  /*2510*/  LEA.HI.X R5, R6, c[0x0][0x344], R0, 0x1, P5 ;  /* 0x0000d10006057a11 */ /* 0x000fca00028f0c00 */
[----:B------:R1:W-:Y:S04]  /*2520*/  @!P2 STG.E.128 [R4.64], RZ ;  /* 0x000000ff0400a986 */ /* 0x0003e8000c101d0c */
[----:B------:R1:W-:Y:S04]  /*2530*/  @!P1 STG.E.128 [R4.64+0x40], RZ ;  /* 0x000040ff04009986 */ /* 0x0003e8000c101d0c */
[----:B------:R1:W-:Y:S02]  /*2540*/  @!P0 STG.E.128 [R4.64+0x80], RZ ;  /* 0x000080ff04008986 */ /* 0x0003e4000c101d0c */
.L_x_12:
[----:B------:R-:W-:Y:S05]  /*2550*/  BSYNC B0 ;  /* 0x0000000000007941 */ /* 0x000fea0003800000 */
.L_x_11:
[----:B------:R-:W-:Y:S01]  /*2560*/  ULDC.64 UR4, c[0x0][0x3a8] ;  /* 0x0000ea0000047ab9 */ /* 0x000fe20000000a00 */
[----:B-1----:R-:W-:Y:S01]  /*2570*/  IMAD.U32 R4, RZ, RZ, UR23 ;  /* 0x00000017ff047e24 */ /* 0x002fe2000f8e00ff */
[----:B------:R-:W-:Y:S01]  /*2580*/  UIMAD UR4, UR20, UR4, URZ ;  /* 0x00000004140472a4 */ /* 0x000fe2000f8e023f */
[----:B------:R-:W-:Y:S02]  /*2590*/  BSSY B0, `(.L_x_13) ;  /* 0x000001b000007945 */ /* 0x000fe40003800000 */
[----:B------:R-:W-:Y:S01]  /*25a0*/  IMAD.WIDE.U32 R4, R4, c[0x0][0x3a8], R250 ;  /* 0x0000ea0004047a25 */ /* 0x000fe200078e00fa */
[----:B------:R-:W-:-:S04]  /*25b0*/  UIMAD UR4, UR23, UR5, UR4 ;  /* 0x00000005170472a4 */ /* 0x000fc8000f8e0204 */
[----:B------:R-:W-:Y:S02]  /*25c0*/  IADD3 R6, P0, R4, UR8, RZ ;  /* 0x0000000804067c10 */ /* 0x000fe4000ff1e0ff */
[----:B------:R-:W-:Y:S01]  /*25d0*/  MOV R0, UR4 ;  /* 0x0000000400007c02 */ /* 0x000fe20008000f00 */
[----:B------:R-:W-:Y:S02]  /*25e0*/  ULDC.64 UR4, c[0x0][0x3c0] ;  /* 0x0000f00000047ab9 */ /* 0x000fe40000000a00 */
[----:B------:R-:W-:Y:S01]  /*25f0*/  UIMAD UR4, UR57, UR4, URZ ;  /* 0x00000004390472a4 */ /* 0x000fe2000f8e023f */
[----:B------:R-:W-:Y:S01]  /*2600*/  IADD3.X R7, R5, UR9, R0, P0, !PT ;  /* 0x0000000905077c10 */ /* 0x000fe200087fe400 */
[----:B------:R-:W-:Y:S02]  /*2610*/  IMAD.U32 R0, RZ, RZ, UR35 ;  /* 0x00000023ff007e24 */ /* 0x000fe4000f8e00ff */
[----:B------:R-:W-:Y:S02]  /*2620*/  UIMAD UR4, UR35, UR5, UR4 ;  /* 0x00000005230472a4 */ /* 0x000fe4000f8e0204 */
[----:B------:R-:W-:-:S05]  /*2630*/  IMAD.WIDE.U32 R6, R0, c[0x0][0x3c0], R6 ;  /* 0x0000f00000067a25 */ /* 0x000fca00078e0006 */
[----:B------:R-:W-:Y:S01]  /*2640*/  IADD3 R0, R7, UR4, RZ ;  /* 0x0000000407007c10 */ /* 0x000fe2000fffe0ff */
[----:B------:R-:W-:Y:S05]  /*2650*/  @P4 BRA `(.L_x_14) ;  /* 0x000000e000004947 */ /* 0x000fea0003800000 */
[----:B------:R-:W-:Y:S01]  /*2660*/  MOV R5, R0 ;  /* 0x0000000000057202 */ /* 0x000fe20000000f00 */
[----:B------:R-:W-:Y:S01]  /*2670*/  IMAD.MOV.U32 R4, RZ, RZ, R6 ;  /* 0x000000ffff047224 */ /* 0x000fe200078e0006 */
[----:B------:R-:W-:Y:S01]  /*2680*/  ISETP.GE.AND P2, PT, R250, c[0x0][0x220], PT ;  /* 0x00008800fa007a0c */ /* 0x000fe20003f46270 */
[----:B------:R-:W-:Y:S01]  /*2690*/  IMAD R10, R17, c[0x0][0x3a8], RZ ;  /* 0x0000ea00110a7a24 */ /* 0x000fe200078e02ff */
[----:B-----5:R-:W-:Y:S01]  /*26a0*/  ISETP.GE.AND P1, PT, R12, c[0x0][0x220], PT ;  /* 0x000088000c007a0c */ /* 0x020fe20003f26270 */
[----:B------:R-:W-:Y:S01]  /*26b0*/  IMAD.WIDE.U32 R8, R3, c[0x0][0x3a8], R4 ;  /* 0x0000ea0003087a25 */ /* 0x000fe200078e0004 */
[----:B------:R-:W-:-:S03]  /*26c0*/  ISETP.GE.AND P0, PT, R11, c[0x0][0x220], PT ;  /* 0x000088000b007a0c */ /* 0x000fc60003f06270 */
[----:B------:R-:W-:-:S04]  /*26d0*/  IMAD R4, R3, c[0x0][0x3ac], R10 ;  /* 0x0000eb0003047a24 */ /* 0x000fc800078e020a */
[----:B------:R-:W-:Y:S01]  /*26e0*/  IMAD.IADD R5, R9, 0x1, R4 ;  /* 0x0000000109057824 */ /* 0x000fe200078e0204 */
[----:B------:R-:W-:-:S04]  /*26f0*/  LEA R4, P4, R8, c[0x0][0x348], 0x1 ;  /* 0x0000d20008047a11 */ /* 0x000fc800078808ff */
[----:B------:R-:W-:-:S05]  /*2700*/  LEA.HI.X R5, R8, c[0x0][0x34c], R5, 0x1, P4 ;  /* 0x0000d30008057a11 */ /* 0x000fca00020f0c05 */
[----:B------:R1:W-:Y:S04]  /*2710*/  @!P2 STG.E.128 [R4.64], RZ ;  /* 0x000000ff0400a986 */ /* 0x0003e8000c101d0c */
[----:B------:R1:W-:Y:S04]  /*2720*/  @!P1 STG.E.128 [R4.64+0x40], RZ ;  /* 0x000040ff04009986 */ /* 0x0003e8000c101d0c */
[----:B------:R1:W-:Y:S02]  /*2730*/  @!P0 STG.E.128 [R4.64+0x80], RZ ;  /* 0x000080ff04008986 */ /* 0x0003e4000c101d0c */
.L_x_14:
[----:B------:R-:W-:Y:S05]  /*2740*/  BSYNC B0 ;  /* 0x0000000000007941 */ /* 0x000fea0003800000 */
.L_x_13:
[----:B------:R-:W-:Y:S05]  /*2750*/  @P3 BRA `(.L_x_15) ;  /* 0x0000680000003947 */ /* 0x000fea0003800000 */
[----:B------:R-:W-:Y:S01]  /*2760*/  IADD3 R3, P0, R3, 0x40, RZ ;  /* 0x0000004003037810 */ /* 0x000fe20007f1e0ff */
[----:B------:R-:W-:Y:S01]  /*2770*/  IMAD.MOV.U32 R7, RZ, RZ, R0 ;  /* 0x000000ffff077224 */ /* 0x000fe200078e0000 */
[----:B------:R-:W-:-:S03]  /*2780*/  ISETP.GE.AND P1, PT, R250, c[0x0][0x220], PT ;  /* 0x00008800fa007a0c */ /* 0x000fc60003f26270 */
[----:B-1----:R-:W-:Y:S01]  /*2790*/  IMAD.X R4, RZ, RZ, R17, P0 ;  /* 0x000000ffff047224 */ /* 0x002fe200000e0611 */
[----:B-----5:R-:W-:Y:S01]  /*27a0*/  ISETP.GE.AND P0, PT, R12, c[0x0][0x220], PT ;  /* 0x000088000c007a0c */ /* 0x020fe20003f06270 */
[----:B------:R-:W-:-:S04]  /*27b0*/  IMAD.WIDE.U32 R6, R3, c[0x0][0x3a8], R6 ;  /* 0x0000ea0003067a25 */ /* 0x000fc800078e0006 */
[----:B------:R-:W-:-:S04]  /*27c0*/  IMAD R4, R4, c[0x0][0x3a8], RZ ;  /* 0x0000ea0004047a24 */ /* 0x000fc800078e02ff */
[----:B------:R-:W-:Y:S01]  /*27d0*/  IMAD R3, R3, c[0x0][0x3ac], R4 ;  /* 0x0000eb0003037a24 */ /* 0x000fe200078e0204 */
[----:B------:R-:W-:-:S03]  /*27e0*/  LEA R4, P2, R6, c[0x0][0x348], 0x1 ;  /* 0x0000d20006047a11 */ /* 0x000fc600078408ff */
[----:B------:R-:W-:-:S05]  /*27f0*/  IMAD.IADD R3, R7, 0x1, R3 ;  /* 0x0000000107037824 */ /* 0x000fca00078e0203 */
[----:B------:R-:W-:-:S05]  /*2800*/  LEA.HI.X R5, R6, c[0x0][0x34c], R3, 0x1, P2 ;  /* 0x0000d30006057a11 */ /* 0x000fca00010f0c03 */
[----:B------:R1:W-:Y:S04]  /*2810*/  @!P1 STG.E.128 [R4.64], RZ ;  /* 0x000000ff04009986 */ /* 0x0003e8000c101d0c */
[----:B------:R1:W-:Y:S01]  /*2820*/  @!P0 STG.E.128 [R4.64+0x40], RZ ;  /* 0x000040ff04008986 */ /* 0x0003e2000c101d0c */
[----:B------:R-:W-:-:S13]  /*2830*/  ISETP.GE.AND P0, PT, R11, c[0x0][0x220], PT ;  /* 0x000088000b007a0c */ /* 0x000fda0003f06270 */
[----:B------:R-:W-:Y:S05]  /*2840*/  @P0 BRA `(.L_x_15) ;  /* 0x0000671000000947 */ /* 0x000fea0003800000 */
[----:B------:R2:W-:Y:S01]  /*2850*/  STG.E.128 [R4.64+0x80], RZ ;  /* 0x000080ff04007986 */ /* 0x0005e2000c101d0c */
[----:B------:R-:W-:Y:S05]  /*2860*/  BRA `(.L_x_15) ;  /* 0x000066f000007947 */ /* 0x000fea0003800000 */
.L_x_6:
[----:B------:R-:W2:Y:S01]  /*2870*/  LDL R16, [R1+0x28] ;  /* 0x0000280001107983 */ /* 0x000ea20000100800 */
[----:B------:R-:W-:Y:S01]  /*2880*/  PLOP3.LUT P0, PT, PT, PT, UP6, 0x80, 0x0 ;  /* 0x000000000000781c */ /* 0x000fe20003f0f068 */
[----:B------:R-:W-:Y:S01]  /*2890*/  UIMAD UR4, UR18, -0x80, UR14 ;  /* 0xffffff80120478a4 */ /* 0x000fe2000f8e020e */
[----:B------:R-:W-:Y:S01]  /*28a0*/  IMAD.U32 R4, RZ, RZ, UR23 ;  /* 0x00000017ff047e24 */ /* 0x000fe2000f8e00ff */
[----:B------:R-:W-:Y:S01]  /*28b0*/  ULDC.64 UR16, c[0x0][0x1a0] ;  /* 0x0000680000107ab9 */ /* 0x000fe20000000a00 */
[----:B------:R-:W-:Y:S01]  /*28c0*/  BSSY B0, `(.L_x_16) ;  /* 0x000003b000007945 */ /* 0x000fe20003800000 */
[----:B------:R-:W-:Y:S01]  /*28d0*/  UIMAD UR6, UR20, UR16, URZ ;  /* 0x00000010140672a4 */ /* 0x000fe2000f8e023f */
[----:B------:R-:W-:-:S07]  /*28e0*/  IMAD.WIDE.U32 R4, R4, c[0x0][0x1a0], R250 ;  /* 0x0000680004047a25 */ /* 0x000fce00078e00fa */
[----:B------:R-:W-:Y:S01]  /*28f0*/  @P0 BAR.SYNC.DEFER_BLOCKING 0x0 ;  /* 0x0000000000000b1d */ /* 0x000fe20000010000 */
[----:B------:R-:W-:Y:S01]  /*2900*/  ISETP.GE.AND P1, PT, R3, UR4, PT ;  /* 0x0000000403007c0c */ /* 0x000fe2000bf26270 */
[----:B------:R-:W-:Y:S01]  /*2910*/  UIMAD UR6, UR23, UR17, UR6 ;  /* 0x00000011170672a4 */ /* 0x000fe2000f8e0206 */
[----:B------:R-:W-:Y:S01]  /*2920*/  IADD3 R6, P0, R4, UR30, RZ ;  /* 0x0000001e04067c10 */ /* 0x000fe2000ff1e0ff */
[----:B------:R-:W-:-:S04]  /*2930*/  ULEA.HI UR15, UR5, UR5, URZ, 0x1 ;  /* 0x00000005050f7291 */ /* 0x000fc8000f8f083f */
[----:B------:R-:W-:Y:S01]  /*2940*/  MOV R4, UR6 ;  /* 0x0000000600047c02 */ /* 0x000fe20008000f00 */
[----:B------:R-:W-:-:S03]  /*2950*/  ULOP3.LUT UR6, UR15, 0xfffffffe, URZ, 0xc0, !UPT ;  /* 0xfffffffe0f067892 */ /* 0x000fc6000f8ec03f */
[----:B------:R-:W-:Y:S01]  /*2960*/  IADD3.X R7, R5, UR31, R4, P0, !PT ;  /* 0x0000001f05077c10 */ /* 0x000fe200087fe404 */
[----:B------:R-:W-:Y:S01]  /*2970*/  IMAD R4, R15, c[0x0][0x1b8], RZ ;  /* 0x00006e000f047a24 */ /* 0x000fe200078e02ff */
[----:B------:R-:W-:-:S03]  /*2980*/  UIADD3 UR6, UR5, -UR6, URZ ;  /* 0x8000000605067290 */ /* 0x000fc6000fffe03f */
[C---:B------:R-:W-:Y:S01]  /*2990*/  IMAD R4, R14.reuse, c[0x0][0x1bc], R4 ;  /* 0x00006f000e047a24 */ /* 0x040fe200078e0204 */
[----:B------:R-:W-:Y:S01]  /*29a0*/  UISETP.NE.AND UP0, UPT, UR6, 0x1, UPT ;  /* 0x000000010600788c */ /* 0x000fe2000bf05270 */
[----:B------:R-:W-:-:S05]  /*29b0*/  IMAD.WIDE.U32 R6, R14, c[0x0][0x1b8], R6 ;  /* 0x00006e000e067a25 */ /* 0x000fca00078e0006 */
[----:B------:R-:W-:Y:S01]  /*29c0*/  IADD3 R13, R7, R4, RZ ;  /* 0x00000004070d7210 */ /* 0x000fe20007ffe0ff */
[----:B--2---:R-:W-:-:S05]  /*29d0*/  IMAD.SHL.U32 R0, R16, 0x2, RZ ;  /* 0x0000000210007824 */ /* 0x004fca00078e00ff */
[----:B------:R1:W-:Y:S04]  /*29e0*/  @P1 STS [R0+0xf000], RZ ;  /* 0x00f000ff00001388 */ /* 0x0003e80000000800 */
[----:B------:R1:W-:Y:S04]  /*29f0*/  @P1 STS [R0+0xf004], RZ ;  /* 0x00f004ff00001388 */ /* 0x0003e80000000800 */
[----:B------:R1:W-:Y:S04]  /*2a00*/  @P1 STS.64 [R0+0xf008], RZ ;  /* 0x00f008ff00001388 */ /* 0x0003e80000000a00 */
[----:B------:R1:W-:Y:S04]  /*2a10*/  @P1 STS.128 [R0+0x11000], RZ ;  /* 0x011000ff00001388 */ /* 0x0003e80000000c00 */
[----:B------:R1:W-:Y:S01]  /*2a20*/  @P1 STS.128 [R0+0x13000], RZ ;  /* 0x013000ff00001388 */ /* 0x0003e20000000c00 */
[----:B------:R-:W-:Y:S05]  /*2a30*/  @P1 BRA `(.L_x_17) ;  /* 0x0000023000001947 */ /* 0x000fea0003800000 */
[----:B------:R-:W2:Y:S04]  /*2a40*/  LDL R9, [R1+0x10] ;  /* 0x0000100001097983 */ /* 0x000ea80000100800 */
[----:B------:R-:W3:Y:S01]  /*2a50*/  LDL R8, [R1+0x14] ;  /* 0x0000140001087983 */ /* 0x000ee20000100800 */
[----:B------:R-:W-:Y:S01]  /*2a60*/  ISETP.GE.AND P5, PT, R250, c[0x0][0x220], PT ;  /* 0x00008800fa007a0c */ /* 0x000fe20003fa6270 */
[----:B------:R-:W-:-:S02]  /*2a70*/  IMAD R12, R17, c[0x0][0x1a0], RZ ;  /* 0x00006800110c7a24 */ /* 0x000fc400078e02ff */
[----:B------:R-:W-:Y:S02]  /*2a80*/  IMAD.MOV.U32 R4, RZ, RZ, R6 ;  /* 0x000000ffff047224 */ /* 0x000fe400078e0006 */
[----:B------:R-:W-:Y:S02]  /*2a90*/  IMAD.MOV.U32 R5, RZ, RZ, R13 ;  /* 0x000000ffff057224 */ /* 0x000fe400078e000d */
[C---:B------:R-:W-:Y:S02]  /*2aa0*/  IMAD R12, R3.reuse, c[0x0][0x1a4], R12 ;  /* 0x00006900030c7a24 */ /* 0x040fe400078e020c */
[----:B------:R-:W-:-:S04]  /*2ab0*/  IMAD.WIDE.U32 R4, R3, c[0x0][0x1a0], R4 ;  /* 0x0000680003047a25 */ /* 0x000fc800078e0004 */
[----:B------:R-:W-:Y:S01]  /*2ac0*/  IMAD.IADD R12, R5, 0x1, R12 ;  /* 0x00000001050c7824 */ /* 0x000fe200078e020c */
[C---:B------:R-:W-:Y:S01]  /*2ad0*/  @!P5 LEA R10, P2, R4.reuse, c[0x0][0x170], 0x1 ;  /* 0x00005c00040ada11 */ /* 0x040fe200078408ff */
[----:B------:R4:W-:Y:S03]  /*2ae0*/  @P5 STS [R0+0xf000], RZ ;  /* 0x00f000ff00005388 */ /* 0x0009e60000000800 */
[----:B------:R-:W-:Y:S01]  /*2af0*/  @!P5 LEA.HI.X R11, R4, c[0x0][0x174], R12, 0x1, P2 ;  /* 0x00005d00040bda11 */ /* 0x000fe200010f0c0c */
[----:B------:R4:W-:Y:S04]  /*2b00*/  @P5 STS [R0+0xf004], RZ ;  /* 0x00f004ff00005388 */ /* 0x0009e80000000800 */
[----:B------:R4:W-:Y:S04]  /*2b10*/  @P5 STS.64 [R0+0xf008], RZ ;  /* 0x00f008ff00005388 */ /* 0x0009e80000000a00 */
[----:B------:R-:W-:Y:S01]  /*2b20*/  @!PT LDS RZ, [RZ] ;  /* 0x00000000fffff984 */ /* 0x000fe20000000800 */
[----:B------:R-:W-:Y:S01]  /*2b30*/  @!PT LDS RZ, [RZ] ;  /* 0x00000000fffff984 */ /* 0x000fe20000000800 */
[----:B------:R-:W-:Y:S01]  /*2b40*/  @!PT LDS RZ, [RZ] ;  /* 0x00000000fffff984 */ /* 0x000fe20000000800 */
[----:B------:R4:W-:Y:S01]  /*2b50*/  @!P5 LDGSTS.E.BYPASS.LTC128B.128 [R0+0xf000], [R10.64] ;  /* 0x0f0000000a00dfae */ /* 0x0009e2000b901d4c */
[----:B--2---:R-:W-:-:S02]  /*2b60*/  ISETP.GE.AND P4, PT, R9, c[0x0][0x220], PT ;  /* 0x0000880009007a0c */ /* 0x004fc40003f86270 */
[----:B---3--:R-:W-:-:S11]  /*2b70*/  ISETP.GE.AND P3, PT, R8, c[0x0][0x220], PT ;  /* 0x0000880008007a0c */ /* 0x008fd60003f66270 */
[C---:B------:R-:W-:Y:S01]  /*2b80*/  @!P4 LEA R8, P0, R4.reuse, c[0x0][0x170], 0x1 ;  /* 0x00005c000408ca11 */ /* 0x040fe200078008ff */
[----:B------:R4:W-:Y:S03]  /*2b90*/  @P4 STS.128 [R0+0x11000], RZ ;  /* 0x011000ff00004388 */ /* 0x0009e60000000c00 */
[----:B------:R-:W-:-:S05]  /*2ba0*/  @!P4 LEA.HI.X R9, R4, c[0x0][0x174], R12, 0x1, P0 ;  /* 0x00005d000409ca11 */ /* 0x000fca00000f0c0c */
[----:B------:R-:W-:Y:S01]  /*2bb0*/  @!PT LDS RZ, [RZ] ;  /* 0x00000000fffff984 */ /* 0x000fe20000000800 */
[----:B------:R-:W-:Y:S01]  /*2bc0*/  @!PT LDS RZ, [RZ] ;  /* 0x00000000fffff984 */ /* 0x000fe20000000800 */
[----:B------:R-:W-:Y:S01]  /*2bd0*/  @!PT LDS RZ, [RZ] ;  /* 0x00000000fffff984 */ /* 0x000fe20000000800 */
[----:B------:R4:W-:Y:S04]  /*2be0*/  @!P4 LDGSTS.E.BYPASS.LTC128B.128 [R0+0x11000], [R8.64+0x40] ;  /* 0x110000400800cfae */ /* 0x0009e8000b901d4c */
[----:B------:R4:W-:Y:S01]  /*2bf0*/  @P3 STS.128 [R0+0x13000], RZ ;  /* 0x013000ff00003388 */ /* 0x0009e20000000c00 */
[----:B------:R-:W-:Y:S05]  /*2c00*/  @P3 BRA `(.L_x_17) ;  /* 0x0000006000003947 */ /* 0x000fea0003800000 */
[----:B----4-:R-:W-:-:S04]  /*2c10*/  LEA R8, P0, R4, c[0x0][0x170], 0x1 ;  /* 0x00005c0004087a11 */ /* 0x010fc800078008ff */
[----:B------:R-:W-:-:S05]  /*2c20*/  LEA.HI.X R9, R4, c[0x0][0x174], R12, 0x1, P0 ;  /* 0x00005d0004097a11 */ /* 0x000fca00000f0c0c */
[----:B------:R-:W-:Y:S01]  /*2c30*/  @!PT LDS RZ, [RZ] ;  /* 0x00000000fffff984 */ /* 0x000fe20000000800 */
[----:B------:R-:W-:Y:S01]  /*2c40*/  @!PT LDS RZ, [RZ] ;  /* 0x00000000fffff984 */ /* 0x000fe20000000800 */
[----:B------:R-:W-:Y:S01]  /*2c50*/  @!PT LDS RZ, [RZ] ;  /* 0x00000000fffff984 */ /* 0x000fe20000000800 */
[----:B------:R2:W-:Y:S04]  /*2c60*/  LDGSTS.E.BYPASS.LTC128B.128 [R0+0x13000], [R8.64+0x80] ;  /* 0x1300008008007fae */ /* 0x0005e8000b901d4c */
.L_x_17:
[----:B------:R-:W-:Y:S05]  /*2c70*/  BSYNC B0 ;  /* 0x0000000000007941 */ /* 0x000fea0003800000 */
.L_x_16:
[----:B------:R-:W-:Y:S01]  /*2c80*/  IADD3 R4, R3, 0x40, RZ ;  /* 0x0000004003047810 */ /* 0x000fe20007ffe0ff */
[----:B------:R-:W-:Y:S03]  /*2c90*/  BSSY B0, `(.L_x_18) ;  /* 0x0000028000007945 */ /* 0x000fe60003800000 */
[----:B------:R-:W-:-:S13]  /*2ca0*/  ISETP.GE.AND P5, PT, R4, UR4, PT ;  /* 0x0000000404007c0c */ /* 0x000fda000bfa6270 */
[----:B------:R3:W-:Y:S04]  /*2cb0*/  @P5 STS.128 [R0+0x10000], RZ ;  /* 0x010000ff00005388 */ /* 0x0007e80000000c00 */
[----:B------:R3:W-:Y:S04]  /*2cc0*/  @P5 STS.128 [R0+0x12000], RZ ;  /* 0x012000ff00005388 */ /* 0x0007e80000000c00 */
[----:B------:R3:W-:Y:S01]  /*2cd0*/  @P5 STS.128 [R0+0x14000], RZ ;  /* 0x014000ff00005388 */ /* 0x0007e20000000c00 */
[----:B------:R-:W-:Y:S05]  /*2ce0*/  @P5 BRA `(.L_x_19) ;  /* 0x0000022000005947 */ /* 0x000fea0003800000 */
[----:B--2-4-:R-:W2:Y:S04]  /*2cf0*/  LDL R9, [R1+0x10] ;  /* 0x0000100001097983 */ /* 0x014ea80000100800 */
[----:B------:R-:W4:Y:S01]  /*2d00*/  LDL R8, [R1+0x14] ;  /* 0x0000140001087983 */ /* 0x000f220000100800 */
[----:B------:R-:W-:Y:S01]  /*2d10*/  IADD3 R4, P0, R3, 0x40, RZ ;  /* 0x0000004003047810 */ /* 0x000fe20007f1e0ff */
[----:B------:R-:W-:Y:S01]  /*2d20*/  IMAD.MOV.U32 R7, RZ, RZ, R13 ;  /* 0x000000ffff077224 */ /* 0x000fe200078e000d */
[----:B------:R-:W-:-:S03]  /*2d30*/  ISETP.GE.AND P4, PT, R250, c[0x0][0x220], PT ;  /* 0x00008800fa007a0c */ /* 0x000fc60003f86270 */
[----:B------:R-:W-:Y:S02]  /*2d40*/  IMAD.X R5, RZ, RZ, R17, P0 ;  /* 0x000000ffff057224 */ /* 0x000fe400000e0611 */
[----:B------:R-:W-:-:S04]  /*2d50*/  IMAD.WIDE.U32 R10, R4, c[0x0][0x1a0], R6 ;  /* 0x00006800040a7a25 */ /* 0x000fc800078e0006 */
[----:B------:R-:W-:-:S04]  /*2d60*/  IMAD R5, R5, c[0x0][0x1a0], RZ ;  /* 0x0000680005057a24 */ /* 0x000fc800078e02ff */
[----:B------:R-:W-:Y:S01]  /*2d70*/  IMAD R4, R4, c[0x0][0x1a4], R5 ;  /* 0x0000690004047a24 */ /* 0x000fe200078e0205 */
[----:B------:R1:W-:Y:S03]  /*2d80*/  @P4 STS.128 [R0+0x10000], RZ ;  /* 0x010000ff00004388 */ /* 0x0003e60000000c00 */
[----:B------:R-:W-:Y:S01]  /*2d90*/  IMAD.IADD R4, R11, 0x1, R4 ;  /* 0x000000010b047824 */ /* 0x000fe200078e0204 */
[----:B--2---:R-:W-:Y:S02]  /*2da0*/  ISETP.GE.AND P3, PT, R9, c[0x0][0x220], PT ;  /* 0x0000880009007a0c */ /* 0x004fe40003f66270 */
[----:B----4-:R-:W-:Y:S02]  /*2db0*/  ISETP.GE.AND P0, PT, R8, c[0x0][0x220], PT ;  /* 0x0000880008007a0c */ /* 0x010fe40003f06270 */
[----:B------:R-:W-:-:S04]  /*2dc0*/  @!P4 LEA R8, P6, R10, c[0x0][0x170], 0x1 ;  /* 0x00005c000a08ca11 */ /* 0x000fc800078c08ff */
[----:B------:R-:W-:-:S05]  /*2dd0*/  @!P4 LEA.HI.X R9, R10, c[0x0][0x174], R4, 0x1, P6 ;  /* 0x00005d000a09ca11 */ /* 0x000fca00030f0c04 */
[C---:B------:R-:W-:Y:S01]  /*2de0*/  @!P3 LEA R6, P2, R10.reuse, c[0x0][0x170], 0x1 ;  /* 0x00005c000a06ba11 */ /* 0x040fe200078408ff */
[----:B------:R-:W-:Y:S01]  /*2df0*/  @!PT LDS RZ, [RZ] ;  /* 0x00000000fffff984 */ /* 0x000fe20000000800 */
[----:B------:R-:W-:Y:S01]  /*2e00*/  @!PT LDS RZ, [RZ] ;  /* 0x00000000fffff984 */ /* 0x000fe20000000800 */
[----:B------:R-:W-:Y:S01]  /*2e10*/  @!PT LDS RZ, [RZ] ;  /* 0x00000000fffff984 */ /* 0x000fe20000000800 */
[----:B------:R1:W-:Y:S03]  /*2e20*/  @!P4 LDGSTS.E.BYPASS.LTC128B.128 [R0+0x10000], [R8.64] ;  /* 0x100000000800cfae */ /* 0x0003e6000b901d4c */
[----:B------:R-:W-:Y:S01]  /*2e30*/  @!P3 LEA.HI.X R7, R10, c[0x0][0x174], R4, 0x1, P2 ;  /* 0x00005d000a07ba11 */ /* 0x000fe200010f0c04 */
[----:B------:R1:W-:Y:S04]  /*2e40*/  @P3 STS.128 [R0+0x12000], RZ ;  /* 0x012000ff00003388 */ /* 0x0003e80000000c00 */
[----:B------:R-:W-:Y:S01]  /*2e50*/  @!PT LDS RZ, [RZ] ;  /* 0x00000000fffff984 */ /* 0x000fe20000000800 */
[----:B------:R-:W-:Y:S01]  /*2e60*/  @!PT LDS RZ, [RZ] ;  /* 0x00000000fffff984 */ /* 0x000fe20000000800 */
[----:B------:R-:W-:Y:S01]  /*2e70*/  @!PT LDS RZ, [RZ] ;  /* 0x00000000fffff984 */ /* 0x000fe20000000800 */
[----:B------:R1:W-:Y:S04]  /*2e80*/  @!P3 LDGSTS.E.BYPASS.LTC128B.128 [R0+0x12000], [R6.64+0x40] ;  /* 0x120000400600bfae */ /* 0x0003e8000b901d4c */
[----:B------:R1:W-:Y:S01]  /*2e90*/  @P0 STS.128 [R0+0x14000], RZ ;  /* 0x014000ff00000388 */ /* 0x0003e20000000c00 */
[----:B------:R-:W-:Y:S05]  /*2ea0*/  @P0 BRA `(.L_x_19) ;  /* 0x0000006000000947 */ /* 0x000fea0003800000 */
[----:B-1----:R-:W-:-:S04]  /*2eb0*/  LEA R6, P0, R10, c[0x0][0x170], 0x1 ;  /* 0x00005c000a067a11 */ /* 0x002fc800078008ff */
[----:B------:R-:W-:-:S05]  /*2ec0*/  LEA.HI.X R7, R10, c[0x0][0x174], R4, 0x1, P0 ;  /* 0x00005d000a077a11 */ /* 0x000fca00000f0c04 */
[----:B------:R-:W-:Y:S01]  /*2ed0*/  @!PT LDS RZ, [RZ] ;  /* 0x00000000fffff984 */ /* 0x000fe20000000800 */
[----:B------:R-:W-:Y:S01]  /*2ee0*/  @!PT LDS RZ, [RZ] ;  /* 0x00000000fffff984 */ /* 0x000fe20000000800 */
[----:B------:R-:W-:Y:S01]  /*2ef0*/  @!PT LDS RZ, [RZ] ;  /* 0x00000000fffff984 */ /* 0x000fe20000000800 */
[----:B------:R1:W-:Y:S04]  /*2f00*/  LDGSTS.E.BYPASS.LTC128B.128 [R0+0x14000], [R6.64+0x80] ;  /* 0x1400008006007fae */ /* 0x0003e8000b901d4c */
.L_x_19:
[----:B------:R-:W-:Y:S05]  /*2f10*/  BSYNC B0 ;  /* 0x0000000000007941 */ /* 0x000fea0003800000 */
.L_x_18:
[----:B------:R-:W-:Y:S01]  /*2f20*/  UIMAD UR4, UR5, -0x40, UR25 ;  /* 0xffffffc0050478a4 */ /* 0x000fe2000f8e0219 */
[----:B------:R-:W0:Y:S01]  /*2f30*/  LDGDEPBAR ;  /* 0x00000000000079af */ /* 0x000e220000000000 */
[----:B------:R-:W-:Y:S04]  /*2f40*/  BSSY B0, `(.L_x_20) ;  /* 0x0000025000007945 */ /* 0x000fe80003800000 */
[----:B------:R-:W-:-:S13]  /*2f50*/  ISETP.GE.AND P2, PT, R3, UR4, PT ;  /* 0x0000000403007c0c */ /* 0x000fda000bf46270 */
[----:B------:R1:W-:Y:S04]  /*2f60*/  @P2 STS [R0+0x6000], RZ ;  /* 0x006000ff00002388 */ /* 0x0003e80000000800 */
[----:B------:R1:W-:Y:S04]  /*2f70*/  @P2 STS [R0+0x6004], RZ ;  /* 0x006004ff00002388 */ /* 0x0003e80000000800 */
[----:B------:R1:W-:Y:S04]  /*2f80*/  @P2 STS.64 [R0+0x6008], RZ ;  /* 0x006008ff00002388 */ /* 0x0003e80000000a00 */
[----:B------:R1:W-:Y:S04]  /*2f90*/  @P2 STS.128 [R0+0x7000], RZ ;  /* 0x007000ff00002388 */ /* 0x0003e80000000c00 */
[----:B------:R1:W-:Y:S01]  /*2fa0*/  @P2 STS.128 [R0+0x8000], RZ ;  /* 0x008000ff00002388 */ /* 0x0003e20000000c00 */
[----:B------:R-:W-:Y:S05]  /*2fb0*/  @P2 BRA `(.L_x_21) ;  /* 0x000001d000002947 */ /* 0x000fea0003800000 */
[----:B------:R-:W5:Y:S04]  /*2fc0*/  LDL R5, [R1+0x10] ;  /* 0x0000100001057983 */ /* 0x000f680000100800 */
[----:B--2---:R-:W2:Y:S01]  /*2fd0*/  LDL R4, [R1+0x14] ;  /* 0x0000140001047983 */ /* 0x004ea20000100800 */
[----:B------:R-:W-:-:S13]  /*2fe0*/  ISETP.GE.AND P4, PT, R250, c[0x0][0x220], PT ;  /* 0x00008800fa007a0c */ /* 0x000fda0003f86270 */
[----:B-1----:R-:W-:Y:S01]  /*2ff0*/  @!P4 IMAD.MOV.U32 R6, RZ, RZ, R242 ;  /* 0x000000ffff06c224 */ /* 0x002fe200078e00f2 */
[----:B------:R1:W-:Y:S01]  /*3000*/  @P4 STS [R0+0x6000], RZ ;  /* 0x006000ff00004388 */ /* 0x0003e20000000800 */
[----:B------:R-:W-:-:S03]  /*3010*/  @!P4 IMAD.MOV.U32 R7, RZ, RZ, R240 ;  /* 0x000000ffff07c224 */ /* 0x000fc600078e00f0 */
[----:B------:R1:W-:Y:S04]  /*3020*/  @P4 STS [R0+0x6004], RZ ;  /* 0x006004ff00004388 */ /* 0x0003e80000000800 */
[----:B------:R1:W-:Y:S04]  /*3030*/  @P4 STS.64 [R0+0x6008], RZ ;  /* 0x006008ff00004388 */ /* 0x0003e80000000a00 */
[----:B------:R-:W-:Y:S01]  /*3040*/  @!PT LDS RZ, [RZ] ;  /* 0x00000000fffff984 */ /* 0x000fe20000000800 */
[----:B------:R-:W-:Y:S01]  /*3050*/  @!PT LDS RZ, [RZ] ;  /* 0x00000000fffff984 */ /* 0x000fe20000000800 */
[----:B------:R-:W-:Y:S01]  /*3060*/  @!PT LDS RZ, [RZ] ;  /* 0x00000000fffff984 */ /* 0x000fe20000000800 */
[----:B------:R1:W-:Y:S01]  /*3070*/  @!P4 LDGSTS.E.BYPASS.LTC128B.128 [R0+0x6000], [R6.64] ;  /* 0x060000000600cfae */ /* 0x0003e2000b901d4c */
[----:B-----5:R-:W-:Y:S02]  /*3080*/  ISETP.GE.AND P3, PT, R5, c[0x0][0x220], PT ;  /* 0x0000880005007a0c */ /* 0x020fe40003f66270 */
[----:B--2---:R-:W-:-:S11]  /*3090*/  ISETP.GE.AND P0, PT, R4, c[0x0][0x220], PT ;  /* 0x0000880004007a0c */ /* 0x004fd60003f06270 */
[----:B------:R-:W-:Y:S01]  /*30a0*/  @!P3 MOV R4, R242 ;  /* 0x000000f20004b202 */ /* 0x000fe20000000f00 */
[----:B------:R-:W-:Y:S01]  /*30b0*/  @!P3 IMAD.MOV.U32 R5, RZ, RZ, R240 ;  /* 0x000000ffff05b224 */ /* 0x000fe200078e00f0 */
[----:B------:R1:W-:Y:S04]  /*30c0*/  @P3 STS.128 [R0+0x7000], RZ ;  /* 0x007000ff00003388 */ /* 0x0003e80000000c00 */
[----:B------:R-:W-:Y:S01]  /*30d0*/  @!PT LDS RZ, [RZ] ;  /* 0x00000000fffff984 */ /* 0x000fe20000000800 */
[----:B------:R-:W-:Y:S01]  /*30e0*/  @!PT LDS RZ, [RZ] ;  /* 0x00000000fffff984 */ /* 0x000fe20000000800 */
[----:B------:R-:W-:Y:S01]  /*30f0*/  @!PT LDS RZ, [RZ] ;  /* 0x00000000fffff984 */ /* 0x000fe20000000800 */
[----:B------:R1:W-:Y:S04]  /*3100*/  @!P3 LDGSTS.E.BYPASS.LTC128B.128 [R0+0x7000], [R4.64+0x40] ;  /* 0x070000400400bfae */ /* 0x0003e8000b901d4c */
[----:B------:R1:W-:Y:S01]  /*3110*/  @P0 STS.128 [R0+0x8000], RZ ;  /* 0x008000ff00000388 */ /* 0x0003e20000000c00 */
[----:B------:R-:W-:Y:S05]  /*3120*/  @P0 BRA `(.L_x_21) ;  /* 0x0000006000000947 */ /* 0x000fea0003800000 */
[----:B-1----:R-:W-:Y:S02]  /*3130*/  MOV R4, R242 ;  /* 0x000000f200047202 */ /* 0x002fe40000000f00 */
[----:B------:R-:W-:-:S05]  /*3140*/  MOV R5, R240 ;  /* 0x000000f000057202 */ /* 0x000fca0000000f00 */
[----:B------:R-:W-:Y:S01]  /*3150*/  @!PT LDS RZ, [RZ] ;  /* 0x00000000fffff984 */ /* 0x000fe20000000800 */
[----:B------:R-:W-:Y:S01]  /*3160*/  @!PT LDS RZ, [RZ] ;  /* 0x00000000fffff984 */ /* 0x000fe20000000800 */
[----:B------:R-:W-:Y:S01]  /*3170*/  @!PT LDS RZ, [RZ] ;  /* 0x00000000fffff984 */ /* 0x000fe20000000800 */
[----:B------:R1:W-:Y:S02]  /*3180*/  LDGSTS.E.BYPASS.LTC128B.128 [R0+0x8000], [R4.64+0x80] ;  /* 0x0800008004007fae */ /* 0x0003e4000b901d4c */
.L_x_21:
[----:B------:R-:W-:Y:S05]  /*3190*/  BSYNC B0 ;  /* 0x0000000000007941 */ /* 0x000fea0003800000 */
.L_x_20:
[----:B------:R-:W-:Y:S01]  /*31a0*/  PLOP3.LUT P0, PT, PT, PT, UP0, 0x80, 0x0 ;  /* 0x000000000000781c */ /* 0x000fe20003f0f008 */
[----:B------:R-:W-:Y:S01]  /*31b0*/  BSSY B0, `(.L_x_22) ;  /* 0x0000036000007945 */ /* 0x000fe20003800000 */
[----:B-1----:R-:W-:-:S04]  /*31c0*/  IADD3 R4, R16, 0x1800, RZ ;  /* 0x0000180010047810 */ /* 0x002fc80007ffe0ff */
[----:B------:R-:W-:-:S05]  /*31d0*/  SEL R4, R4, R16, !P0 ;  /* 0x0000001004047207 */ /* 0x000fca0004000000 */
[----:B------:R-:W-:Y:S01]  /*31e0*/  IMAD.SHL.U32 R232, R4, 0x2, RZ ;  /* 0x0000000204e87824 */ /* 0x000fe200078e00ff */
[----:B------:R-:W-:Y:S05]  /*31f0*/  @!P2 BRA `(.L_x_23) ;  /* 0x000000d00000a947 */ /* 0x000fea0003800000 */
[----:B------:R1:W-:Y:S04]  /*3200*/  STS [R232], RZ ;  /* 0x000000ffe8007388 */ /* 0x0003e80000000800 */
[----:B------:R1:W-:Y:S04]  /*3210*/  STS [R232+0x4], RZ ;  /* 0x000004ffe8007388 */ /* 0x0003e80000000800 */
        /* <DEDUP_REMOVED lines=9> */
[----:B------:R1:W-:Y:S01]  /*32b0*/  STS [R232+0x200c], RZ ;  /* 0x00200cffe8007388 */ /* 0x0003e20000000800 */
[----:B------:R-:W-:Y:S05]  /*32c0*/  BRA `(.L_x_24) ;  /* 0x0000024000007947 */ /* 0x000fea0003800000 */
.L_x_23:
[----:B------:R-:W5:Y:S04]  /*32d0*/  LDL R5, [R1+0x10] ;  /* 0x0000100001057983 */ /* 0x000f680000100800 */
[----:B--2---:R-:W2:Y:S01]  /*32e0*/  LDL R4, [R1+0x14] ;  /* 0x0000140001047983 */ /* 0x004ea20000100800 */
[----:B------:R-:W-:-:S13]  /*32f0*/  ISETP.GE.AND P4, PT, R250, c[0x0][0x220], PT ;  /* 0x00008800fa007a0c */ /* 0x000fda0003f86270 */
[----:B------:R-:W-:Y:S01]  /*3300*/  @!P4 IMAD.MOV.U32 R6, RZ, RZ, R241 ;  /* 0x000000ffff06c224 */ /* 0x000fe200078e00f1 */
[----:B------:R1:W-:Y:S01]  /*3310*/  @P4 STS [R232], RZ ;  /* 0x000000ffe8004388 */ /* 0x0003e20000000800 */
[----:B------:R-:W-:-:S03]  /*3320*/  @!P4 IMAD.MOV.U32 R7, RZ, RZ, R239 ;  /* 0x000000ffff07c224 */ /* 0x000fc600078e00ef */
[----:B------:R1:W-:Y:S04]  /*3330*/  @P4 STS [R232+0x4], RZ ;  /* 0x000004ffe8004388 */ /* 0x0003e80000000800 */
[----:B------:R1:W-:Y:S04]  /*3340*/  @P4 STS [R232+0x8], RZ ;  /* 0x000008ffe8004388 */ /* 0x0003e80000000800 */
[----:B------:R1:W-:Y:S04]  /*3350*/  @P4 STS [R232+0xc], RZ ;  /* 0x00000cffe8004388 */ /* 0x0003e80000000800 */
[----:B------:R-:W-:Y:S01]  /*3360*/  @!PT LDS RZ, [RZ] ;  /* 0x00000000fffff984 */ /* 0x000fe20000000800 */
[----:B------:R-:W-:Y:S01]  /*3370*/  @!PT LDS RZ, [RZ] ;  /* 0x00000000fffff984 */ /* 0x000fe20000000800 */
[----:B------:R-:W-:Y:S01]  /*3380*/  @!PT LDS RZ, [RZ] ;  /* 0x00000000fffff984 */ /* 0x000fe20000000800 */
[----:B------:R1:W-:Y:S01]  /*3390*/  @!P4 LDGSTS.E.BYPASS.LTC128B.128 [R232], [R6.64] ;  /* 0x0000000006e8cfae */ /* 0x0003e2000b901d4c */
[----:B-----5:R-:W-:-:S02]  /*33a0*/  ISETP.GE.AND P3, PT, R5, c[0x0][0x220], PT ;  /* 0x0000880005007a0c */ /* 0x020fc40003f66270 */
[----:B--2---:R-:W-:-:S11]  /*33b0*/  ISETP.GE.AND P2, PT, R4, c[0x0][0x220], PT ;  /* 0x0000880004007a0c */ /* 0x004fd60003f46270 */
[----:B------:R-:W-:Y:S01]  /*33c0*/  @!P3 MOV R4, R241 ;  /* 0x000000f10004b202 */ /* 0x000fe20000000f00 */
[----:B------:R-:W-:Y:S01]  /*33d0*/  @!P3 IMAD.MOV.U32 R5, RZ, RZ, R239 ;  /* 0x000000ffff05b224 */ /* 0x000fe200078e00ef */
[----:B------:R1:W-:Y:S04]  /*33e0*/  @P3 STS [R232+0x1000], RZ ;  /* 0x001000ffe8003388 */ /* 0x0003e80000000800 */
[----:B------:R1:W-:Y:S04]  /*33f0*/  @P3 STS [R232+0x1004], RZ ;  /* 0x001004ffe8003388 */ /* 0x0003e80000000800 */
[----:B------:R1:W-:Y:S04]  /*3400*/  @P3 STS [R232+0x1008], RZ ;  /* 0x001008ffe8003388 */ /* 0x0003e80000000800 */
[----:B------:R1:W-:Y:S04]  /*3410*/  @P3 STS [R232+0x100c], RZ ;  /* 0x00100cffe8003388 */ /* 0x0003e80000000800 */
[----:B------:R-:W-:Y:S01]  /*3420*/  @!PT LDS RZ, [RZ] ;  /* 0x00000000fffff984 */ /* 0x000fe20000000800 */
[----:B------:R-:W-:Y:S01]  /*3430*/  @!PT LDS RZ, [RZ] ;  /* 0x00000000fffff984 */ /* 0x000fe20000000800 */
[----:B------:R-:W-:Y:S01]  /*3440*/  @!PT LDS RZ, [RZ] ;  /* 0x00000000fffff984 */ /* 0x000fe20000000800 */
[----:B------:R1:W-:Y:S04]  /*3450*/  @!P3 LDGSTS.E.BYPASS.LTC128B.128 [R232+0x1000], [R4.64+0x40] ;  /* 0x0100004004e8bfae */ /* 0x0003e8000b901d4c */
[----:B------:R1:W-:Y:S04]  /*3460*/  @P2 STS [R232+0x2000], RZ ;  /* 0x002000ffe8002388 */ /* 0x0003e80000000800 */
[----:B------:R1:W-:Y:S04]  /*3470*/  @P2 STS [R232+0x2004], RZ ;  /* 0x002004ffe8002388 */ /* 0x0003e80000000800 */
[----:B------:R1:W-:Y:S04]  /*3480*/  @P2 STS [R232+0x2008], RZ ;  /* 0x002008ffe8002388 */ /* 0x0003e80000000800 */
[----:B------:R1:W-:Y:S01]  /*3490*/  @P2 STS [R232+0x200c], RZ ;  /* 0x00200cffe8002388 */ /* 0x0003e20000000800 */
[----:B------:R-:W-:Y:S05]  /*34a0*/  @P2 BRA `(.L_x_24) ;  /* 0x0000006000002947 */ /* 0x000fea0003800000 */
[----:B-1----:R-:W-:Y:S02]  /*34b0*/  MOV R4, R241 ;  /* 0x000000f100047202 */ /* 0x002fe40000000f00 */
[----:B------:R-:W-:-:S05]  /*34c0*/  MOV R5, R239 ;  /* 0x000000ef00057202 */ /* 0x000fca0000000f00 */
[----:B------:R-:W-:Y:S01]  /*34d0*/  @!PT LDS RZ, [RZ] ;  /* 0x00000000fffff984 */ /* 0x000fe20000000800 */
[----:B------:R-:W-:Y:S01]  /*34e0*/  @!PT LDS RZ, [RZ] ;  /* 0x00000000fffff984 */ /* 0x000fe20000000800 */
[----:B------:R-:W-:Y:S01]  /*34f0*/  @!PT LDS RZ, [RZ] ;  /* 0x00000000fffff984 */ /* 0x000fe20000000800 */
[----:B------:R1:W-:Y:S02]  /*3500*/  LDGSTS.E.BYPASS.LTC128B.128 [R232+0x2000], [R4.64+0x80] ;  /* 0x0200008004e87fae */ /* 0x0003e4000b901d4c */
.L_x_24:
[----:B------:R-:W-:Y:S05]  /*3510*/  BSYNC B0 ;  /* 0x0000000000007941 */ /* 0x000fea0003800000 */
.L_x_22:
[----:B------:R-:W5:Y:S01]  /*3520*/  LDL R18, [R1+0x4c] ;  /* 0x00004c0001127983 */ /* 0x000f620000100800 */
[----:B------:R-:W-:Y:S01]  /*3530*/  IMAD.MOV.U32 R13, RZ, RZ, 0x7f800000 ;  /* 0x7f800000ff0d7424 */ /* 0x000fe200078e00ff */
[----:B------:R-:W-:Y:S01]  /*3540*/  ULDC.64 UR16, c[0x0][0x198] ;  /* 0x0000660000107ab9 */ /* 0x000fe20000000a00 */
[----:B----4-:R-:W-:Y:S02]  /*3550*/  IMAD.MOV.U32 R11, RZ, RZ, 0x7f800000 ;  /* 0x7f800000ff0b7424 */ /* 0x010fe400078e00ff */
[----:B------:R-:W-:Y:S02]  /*3560*/  IMAD.MOV.U32 R12, RZ, RZ, 0x7f800000 ;  /* 0x7f800000ff0c7424 */ /* 0x000fe400078e00ff */
[----:B------:R-:W-:Y:S01]  /*3570*/  IMAD.MOV.U32 R19, RZ, RZ, 0x7f800000 ;  /* 0x7f800000ff137424 */ /* 0x000fe200078e00ff */
[C---:B-1---5:R-:W-:Y:S01]  /*3580*/  IADD3 R5, R18.reuse, 0x28, RZ ;  /* 0x0000002812057810 */ /* 0x062fe20007ffe0ff */
[C---:B------:R-:W-:Y:S01]  /*3590*/  IMAD.SHL.U32 R7, R18.reuse, 0x4, RZ ;  /* 0x0000000412077824 */ /* 0x040fe200078e00ff */
[----:B------:R-:W-:-:S02]  /*35a0*/  IADD3 R4, R18, 0x8, RZ ;  /* 0x0000000812047810 */ /* 0x000fc40007ffe0ff */
[----:B------:R-:W-:Y:S02]  /*35b0*/  ISETP.GE.AND P4, PT, R5, UR4, PT ;  /* 0x0000000405007c0c */ /* 0x000fe4000bf86270 */
[----:B------:R-:W-:Y:S02]  /*35c0*/  SHF.R.S32.HI R16, RZ, 0x1f, R18 ;  /* 0x0000001fff107819 */ /* 0x000fe40000011412 */
[----:B------:R-:W-:Y:S02]  /*35d0*/  ISETP.GE.AND P6, PT, R4, UR4, PT ;  /* 0x0000000404007c0c */ /* 0x000fe4000bfc6270 */
[----:B------:R-:W-:Y:S02]  /*35e0*/  SHF.R.S32.HI R10, RZ, 0x1f, R5 ;  /* 0x0000001fff0a7819 */ /* 0x000fe40000011405 */
[----:B------:R-:W-:Y:S02]  /*35f0*/  IADD3 R4, P3, R7, UR8, RZ ;  /* 0x0000000807047c10 */ /* 0x000fe4000ff7e0ff */
[----:B--2---:R-:W-:-:S02]  /*3600*/  SHF.L.U64.HI R9, R18, 0x2, R16 ;  /* 0x0000000212097819 */ /* 0x004fc40000010210 */
[----:B------:R-:W-:Y:S02]  /*3610*/  IADD3 R8, R18, 0x20, RZ ;  /* 0x0000002012087810 */ /* 0x000fe40007ffe0ff */
[----:B------:R-:W-:-:S04]  /*3620*/  @!P4 LEA R6, P2, R5, UR8, 0x2 ;  /* 0x000000080506cc11 */ /* 0x000fc8000f8410ff */
[----:B------:R-:W-:Y:S02]  /*3630*/  @!P4 LEA.HI.X R7, R5, UR7, R10, 0x2, P2 ;  /* 0x000000070507cc11 */ /* 0x000fe400090f140a */
[----:B------:R-:W-:Y:S02]  /*3640*/  IADD3.X R5, R9, UR7, RZ, P3, !PT ;  /* 0x0000000709057c10 */ /* 0x000fe40009ffe4ff */
[----:B------:R-:W-:Y:S01]  /*3650*/  ISETP.GE.AND P3, PT, R8, UR4, PT ;  /* 0x0000000408007c0c */ /* 0x000fe2000bf66270 */
[----:B------:R1:W2:Y:S01]  /*3660*/  @!P4 LDG.E R11, [R6.64] ;  /* 0x0000000c060bc981 */ /* 0x0002a2000c1e1900 */
[----:B------:R-:W-:-:S03]  /*3670*/  ISETP.GE.AND P2, PT, R18, UR4, PT ;  /* 0x0000000412007c0c */ /* 0x000fc6000bf46270 */
[----:B------:R4:W5:Y:S08]  /*3680*/  @!P6 LDG.E R13, [R4.64+0x20] ;  /* 0x0000200c040de981 */ /* 0x000970000c1e1900 */
[----:B---3--:R4:W3:Y:S04]  /*3690*/  @!P3 LDG.E R12, [R4.64+0x80] ;  /* 0x0000800c040cb981 */ /* 0x0088e8000c1e1900 */
[----:B------:R4:W3:Y:S01]  /*36a0*/  @!P2 LDG.E R19, [R4.64] ;  /* 0x0000000c0413a981 */ /* 0x0008e2000c1e1900 */
[----:B------:R-:W-:-:S03]  /*36b0*/  UIMAD UR4, UR20, UR16, URZ ;  /* 0x00000010140472a4 */ /* 0x000fc6000f8e023f */
[----:B------:R-:W-:Y:S01]  /*36c0*/  @P1 STS [R0+0x9000], RZ ;  /* 0x009000ff00001388 */ /* 0x000fe20000000800 */
[----:B------:R-:W-:-:S03]  /*36d0*/  UIMAD UR4, UR23, UR17, UR4 ;  /* 0x00000011170472a4 */ /* 0x000fc6000f8e0204 */
[----:B------:R-:W-:Y:S04]  /*36e0*/  @P1 STS [R0+0x9004], RZ ;  /* 0x009004ff00001388 */ /* 0x000fe80000000800 */
[----:B------:R-:W-:Y:S04]  /*36f0*/  @P1 STS.64 [R0+0x9008], RZ ;  /* 0x009008ff00001388 */ /* 0x000fe80000000a00 */
[----:B------:R-:W-:Y:S04]  /*3700*/  @P1 STS.128 [R0+0xb000], RZ ;  /* 0x00b000ff00001388 */ /* 0x000fe80000000c00 */
[----:B------:R-:W-:Y:S01]  /*3710*/  @P1 STS.128 [R0+0xd000], RZ ;  /* 0x00d000ff00001388 */ /* 0x000fe20000000c00 */
[----:B----4-:R-:W-:-:S04]  /*3720*/  IMAD.U32 R4, RZ, RZ, UR23 ;  /* 0x00000017ff047e24 */ /* 0x010fc8000f8e00ff */
[----:B------:R-:W-:-:S05]  /*3730*/  IMAD.WIDE.U32 R4, R4, c[0x0][0x198], R250 ;  /* 0x0000660004047a25 */ /* 0x000fca00078e00fa */
[----:B-1----:R-:W-:Y:S01]  /*3740*/  IADD3 R6, P2, R4, UR22, RZ ;  /* 0x0000001604067c10 */ /* 0x002fe2000ff5e0ff */
[----:B------:R-:W-:-:S05]  /*3750*/  IMAD.U32 R4, RZ, RZ, UR4 ;  /* 0x00000004ff047e24 */ /* 0x000fca000f8e00ff */
[----:B------:R-:W-:Y:S01]  /*3760*/  IADD3.X R7, R5, UR27, R4, P2, !PT ;  /* 0x0000001b05077c10 */ /* 0x000fe200097fe404 */
[----:B------:R-:W-:Y:S01]  /*3770*/  IMAD R4, R15, c[0x0][0x1b0], RZ ;  /* 0x00006c000f047a24 */ /* 0x000fe200078e02ff */
[----:B------:R-:W-:Y:S03]  /*3780*/  BSSY B0, `(.L_x_25) ;  /* 0x000002c000007945 */ /* 0x000fe60003800000 */
[C---:B------:R-:W-:Y:S02]  /*3790*/  IMAD R4, R14.reuse, c[0x0][0x1b4], R4 ;  /* 0x00006d000e047a24 */ /* 0x040fe400078e0204 */
[----:B------:R-:W-:Y:S01]  /*37a0*/  IMAD.WIDE.U32 R6, R14, c[0x0][0x1b0], R6 ;  /* 0x00006c000e067a25 */ /* 0x000fe200078e0006 */
[----:B-----5:R1:W-:Y:S04]  /*37b0*/  STL [R1+0xc], R13 ;  /* 0x00000c0d01007387 */ /* 0x0203e80000100800 */
[----:B--2---:R2:W-:Y:S04]  /*37c0*/  STL [R1+0x4], R11 ;  /* 0x0000040b01007387 */ /* 0x0045e80000100800 */
[----:B---3--:R2:W-:Y:S04]  /*37d0*/  STL [R1], R12 ;  /* 0x0000000c01007387 */ /* 0x0085e80000100800 */
[----:B------:R2:W-:Y:S01]  /*37e0*/  STL [R1+0x8], R19 ;  /* 0x0000081301007387 */ /* 0x0005e20000100800 */
[----:B-1----:R-:W-:Y:S01]  /*37f0*/  IMAD.IADD R13, R7, 0x1, R4 ;  /* 0x00000001070d7824 */ /* 0x002fe200078e0204 */
[----:B------:R-:W-:Y:S05]  /*3800*/  @P1 BRA `(.L_x_26) ;  /* 0x0000023000001947 */ /* 0x000fea0003800000 */
[----:B--2---:R-:W2:Y:S04]  /*3810*/  LDL R12, [R1+0x10] ;  /* 0x00001000010c7983 */ /* 0x004ea80000100800 */
[----:B------:R-:W3:Y:S01]  /*3820*/  LDL R11, [R1+0x14] ;  /* 0x00001400010b7983 */ /* 0x000ee20000100800 */
[----:B------:R-:W-:Y:S01]  /*3830*/  ISETP.GE.AND P4, PT, R250, c[0x0][0x220], PT ;  /* 0x00008800fa007a0c */ /* 0x000fe20003f86270 */
[----:B------:R-:W-:-:S02]  /*3840*/  IMAD.MOV.U32 R4, RZ, RZ, R6 ;  /* 0x000000ffff047224 */ /* 0x000fc400078e0006 */
[----:B------:R-:W-:-:S04]  /*3850*/  IMAD.MOV.U32 R5, RZ, RZ, R13 ;  /* 0x000000ffff057224 */ /* 0x000fc800078e000d */
[----:B------:R-:W-:-:S06]  /*3860*/  IMAD.WIDE.U32 R4, R3, c[0x0][0x198], R4 ;  /* 0x0000660003047a25 */ /* 0x000fcc00078e0004 */
[----:B------:R-:W-:Y:S01]  /*3870*/  @!P4 LEA R10, P6, R4, c[0x0][0x168], 0x1 ;  /* 0x00005a00040aca11 */ /* 0x000fe200078c08ff */
[----:B------:R1:W-:Y:S04]  /*3880*/  @P4 STS [R0+0x9000], RZ ;  /* 0x009000ff00004388 */ /* 0x0003e80000000800 */
[----:B------:R1:W-:Y:S04]  /*3890*/  @P4 STS [R0+0x9004], RZ ;  /* 0x009004ff00004388 */ /* 0x0003e80000000800 */
[----:B------:R1:W-:Y:S01]  /*38a0*/  @P4 STS.64 [R0+0x9008], RZ ;  /* 0x009008ff00004388 */ /* 0x0003e20000000a00 */
[----:B--2---:R-:W-:Y:S01]  /*38b0*/  ISETP.GE.AND P3, PT, R12, c[0x0][0x220], PT ;  /* 0x000088000c007a0c */ /* 0x004fe20003f66270 */
[----:B------:R-:W-:Y:S01]  /*38c0*/  IMAD R12, R17, c[0x0][0x198], RZ ;  /* 0x00006600110c7a24 */ /* 0x000fe200078e02ff */
[----:B---3--:R-:W-:-:S03]  /*38d0*/  ISETP.GE.AND P1, PT, R11, c[0x0][0x220], PT ;  /* 0x000088000b007a0c */ /* 0x008fc60003f26270 */
[----:B------:R-:W-:-:S04]  /*38e0*/  IMAD R12, R3, c[0x0][0x19c], R12 ;  /* 0x00006700030c7a24 */ /* 0x000fc800078e020c */
[----:B------:R-:W-:-:S04]  /*38f0*/  IMAD.IADD R12, R5, 0x1, R12 ;  /* 0x00000001050c7824 */ /* 0x000fc800078e020c */
[C---:B------:R-:W-:Y:S02]  /*3900*/  @!P3 LEA R8, P2, R4.reuse, c[0x0][0x168], 0x1 ;  /* 0x00005a000408ba11 */ /* 0x040fe400078408ff */
[C-C-:B------:R-:W-:Y:S02]  /*3910*/  @!P4 LEA.HI.X R11, R4.reuse, c[0x0][0x16c], R12.reuse, 0x1, P6 ;  /* 0x00005b00040bca11 */ /* 0x140fe400030f0c0c */
[----:B------:R-:W-:-:S03]  /*3920*/  @!P3 LEA.HI.X R9, R4, c[0x0][0x16c], R12, 0x1, P2 ;  /* 0x00005b000409ba11 */ /* 0x000fc600010f0c0c */
[----:B------:R-:W-:Y:S01]  /*3930*/  @!PT LDS RZ, [RZ] ;  /* 0x00000000fffff984 */ /* 0x000fe20000000800 */
[----:B------:R-:W-:Y:S01]  /*3940*/  @!PT LDS RZ, [RZ] ;  /* 0x00000000fffff984 */ /* 0x000fe20000000800 */
[----:B------:R-:W-:Y:S01]  /*3950*/  @!PT LDS RZ, [RZ] ;  /* 0x00000000fffff984 */ /* 0x000fe20000000800 */
[----:B------:R1:W-:Y:S04]  /*3960*/  @!P4 LDGSTS.E.BYPASS.LTC128B.128 [R0+0x9000], [R10.64] ;  /* 0x090000000a00cfae */ /* 0x0003e8000b901d4c */
        /* <DEDUP_REMOVED lines=13> */
.L_x_26:
[----:B------:R-:W-:Y:S05]  /*3a40*/  BSYNC B0 ;  /* 0x0000000000007941 */ /* 0x000fea0003800000 */
.L_x_25:
[----:B------:R3:W-:Y:S01]  /*3a50*/  @P5 STS.128 [R0+0xa000], RZ ;  /* 0x00a000ff00005388 */ /* 0x0007e20000000c00 */
[----:B------:R-:W-:Y:S03]  /*3a60*/  BSSY B0, `(.L_x_27) ;  /* 0x0000026000007945 */ /* 0x000fe60003800000 */
[----:B------:R3:W-:Y:S04]  /*3a70*/  @P5 STS.128 [R0+0xc000], RZ ;  /* 0x00c000ff00005388 */ /* 0x0007e80000000c00 */
[----:B------:R3:W-:Y:S01]  /*3a80*/  @P5 STS.128 [R0+0xe000], RZ ;  /* 0x00e000ff00005388 */ /* 0x0007e20000000c00 */
[----:B------:R-:W-:Y:S05]  /*3a90*/  @P5 BRA `(.L_x_28) ;  /* 0x0000022000005947 */ /* 0x000fea0003800000 */
[----:B-1----:R-:W4:Y:S04]  /*3aa0*/  LDL R8, [R1+0x10] ;  /* 0x0000100001087983 */ /* 0x002f280000100800 */
[----:B------:R-:W5:Y:S01]  /*3ab0*/  LDL R5, [R1+0x14] ;  /* 0x0000140001057983 */ /* 0x000f620000100800 */
[----:B------:R-:W-:Y:S01]  /*3ac0*/  IADD3 R3, P1, R3, 0x40, RZ ;  /* 0x0000004003037810 */ /* 0x000fe20007f3e0ff */
[----:B------:R-:W-:Y:S01]  /*3ad0*/  IMAD.MOV.U32 R7, RZ, RZ, R13 ;  /* 0x000000ffff077224 */ /* 0x000fe200078e000d */
[----:B------:R-:W-:-:S03]  /*3ae0*/  ISETP.GE.AND P4, PT, R250, c[0x0][0x220], PT ;  /* 0x00008800fa007a0c */ /* 0x000fc60003f86270 */
[----:B------:R-:W-:-:S04]  /*3af0*/  IMAD.X R4, RZ, RZ, R17, P1 ;  /* 0x000000ffff047224 */ /* 0x000fc800008e0611 */
[----:B------:R-:W-:-:S06]  /*3b00*/  IMAD R4, R4, c[0x0][0x198], RZ ;  /* 0x0000660004047a24 */ /* 0x000fcc00078e02ff */
[----:B------:R1:W-:Y:S01]  /*3b10*/  @P4 STS.128 [R0+0xa000], RZ ;  /* 0x00a000ff00004388 */ /* 0x0003e20000000c00 */
[----:B----4-:R-:W-:Y:S01]  /*3b20*/  ISETP.GE.AND P3, PT, R8, c[0x0][0x220], PT ;  /* 0x0000880008007a0c */ /* 0x010fe20003f66270 */
[----:B------:R-:W-:Y:S01]  /*3b30*/  IMAD.WIDE.U32 R8, R3, c[0x0][0x198], R6 ;  /* 0x0000660003087a25 */ /* 0x000fe200078e0006 */
[----:B-----5:R-:W-:-:S03]  /*3b40*/  ISETP.GE.AND P1, PT, R5, c[0x0][0x220], PT ;  /* 0x0000880005007a0c */ /* 0x020fc60003f26270 */
[----:B------:R-:W-:Y:S01]  /*3b50*/  IMAD R3, R3, c[0x0][0x19c], R4 ;  /* 0x0000670003037a24 */ /* 0x000fe200078e0204 */
[----:B------:R-:W-:-:S03]  /*3b60*/  @!P4 LEA R6, P5, R8, c[0x0][0x168], 0x1 ;  /* 0x00005a000806ca11 */ /* 0x000fc600078a08ff */
        /* <DEDUP_REMOVED lines=21> */
.L_x_28:
[----:B------:R-:W-:Y:S05]  /*3cc0*/  BSYNC B0 ;  /* 0x0000000000007941 */ /* 0x000fea0003800000 */
.L_x_27:
[----:B------:R-:W0:Y:S01]  /*3cd0*/  LDGDEPBAR ;  /* 0x00000000000079af */ /* 0x000e220000000000 */
[----:B-1-3--:R-:W-:Y:S01]  /*3ce0*/  IMAD.U32 R0, RZ, RZ, UR14 ;  /* 0x0000000eff007e24 */ /* 0x00afe2000f8e00ff */
[C---:B------:R-:W-:Y:S01]  /*3cf0*/  IADD3 R3, R18.reuse, 0x1, RZ ;  /* 0x0000000112037810 */ /* 0x040fe20007ffe0ff */
[C---:B------:R-:W-:Y:S01]  /*3d00*/  IMAD.SHL.U32 R223, R231.reuse, 0x2, RZ ;  /* 0x00000002e7df7824 */ /* 0x040fe200078e00ff */
[----:B------:R-:W-:Y:S01]  /*3d10*/  SHF.L.U64.HI R6, R18, 0x2, R16 ;  /* 0x0000000212067819 */ /* 0x000fe20000010210 */
[----:B------:R-:W-:Y:S01]  /*3d20*/  UIADD3 UR15, UR25, 0x80, UR23 ;  /* 0x00000080190f7890 */ /* 0x000fe2000fffe017 */
[----:B------:R-:W-:Y:S01]  /*3d30*/  IADD3 R4, R0, -UR25, R3 ;  /* 0x8000001900047c10 */ /* 0x000fe2000fffe003 */
[----:B------:R-:W-:Y:S01]  /*3d40*/  IMAD.MOV.U32 R243, RZ, RZ, R232 ;  /* 0x000000fffff37224 */ /* 0x000fe200078e00e8 */
[----:B------:R-:W-:Y:S01]  /*3d50*/  IADD3 R3, R231, 0x1800, RZ ;  /* 0x00001800e7037810 */ /* 0x000fe20007ffe0ff */
[----:B------:R-:W-:Y:S01]  /*3d60*/  CS2R R126, SRZ ;  /* 0x00000000007e7805 */ /* 0x000fe2000001ff00 */
[----:B------:R-:W-:Y:S01]  /*3d70*/  IADD3 R0, R229, 0x1800, RZ ;  /* 0x00001800e5007810 */ /* 0x000fe20007ffe0ff */
[----:B------:R1:W-:Y:S01]  /*3d80*/  STL [R1+0x40], R4 ;  /* 0x0000400401007387 */ /* 0x0003e20000100800 */
[----:B------:R-:W-:Y:S01]  /*3d90*/  SEL R3, R3, R231, !P0 ;  /* 0x000000e703037207 */ /* 0x000fe20004000000 */
[----:B------:R-:W-:Y:S01]  /*3da0*/  CS2R R124, SRZ ;  /* 0x00000000007c7805 */ /* 0x000fe2000001ff00 */
[----:B------:R-:W-:Y:S01]  /*3db0*/  SEL R0, R0, R229, !P0 ;  /* 0x000000e500007207 */ /* 0x000fe20004000000 */
[----:B------:R3:W-:Y:S01]  /*3dc0*/  STL [R1+0x3c], R6 ;  /* 0x00003c0601007387 */ /* 0x0007e20000100800 */
[----:B------:R-:W-:Y:S01]  /*3dd0*/  CS2R R130, SRZ ;  /* 0x0000000000827805 */ /* 0x000fe2000001ff00 */
[----:B------:R-:W-:Y:S01]  /*3de0*/  IMAD.SHL.U32 R220, R3, 0x2, RZ ;  /* 0x0000000203dc7824 */ /* 0x000fe200078e00ff */
[----:B------:R-:W-:Y:S01]  /*3df0*/  SHF.L.U32 R3, R0, 0x1, RZ ;  /* 0x0000000100037819 */ /* 0x000fe200000006ff */
[----:B------:R-:W-:Y:S01]  /*3e00*/  CS2R R128, SRZ ;  /* 0x0000000000807805 */ /* 0x000fe2000001ff00 */
[----:B------:R-:W-:Y:S01]  /*3e10*/  IADD3 R0, R18, -0x40, RZ ;  /* 0xffffffc012007810 */ /* 0x000fe20007ffe0ff */
[----:B------:R-:W-:Y:S01]  /*3e20*/  CS2R R122, SRZ ;  /* 0x00000000007a7805 */ /* 0x000fe2000001ff00 */
[----:B------:R-:W-:Y:S01]  /*3e30*/  CS2R R120, SRZ ;  /* 0x0000000000787805 */ /* 0x000fe2000001ff00 */
[----:B------:R-:W-:Y:S01]  /*3e40*/  CS2R R118, SRZ ;  /* 0x0000000000767805 */ /* 0x000fe2000001ff00 */
[----:B------:R-:W-:-:S04]  /*3e50*/  DEPBAR.LE SB0, 0x1 ;  /* 0x000080400000791a */ /* 0x000fc80000000000 */
[----:B------:R-:W-:Y:S01]  /*3e60*/  BAR.SYNC.DEFER_BLOCKING 0x0 ;  /* 0x0000000000007b1d */ /* 0x000fe20000010000 */
[----:B------:R-:W-:Y:S01]  /*3e70*/  IMAD.SHL.U32 R0, R0, 0x4, RZ ;  /* 0x0000000400007824 */ /* 0x000fe200078e00ff */
[----:B------:R-:W-:Y:S01]  /*3e80*/  CS2R R116, SRZ ;  /* 0x0000000000747805 */ /* 0x000fe2000001ff00 */
[----:B------:R-:W-:Y:S01]  /*3e90*/  CS2R R110, SRZ ;  /* 0x00000000006e7805 */ /* 0x000fe2000001ff00 */
[----:B------:R-:W-:Y:S01]  /*3ea0*/  CS2R R108, SRZ ;  /* 0x00000000006c7805 */ /* 0x000fe2000001ff00 */
[----:B------:R-:W-:Y:S01]  /*3eb0*/  CS2R R114, SRZ ;  /* 0x0000000000727805 */ /* 0x000fe2000001ff00 */
[----:B------:R-:W-:Y:S01]  /*3ec0*/  CS2R R112, SRZ ;  /* 0x0000000000707805 */ /* 0x000fe2000001ff00 */
[----:B------:R-:W-:Y:S01]  /*3ed0*/  CS2R R106, SRZ ;  /* 0x00000000006a7805 */ /* 0x000fe2000001ff00 */
[----:B-1----:R-:W-:Y:S01]  /*3ee0*/  IMAD.MOV.U32 R4, RZ, RZ, c[0x0][0x22c] ;  /* 0x00008b00ff047624 */ /* 0x002fe200078e00ff */
[----:B------:R-:W-:Y:S01]  /*3ef0*/  CS2R R104, SRZ ;  /* 0x0000000000687805 */ /* 0x000fe2000001ff00 */
[----:B------:R-:W-:Y:S01]  /*3f00*/  CS2R R102, SRZ ;  /* 0x0000000000667805 */ /* 0x000fe2000001ff00 */
[----:B------:R-:W-:Y:S01]  /*3f10*/  CS2R R100, SRZ ;  /* 0x0000000000647805 */ /* 0x000fe2000001ff00 */
[----:B------:R-:W-:Y:S01]  /*3f20*/  IMAD R4, R4, c[0x0][0x1c0], RZ ;  /* 0x0000700004047a24 */ /* 0x000fe200078e02ff */
[----:B------:R-:W-:Y:S01]  /*3f30*/  CS2R R94, SRZ ;  /* 0x00000000005e7805 */ /* 0x000fe2000001ff00 */
[----:B------:R-:W-:Y:S01]  /*3f40*/  CS2R R92, SRZ ;  /* 0x00000000005c7805 */ /* 0x000fe2000001ff00 */
[----:B------:R-:W-:Y:S01]  /*3f50*/  CS2R R98, SRZ ;  /* 0x0000000000627805 */ /* 0x000fe2000001ff00 */
[C---:B------:R-:W-:Y:S01]  /*3f60*/  IMAD.SHL.U32 R7, R4.reuse, 0x10, RZ ;  /* 0x0000001004077824 */ /* 0x040fe200078e00ff */
[----:B------:R-:W-:Y:S01]  /*3f70*/  SHF.L.U32 R5, R4, 0x3, RZ ;  /* 0x0000000304057819 */ /* 0x000fe200000006ff */
[----:B------:R-:W-:Y:S01]  /*3f80*/  CS2R R96, SRZ ;  /* 0x0000000000607805 */ /* 0x000fe2000001ff00 */
[----:B------:R-:W-:Y:S01]  /*3f90*/  CS2R R90, SRZ ;  /* 0x00000000005a7805 */ /* 0x000fe2000001ff00 */
[----:B------:R-:W-:Y:S01]  /*3fa0*/  CS2R R88, SRZ ;  /* 0x0000000000587805 */ /* 0x000fe2000001ff00 */
[C---:B---3--:R-:W-:Y:S01]  /*3fb0*/  IADD3 R6, R7.reuse, 0x20, RZ ;  /* 0x0000002007067810 */ /* 0x048fe20007ffe0ff */
[----:B------:R-:W-:Y:S01]  /*3fc0*/  CS2R R86, SRZ ;  /* 0x0000000000567805 */ /* 0x000fe2000001ff00 */
[----:B------:R-:W-:Y:S01]  /*3fd0*/  IADD3 R4, R7, 0x40, RZ ;  /* 0x0000004007047810 */ /* 0x000fe20007ffe0ff */
[----:B------:R-:W-:Y:S01]  /*3fe0*/  IMAD.SHL.U32 R7, R18, 0x4, RZ ;  /* 0x0000000412077824 */ /* 0x000fe200078e00ff */
[C---:B------:R-:W-:Y:S01]  /*3ff0*/  IADD3 R6, R5.reuse, R6, RZ ;  /* 0x0000000605067210 */ /* 0x040fe20007ffe0ff */
[----:B------:R-:W1:Y:S01]  /*4000*/  LDSM.16.M88.4 R172, [R222+0xf000] ;  /* 0x00f00000deac783b */ /* 0x000e620000000200 */
[----:B------:R-:W-:Y:S01]  /*4010*/  CS2R R84, SRZ ;  /* 0x0000000000547805 */ /* 0x000fe2000001ff00 */
[C---:B------:R-:W-:Y:S01]  /*4020*/  IMAD.IADD R4, R5.reuse, 0x1, R4 ;  /* 0x0000000105047824 */ /* 0x040fe200078e0204 */
[----:B------:R-:W-:Y:S01]  /*4030*/  CS2R R78, SRZ ;  /* 0x00000000004e7805 */ /* 0x000fe2000001ff00 */
[----:B------:R-:W-:Y:S01]  /*4040*/  STL [R1+0x38], R7 ;  /* 0x0000380701007387 */ /* 0x000fe20000100800 */
[C---:B------:R-:W-:Y:S01]  /*4050*/  IMAD.IADD R6, R5.reuse, 0x1, R6 ;  /* 0x0000000105067824 */ /* 0x040fe200078e0206 */
[----:B------:R-:W-:Y:S01]  /*4060*/  CS2R R76, SRZ ;  /* 0x00000000004c7805 */ /* 0x000fe2000001ff00 */
[----:B------:R-:W-:Y:S01]  /*4070*/  CS2R R82, SRZ ;  /* 0x0000000000527805 */ /* 0x000fe2000001ff00 */
[----:B------:R3:W-:Y:S01]  /*4080*/  STL [R1+0x34], R0 ;  /* 0x0000340001007387 */ /* 0x0007e20000100800 */
[----:B------:R-:W-:Y:S01]  /*4090*/  CS2R R80, SRZ ;  /* 0x0000000000507805 */ /* 0x000fe2000001ff00 */
[C---:B------:R-:W-:Y:S01]  /*40a0*/  IADD3 R6, R5.reuse, R6, RZ ;  /* 0x0000000605067210 */ /* 0x040fe20007ffe0ff */
[----:B------:R-:W-:Y:S01]  /*40b0*/  CS2R R74, SRZ ;  /* 0x00000000004a7805 */ /* 0x000fe2000001ff00 */
[----:B------:R-:W4:Y:S01]  /*40c0*/  LDSM.16.M88.4 R176, [R222+0xf400] ;  /* 0x00f40000deb0783b */ /* 0x000f220000000200 */
[----:B------:R-:W-:Y:S01]  /*40d0*/  CS2R R72, SRZ ;  /* 0x0000000000487805 */ /* 0x000fe2000001ff00 */
[----:B------:R-:W-:Y:S01]  /*40e0*/  CS2R R70, SRZ ;  /* 0x0000000000467805 */ /* 0x000fe2000001ff00 */
[C---:B------:R-:W-:Y:S01]  /*40f0*/  IMAD.IADD R6, R5.reuse, 0x1, R6 ;  /* 0x0000000105067824 */ /* 0x040fe200078e0206 */
[----:B------:R-:W2:Y:S01]  /*4100*/  LDSM.16.M88.4 R180, [R221+0xf000] ;  /* 0x00f00000ddb4783b */ /* 0x000ea20000000200 */
[----:B------:R-:W-:Y:S01]  /*4110*/  CS2R R68, SRZ ;  /* 0x0000000000447805 */ /* 0x000fe2000001ff00 */
[----:B------:R-:W-:Y:S01]  /*4120*/  CS2R R62, SRZ ;  /* 0x00000000003e7805 */ /* 0x000fe2000001ff00 */
[----:B------:R-:W-:Y:S01]  /*4130*/  CS2R R60, SRZ ;  /* 0x00000000003c7805 */ /* 0x000fe2000001ff00 */
[----:B------:R-:W1:Y:S01]  /*4140*/  LDSM.16.M88.4 R184, [R221+0xf400] ;  /* 0x00f40000ddb8783b */ /* 0x000e620000000200 */
        /* <DEDUP_REMOVED lines=12> */
[C---:B---3--:R-:W-:Y:S01]  /*4210*/  IMAD.IADD R0, R5.reuse, 0x1, R4 ;  /* 0x0000000105007824 */ /* 0x048fe200078e0204 */
[----:B------:R-:W-:Y:S01]  /*4220*/  CS2R R48, SRZ ;  /* 0x0000000000307805 */ /* 0x000fe2000001ff00 */
[C---:B------:R-:W-:Y:S01]  /*4230*/  IMAD.IADD R4, R5.reuse, 0x1, R6 ;  /* 0x0000000105047824 */ /* 0x040fe200078e0206 */
[----:B------:R-:W3:Y:S01]  /*4240*/  LDSM.16.M88.4 R200, [R221+0x11400] ;  /* 0x01140000ddc8783b */ /* 0x000ee20000000200 */
[C---:B------:R-:W-:Y:S01]  /*4250*/  IMAD.IADD R0, R5.reuse, 0x1, R0 ;  /* 0x0000000105007824 */ /* 0x040fe200078e0200 */
[----:B------:R-:W-:Y:S01]  /*4260*/  CS2R R42, SRZ ;  /* 0x00000000002a7805 */ /* 0x000fe2000001ff00 */
[----:B------:R-:W-:Y:S01]  /*4270*/  CS2R R40, SRZ ;  /* 0x0000000000287805 */ /* 0x000fe2000001ff00 */
[----:B------:R-:W1:Y:S01]  /*4280*/  LDSM.16.M88.4 R204, [R222+0x13000] ;  /* 0x01300000decc783b */ /* 0x000e620000000200 */
[----:B------:R-:W-:Y:S01]  /*4290*/  CS2R R38, SRZ ;  /* 0x0000000000267805 */ /* 0x000fe2000001ff00 */
[----:B------:R-:W-:Y:S01]  /*42a0*/  IADD3 R0, R5, R0, RZ ;  /* 0x0000000005007210 */ /* 0x000fe20007ffe0ff */
[----:B------:R-:W-:Y:S01]  /*42b0*/  CS2R R36, SRZ ;  /* 0x0000000000247805 */ /* 0x000fe2000001ff00 */
[----:B------:R-:W1:Y:S01]  /*42c0*/  LDSM.16.M88.4 R208, [R222+0x13400] ;  /* 0x01340000ded0783b */ /* 0x000e620000000200 */
[----:B------:R-:W-:Y:S01]  /*42d0*/  IADD3 R224, R223, R230, RZ ;  /* 0x000000e6dfe07210 */ /* 0x000fe20007ffe0ff */
[----:B------:R-:W-:-:S02]  /*42e0*/  UIADD3 UR15, UR15, -UR14, URZ ;  /* 0x8000000e0f0f7290 */ /* 0x000fc4000fffe03f */
[----:B------:R-:W1:Y:S04]  /*42f0*/  LDSM.16.M88.4 R212, [R221+0x13000] ;  /* 0x01300000ddd4783b */ /* 0x000e680000000200 */
[----:B------:R-:W1:Y:S04]  /*4300*/  LDSM.16.M88.4 R216, [R221+0x13400] ;  /* 0x01340000ddd8783b */ /* 0x000e680000000200 */
[----:B------:R-:W-:Y:S04]  /*4310*/  STL [R1+0x1c], R6 ;  /* 0x00001c0601007387 */ /* 0x000fe80000100800 */
[----:B------:R5:W-:Y:S04]  /*4320*/  STL [R1+0x18], R0 ;  /* 0x0000180001007387 */ /* 0x000be80000100800 */
[----:B------:R1:W-:Y:S01]  /*4330*/  STL [R1+0x24], R4 ;  /* 0x0000240401007387 */ /* 0x0003e20000100800 */
[----:B-----5:R-:W-:-:S05]  /*4340*/  IADD3 R0, R5, R0, RZ ;  /* 0x0000000005007210 */ /* 0x020fca0007ffe0ff */
[----:B--234-:R1:W-:Y:S02]  /*4350*/  STL [R1+0x20], R0 ;  /* 0x0000200001007387 */ /* 0x01c3e40000100800 */
.L_x_31:
[----:B------:R-:W0:Y:S01]  /*4360*/  LDGDEPBAR ;  /* 0x00000000000079af */ /* 0x000e220000000000 */
[----:B-1----:R-:W-:Y:S01]  /*4370*/  IMAD.IADD R0, R230, 0x1, R220 ;  /* 0x00000001e6007824 */ /* 0x002fe200078e02dc */
[----:B------:R-:W-:Y:S02]  /*4380*/  USHF.L.U32 UR6, UR5, 0x6, URZ ;  /* 0x0000000605067899 */ /* 0x000fe4000800063f */
[----:B------:R-:W-:Y:S02]  /*4390*/  USHF.L.U32 UR4, UR18, 0x7, URZ ;  /* 0x0000000712047899 */ /* 0x000fe4000800063f */
[----:B------:R-:W-:Y:S02]  /*43a0*/  UISETP.GE.AND UP0, UPT, UR6, UR15, UPT ;  /* 0x0000000f0600728c */ /* 0x000fe4000bf06270 */
[----:B------:R-:W2:Y:S01]  /*43b0*/  LDL R246, [R1+0x48] ;  /* 0x0000480001f67983 */ /* 0x000ea20000100800 */
[----:B------:R-:W-:Y:S02]  /*43c0*/  UIADD3 UR4, UR4, 0x80, URZ ;  /* 0x0000008004047890 */ /* 0x000fe4000fffe03f */
[----:B------:R-:W-:Y:S01]  /*43d0*/  UISETP.GT.AND UP3, UPT, UR5, UR11, UPT ;  /* 0x0000000b0500728c */ /* 0x000fe2000bf64270 */
[----:B------:R-:W2:Y:S01]  /*43e0*/  LDL R247, [R1+0x40] ;  /* 0x0000400001f77983 */ /* 0x000ea20000100800 */
[----:B------:R-:W-:Y:S03]  /*43f0*/  UISETP.LT.AND UP0, UPT, UR4, UR14, UP0 ;  /* 0x0000000e0400728c */ /* 0x000fe60008701270 */
[----:B------:R-:W4:Y:S03]  /*4400*/  LDL R245, [R1+0x8] ;  /* 0x0000080001f57983 */ /* 0x000f260000100800 */
[----:B------:R-:W-:Y:S01]  /*4410*/  PLOP3.LUT P0, PT, PT, PT, UP0, 0x80, 0x0 ;  /* 0x000000000000781c */ /* 0x000fe20003f0f008 */
[----:B------:R-:W2:Y:S01]  /*4420*/  LDL R244, [R1+0xc] ;  /* 0x00000c0001f47983 */ /* 0x000ea20000100800 */
[----:B------:R-:W-:Y:S04]  /*4430*/  DEPBAR.LE SB0, 0x0 ;  /* 0x000080000000791a */ /* 0x000fe80000000000 */
[----:B------:R-:W-:Y:S08]  /*4440*/  BAR.SYNC.DEFER_BLOCKING 0x0 ;  /* 0x0000000000007b1d */ /* 0x000ff00000010000 */
[----:B------:R-:W-:Y:S08]  /*4450*/  LDSM.16.M88.4 R32, [R220] ;  /* 0x00000000dc20783b */ /* 0x000ff00000000200 */
[----:B------:R-:W1:Y:S08]  /*4460*/  LDSM.16.M88.4 R16, [R222+0x9000] ;  /* 0x00900000de10783b */ /* 0x000e700000000200 */
[----:B------:R-:W1:Y:S08]  /*4470*/  LDSM.16.M88.4 R28, [R220+0x800] ;  /* 0x00080000dc1c783b */ /* 0x000e700000000200 */
[----:B------:R-:W1:Y:S08]  /*4480*/  LDSM.16.M88.4 R132, [R222+0x9400] ;  /* 0x00940000de84783b */ /* 0x000e700000000200 */
[----:B------:R-:W-:Y:S08]  /*4490*/  LDSM.16.M88.4 R136, [R0] ;  /* 0x000000000088783b */ /* 0x000ff00000000200 */
[----:B------:R-:W1:Y:S02]  /*44a0*/  LDSM.16.M88.4 R140, [R221+0x9000] ;  /* 0x00900000dd8c783b */ /* 0x000e640000000200 */
[-C--:B-1----:R-:W-:Y:S06]  /*44b0*/  HMMA.16816.F32.BF16 R4, R32, R16.reuse, RZ ;  /* 0x000000102004723c */ /* 0x082fec00000418ff */
[----:B------:R-:W1:Y:S02]  /*44c0*/  LDSM.16.M88.4 R144, [R0+0x800] ;  /* 0x000800000090783b */ /* 0x000e640000000200 */
[C---:B------:R-:W-:Y:S06]  /*44d0*/  HMMA.16816.F32.BF16 R8, R28.reuse, R16, RZ ;  /* 0x000000101c08723c */ /* 0x040fec00000418ff */
[----:B-----5:R-:W1:Y:S02]  /*44e0*/  LDSM.16.M88.4 R148, [R221+0x9400] ;  /* 0x00940000dd94783b */ /* 0x020e640000000200 */
[-C--:B------:R-:W-:Y:S06]  /*44f0*/  HMMA.16816.F32.BF16 R12, R28, R18.reuse, RZ ;  /* 0x000000121c0c723c */ /* 0x080fec00000418ff */
[----:B------:R-:W-:Y:S02]  /*4500*/  LDSM.16.M88.4 R152, [R220+0x1000] ;  /* 0x00100000dc98783b */ /* 0x000fe40000000200 */
[C---:B------:R-:W-:Y:S06]  /*4510*/  HMMA.16816.F32.BF16 R16, R32.reuse, R18, RZ ;  /* 0x000000122010723c */ /* 0x040fec00000418ff */
[----:B------:R-:W1:Y:S02]  /*4520*/  LDSM.16.M88.4 R156, [R222+0xb000] ;  /* 0x00b00000de9c783b */ /* 0x000e640000000200 */
[-C--:B------:R-:W-:Y:S06]  /*4530*/  HMMA.16816.F32.BF16 R20, R32, R132.reuse, RZ ;  /* 0x000000842014723c */ /* 0x080fec00000418ff */
[----:B------:R-:W1:Y:S02]  /*4540*/  LDSM.16.M88.4 R160, [R220+0x1800] ;  /* 0x00180000dca0783b */ /* 0x000e640000000200 */
[C---:B------:R-:W-:Y:S06]  /*4550*/  HMMA.16816.F32.BF16 R24, R28.reuse, R132, RZ ;  /* 0x000000841c18723c */ /* 0x040fec00000418ff */
[----:B------:R-:W1:Y:S02]  /*4560*/  LDSM.16.M88.4 R164, [R222+0xb400] ;  /* 0x00b40000dea4783b */ /* 0x000e640000000200 */
[-C--:B------:R-:W-:Y:S06]  /*4570*/  HMMA.16816.F32.BF16 R28, R28, R134.reuse, RZ ;  /* 0x000000861c1c723c */ /* 0x080fec00000418ff */
[----:B------:R-:W-:Y:S02]  /*4580*/  LDSM.16.M88.4 R168, [R221+0xb400] ;  /* 0x00b40000dda8783b */ /* 0x000fe40000000200 */
[----:B------:R-:W-:Y:S06]  /*4590*/  HMMA.16816.F32.BF16 R32, R32, R134, RZ ;  /* 0x000000862020723c */ /* 0x000fec00000418ff */
[----:B------:R-:W-:Y:S02]  /*45a0*/  LDSM.16.M88.4 R132, [R0+0x1000] ;  /* 0x001000000084783b */ /* 0x000fe40000000200 */
[-C--:B------:R-:W-:Y:S08]  /*45b0*/  HMMA.16816.F32.BF16 R4, R136, R140.reuse, R4 ;  /* 0x0000008c8804723c */ /* 0x080ff00000041804 */
[C---:B-1----:R-:W-:Y:S08]  /*45c0*/  HMMA.16816.F32.BF16 R8, R144.reuse, R140, R8 ;  /* 0x0000008c9008723c */ /* 0x042ff00000041808 */
[-C--:B------:R-:W-:Y:S08]  /*45d0*/  HMMA.16816.F32.BF16 R12, R144, R142.reuse, R12 ;  /* 0x0000008e900c723c */ /* 0x080ff0000004180c */
[C---:B------:R-:W-:Y:S01]  /*45e0*/  HMMA.16816.F32.BF16 R16, R136.reuse, R142, R16 ;  /* 0x0000008e8810723c */ /* 0x040fe20000041810 */
[----:B------:R-:W1:Y:S07]  /*45f0*/  LDSM.16.M88.4 R140, [R221+0xb000] ;  /* 0x00b00000dd8c783b */ /* 0x000e6e0000000200 */
[-C--:B------:R-:W-:Y:S08]  /*4600*/  HMMA.16816.F32.BF16 R20, R136, R148.reuse, R20 ;  /* 0x000000948814723c */ /* 0x080ff00000041814 */
[C---:B------:R-:W-:Y:S08]  /*4610*/  HMMA.16816.F32.BF16 R24, R144.reuse, R148, R24 ;  /* 0x000000949018723c */ /* 0x040ff00000041818 */
[-C--:B------:R-:W-:Y:S01]  /*4620*/  HMMA.16816.F32.BF16 R28, R144, R150.reuse, R28 ;  /* 0x00000096901c723c */ /* 0x080fe2000004181c */
[----:B------:R-:W1:Y:S07]  /*4630*/  LDSM.16.M88.4 R144, [R0+0x1800] ;  /* 0x001800000090783b */ /* 0x000e6e0000000200 */
[----:B------:R-:W-:Y:S01]  /*4640*/  HMMA.16816.F32.BF16 R32, R136, R150, R32 ;  /* 0x000000968820723c */ /* 0x000fe20000041820 */
[----:B------:R-:W-:Y:S07]  /*4650*/  LDSM.16.M88.4 R136, [R220+0x2000] ;  /* 0x00200000dc88783b */ /* 0x000fee0000000200 */
[-C--:B------:R-:W-:Y:S01]  /*4660*/  HMMA.16816.F32.BF16 R4, R152, R156.reuse, R4 ;  /* 0x0000009c9804723c */ /* 0x080fe20000041804 */
[----:B------:R-:W1:Y:S07]  /*4670*/  LDSM.16.M88.4 R148, [R222+0xd000] ;  /* 0x00d00000de94783b */ /* 0x000e6e0000000200 */
[C---:B------:R-:W-:Y:S08]  /*4680*/  HMMA.16816.F32.BF16 R8, R160.reuse, R156, R8 ;  /* 0x0000009ca008723c */ /* 0x040ff00000041808 */
[-C--:B------:R-:W-:Y:S08]  /*4690*/  HMMA.16816.F32.BF16 R12, R160, R158.reuse, R12 ;  /* 0x0000009ea00c723c */ /* 0x080ff0000004180c */
[C---:B------:R-:W-:Y:S01]  /*46a0*/  HMMA.16816.F32.BF16 R16, R152.reuse, R158, R16 ;  /* 0x0000009e9810723c */ /* 0x040fe20000041810 */
[----:B------:R-:W2:Y:S07]  /*46b0*/  LDSM.16.M88.4 R156, [R220+0x2800] ;  /* 0x00280000dc9c783b */ /* 0x000eae0000000200 */
[-C--:B------:R-:W-:Y:S08]  /*46c0*/  HMMA.16816.F32.BF16 R20, R152, R164.reuse, R20 ;  /* 0x000000a49814723c */ /* 0x080ff00000041814 */
[C---:B------:R-:W-:Y:S08]  /*46d0*/  HMMA.16816.F32.BF16 R24, R160.reuse, R164, R24 ;  /* 0x000000a4a018723c */ /* 0x040ff00000041818 */
[-C--:B------:R-:W-:Y:S01]  /*46e0*/  HMMA.16816.F32.BF16 R28, R160, R166.reuse, R28 ;  /* 0x000000a6a01c723c */ /* 0x080fe2000004181c */
[----:B------:R-:W2:Y:S07]  /*46f0*/  LDSM.16.M88.4 R160, [R222+0xd400] ;  /* 0x00d40000dea0783b */ /* 0x000eae0000000200 */
[----:B------:R-:W-:Y:S01]  /*4700*/  HMMA.16816.F32.BF16 R32, R152, R166, R32 ;  /* 0x000000a69820723c */ /* 0x000fe20000041820 */
[----:B------:R-:W3:Y:S07]  /*4710*/  LDL R152, [R1] ;  /* 0x0000000001987983 */ /* 0x000eee0000100800 */
[-C--:B-1----:R-:W-:Y:S08]  /*4720*/  HMMA.16816.F32.BF16 R4, R132, R140.reuse, R4 ;  /* 0x0000008c8404723c */ /* 0x082ff00000041804 */
[C---:B------:R-:W-:Y:S08]  /*4730*/  HMMA.16816.F32.BF16 R8, R144.reuse, R140, R8 ;  /* 0x0000008c9008723c */ /* 0x040ff00000041808 */
[-C--:B------:R-:W-:Y:S08]  /*4740*/  HMMA.16816.F32.BF16 R12, R144, R142.reuse, R12 ;  /* 0x0000008e900c723c */ /* 0x080ff0000004180c */
[C---:B------:R-:W-:Y:S01]  /*4750*/  HMMA.16816.F32.BF16 R16, R132.reuse, R142, R16 ;  /* 0x0000008e8410723c */ /* 0x040fe20000041810 */
[----:B------:R-:W-:Y:S03]  /*4760*/  LDSM.16.M88.4 R140, [R0+0x2000] ;  /* 0x00200000008c783b */ /* 0x000fe60000000200 */
[C---:B----4-:R-:W-:Y:S04]  /*4770*/  FSETP.NEU.FTZ.AND P1, PT, R245.reuse, -INF , PT ;  /* 0xff800000f500780b */ /* 0x050fe80003f3d000 */
[-C--:B------:R-:W-:Y:S08]  /*4780*/  HMMA.16816.F32.BF16 R20, R132, R168.reuse, R20 ;  /* 0x000000a88414723c */ /* 0x080ff00000041814 */
[C---:B------:R-:W-:Y:S08]  /*4790*/  HMMA.16816.F32.BF16 R24, R144.reuse, R168, R24 ;  /* 0x000000a89018723c */ /* 0x040ff00000041818 */
[-C--:B------:R-:W-:Y:S01]  /*47a0*/  HMMA.16816.F32.BF16 R28, R144, R170.reuse, R28 ;  /* 0x000000aa901c723c */ /* 0x080fe2000004181c */
[----:B------:R-:W1:Y:S07]  /*47b0*/  LDSM.16.M88.4 R144, [R221+0xd000] ;  /* 0x00d00000dd90783b */ /* 0x000e6e0000000200 */
[----:B------:R-:W-:Y:S01]  /*47c0*/  HMMA.16816.F32.BF16 R32, R132, R170, R32 ;  /* 0x000000aa8420723c */ /* 0x000fe20000041820 */
[----:B------:R4:W1:Y:S07]  /*47d0*/  LDSM.16.M88.4 R132, [R0+0x2800] ;  /* 0x002800000084783b */ /* 0x00086e0000000200 */
[-C--:B------:R-:W-:Y:S08]  /*47e0*/  HMMA.16816.F32.BF16 R4, R136, R148.reuse, R4 ;  /* 0x000000948804723c */ /* 0x080ff00000041804 */
[C---:B--2---:R-:W-:Y:S07]  /*47f0*/  HMMA.16816.F32.BF16 R8, R156.reuse, R148, R8 ;  /* 0x000000949c08723c */ /* 0x044fee0000041808 */
[----:B------:R-:W-:Y:S01]  /*4800*/  FMUL.FTZ R148, R245, 1.4426950216293334961 ;  /* 0x3fb8aa3bf5947820 */ /* 0x000fe20000410000 */
[-C--:B------:R-:W-:Y:S01]  /*4810*/  HMMA.16816.F32.BF16 R12, R156, R150.reuse, R12 ;  /* 0x000000969c0c723c */ /* 0x080fe2000004180c */
[----:B----4-:R-:W-:Y:S03]  /*4820*/  IMAD.U32 R0, RZ, RZ, UR18 ;  /* 0x00000012ff007e24 */ /* 0x010fe6000f8e00ff */
[----:B------:R-:W-:Y:S01]  /*4830*/  FSEL R148, R148, RZ, P1 ;  /* 0x000000ff94947208 */ /* 0x000fe20000800000 */
[----:B------:R-:W-:Y:S03]  /*4840*/  @!P0 IMAD R0, R0, 0x80, R246 ;  /* 0x0000008000008824 */ /* 0x000fe600078e02f6 */
[C---:B------:R-:W-:Y:S01]  /*4850*/  HMMA.16816.F32.BF16 R16, R136.reuse, R150, R16 ;  /* 0x000000968810723c */ /* 0x040fe20000041810 */
[----:B------:R-:W3:Y:S06]  /*4860*/  LDL R151, [R1+0x4] ;  /* 0x0000040001977983 */ /* 0x000eec0000100800 */
[----:B------:R-:W-:Y:S01]  /*4870*/  @!P0 IADD3 R150, R0, 0x1, RZ ;  /* 0x0000000100968810 */ /* 0x000fe20007ffe0ff */
[-C--:B------:R-:W-:Y:S08]  /*4880*/  HMMA.16816.F32.BF16 R20, R136, R160.reuse, R20 ;  /* 0x000000a08814723c */ /* 0x080ff00000041814 */
[C---:B------:R-:W-:Y:S08]  /*4890*/  HMMA.16816.F32.BF16 R24, R156.reuse, R160, R24 ;  /* 0x000000a09c18723c */ /* 0x040ff00000041818 */
[-C--:B------:R-:W-:Y:S08]  /*48a0*/  HMMA.16816.F32.BF16 R28, R156, R162.reuse, R28 ;  /* 0x000000a29c1c723c */ /* 0x080ff0000004181c */
[----:B------:R-:W-:Y:S07]  /*48b0*/  HMMA.16816.F32.BF16 R32, R136, R162, R32 ;  /* 0x000000a28820723c */ /* 0x000fee0000041820 */
[----:B------:R-:W-:Y:S01]  /*48c0*/  @!P0 IADD3 R137, R247, UR6, RZ ;  /* 0x00000006f7898c10 */ /* 0x000fe2000fffe0ff */
[-C--:B-1----:R-:W-:Y:S05]  /*48d0*/  HMMA.16816.F32.BF16 R4, R140, R144.reuse, R4 ;  /* 0x000000908c04723c */ /* 0x082fea0000041804 */
[C---:B------:R-:W-:Y:S01]  /*48e0*/  @!P0 IMNMX R149, R137.reuse, UR14, PT ;  /* 0x0000000e89958c17 */ /* 0x040fe2000b800200 */
[----:B------:R-:W-:Y:S01]  /*48f0*/  FMUL.FTZ R139, R244, 1.4426950216293334961 ;  /* 0x3fb8aa3bf48b7820 */ /* 0x000fe20000410000 */
[C---:B------:R-:W-:Y:S01]  /*4900*/  @!P0 IADD3 R136, R137.reuse, 0x8, RZ ;  /* 0x0000000889888810 */ /* 0x040fe20007ffe0ff */
[C---:B------:R-:W-:Y:S04]  /*4910*/  HMMA.16816.F32.BF16 R8, R132.reuse, R144, R8 ;  /* 0x000000908408723c */ /* 0x040fe80000041808 */
[-C--:B------:R-:W-:Y:S02]  /*4920*/  @!P0 ISETP.GE.AND P1, PT, R150, R149.reuse, PT ;  /* 0x000000959600820c */ /* 0x080fe40003f26270 */
[----:B------:R-:W-:Y:S02]  /*4930*/  @!P0 ISETP.GE.AND P2, PT, R0, R149, PT ;  /* 0x000000950000820c */ /* 0x000fe40003f46270 */
[-C--:B------:R-:W-:Y:S04]  /*4940*/  HMMA.16816.F32.BF16 R12, R132, R146.reuse, R12 ;  /* 0x00000092840c723c */ /* 0x080fe8000004180c */
[----:B------:R-:W-:Y:S02]  /*4950*/  @!P0 IMNMX R144, R136, UR14, PT ;  /* 0x0000000e88908c17 */ /* 0x000fe4000b800200 */
[----:B------:R-:W-:Y:S02]  /*4960*/  @!P0 IADD3 R136, R137, 0x20, RZ ;  /* 0x0000002089888810 */ /* 0x000fe40007ffe0ff */
[C---:B------:R-:W-:Y:S04]  /*4970*/  HMMA.16816.F32.BF16 R16, R140.reuse, R146, R16 ;  /* 0x000000928c10723c */ /* 0x040fe80000041810 */
[----:B------:R-:W-:Y:S02]  /*4980*/  @!P0 FSEL R5, R5, -INF , !P1 ;  /* 0xff80000005058808 */ /* 0x000fe40004800000 */
[----:B------:R-:W-:Y:S02]  /*4990*/  FSETP.NEU.FTZ.AND P1, PT, R244, -INF , PT ;  /* 0xff800000f400780b */ /* 0x000fe40003f3d000 */
[----:B------:R-:W-:Y:S01]  /*49a0*/  @!P0 IMNMX R136, R136, UR14, PT ;  /* 0x0000000e88888c17 */ /* 0x000fe2000b800200 */
[--C-:B------:R-:W-:Y:S03]  /*49b0*/  FFMA.FTZ R5, R5, c[0x0][0x23c], -R148.reuse ;  /* 0x00008f0005057a23 */ /* 0x100fe60000010894 */
[----:B------:R-:W-:Y:S01]  /*49c0*/  @!P0 FSEL R4, R4, -INF , !P2 ;  /* 0xff80000004048808 */ /* 0x000fe20005000000 */
[----:B------:R-:W-:Y:S01]  /*49d0*/  MUFU.EX2 R165, R5 ;  /* 0x0000000500a57308 */ /* 0x000fe20000000800 */
[----:B------:R-:W-:Y:S02]  /*49e0*/  FSEL R139, R139, RZ, P1 ;  /* 0x000000ff8b8b7208 */ /* 0x000fe40000800000 */
[-C--:B------:R-:W-:Y:S01]  /*49f0*/  @!P0 ISETP.GE.AND P2, PT, R0, R144.reuse, PT ;  /* 0x000000900000820c */ /* 0x080fe20003f46270 */
[----:B------:R-:W-:Y:S01]  /*4a00*/  FFMA.FTZ R4, R4, c[0x0][0x23c], -R148 ;  /* 0x00008f0004047a23 */ /* 0x000fe20000010894 */
[----:B------:R-:W-:Y:S02]  /*4a10*/  @!P0 ISETP.GE.AND P1, PT, R150, R144, PT ;  /* 0x000000909600820c */ /* 0x000fe40003f26270 */
[----:B------:R-:W-:Y:S02]  /*4a20*/  @!P0 FSEL R6, R6, -INF , !P2 ;  /* 0xff80000006068808 */ /* 0x000fe40005000000 */
[----:B------:R-:W-:Y:S01]  /*4a30*/  @!P0 ISETP.GE.AND P2, PT, R0, R136, PT ;  /* 0x000000880000820c */ /* 0x000fe20003f46270 */
[----:B------:R-:W-:Y:S01]  /*4a40*/  MUFU.EX2 R171, R4 ;  /* 0x0000000400ab7308 */ /* 0x000fe20000000800 */
[----:B------:R-:W-:Y:S01]  /*4a50*/  @!P0 FSEL R7, R7, -INF , !P1 ;  /* 0xff80000007078808 */ /* 0x000fe20004800000 */
[--C-:B------:R-:W-:Y:S01]  /*4a60*/  FFMA.FTZ R6, R6, c[0x0][0x23c], -R139.reuse ;  /* 0x00008f0006067a23 */ /* 0x100fe2000001088b */
[----:B------:R-:W-:Y:S02]  /*4a70*/  @!P0 FSEL R8, R8, -INF , !P2 ;  /* 0xff80000008088808 */ /* 0x000fe40005000000 */
[----:B------:R-:W-:Y:S01]  /*4a80*/  @!P0 IADD3 R137, R137, 0x28, RZ ;  /* 0x0000002889898810 */ /* 0x000fe20007ffe0ff */
[----:B------:R-:W-:Y:S03]  /*4a90*/  FFMA.FTZ R7, R7, c[0x0][0x23c], -R139 ;  /* 0x00008f0007077a23 */ /* 0x000fe6000001088b */
[----:B------:R-:W-:Y:S01]  /*4aa0*/  @!P0 IMNMX R137, R137, UR14, PT ;  /* 0x0000000e89898c17 */ /* 0x000fe2000b800200 */
[----:B------:R-:W-:Y:S03]  /*4ab0*/  MUFU.EX2 R164, R6 ;  /* 0x0000000600a47308 */ /* 0x000fe60000000800 */
[-C--:B------:R-:W-:Y:S04]  /*4ac0*/  @!P0 ISETP.GE.AND P2, PT, R0, R137.reuse, PT ;  /* 0x000000890000820c */ /* 0x080fe80003f46270 */
[----:B------:R-:W-:Y:S03]  /*4ad0*/  @!P0 FSEL R10, R10, -INF , !P2 ;  /* 0xff8000000a0a8808 */ /* 0x000fe60005000000 */
[----:B------:R1:W4:Y:S02]  /*4ae0*/  MUFU.EX2 R246, R7 ;  /* 0x0000000700f67308 */ /* 0x0003240000000800 */
[----:B-1----:R-:W1:Y:S02]  /*4af0*/  LDSM.16.M88.4 R4, [R221+0xd400] ;  /* 0x00d40000dd04783b */ /* 0x002e640000000200 */
[-C--:B-1----:R-:W-:Y:S08]  /*4b00*/  HMMA.16816.F32.BF16 R20, R140, R4.reuse, R20 ;  /* 0x000000048c14723c */ /* 0x082ff00000041814 */
[C---:B------:R-:W-:Y:S07]  /*4b10*/  HMMA.16816.F32.BF16 R24, R132.reuse, R4, R24 ;  /* 0x000000048418723c */ /* 0x040fee0000041818 */
[----:B------:R-:W-:Y:S01]  /*4b20*/  @!P0 IADD3 R4, R0, 0x18, RZ ;  /* 0x0000001800048810 */ /* 0x000fe20007ffe0ff */
[-C--:B------:R-:W-:Y:S08]  /*4b30*/  HMMA.16816.F32.BF16 R28, R132, R6.reuse, R28 ;  /* 0x00000006841c723c */ /* 0x080ff0000004181c */
[----:B------:R-:W-:Y:S01]  /*4b40*/  HMMA.16816.F32.BF16 R32, R140, R6, R32 ;  /* 0x000000068c20723c */ /* 0x000fe20000041820 */
[----:B------:R-:W2:Y:S04]  /*4b50*/  LDL R141, [R1+0x38] ;  /* 0x00003800018d7983 */ /* 0x000ea80000100800 */
[----:B------:R-:W2:Y:S02]  /*4b60*/  LDL R140, [R1+0x3c] ;  /* 0x00003c00018c7983 */ /* 0x000ea40000100800 */
[----:B----4-:R-:W-:Y:S02]  /*4b70*/  F2FP.BF16.PACK_AB R7, R246, R164 ;  /* 0x000000a4f607723e */ /* 0x010fe400000010ff */
[C---:B---3--:R-:W-:Y:S03]  /*4b80*/  FSETP.NEU.FTZ.AND P1, PT, R152.reuse, -INF , PT ;  /* 0xff8000009800780b */ /* 0x048fe60003f3d000 */
[----:B------:R-:W-:Y:S01]  /*4b90*/  FMUL.FTZ R138, R152, 1.4426950216293334961 ;  /* 0x3fb8aa3b988a7820 */ /* 0x000fe20000410000 */
[----:B------:R1:W-:Y:S04]  /*4ba0*/  STS [R236+0x13400], R7 ;  /* 0x01340007ec007388 */ /* 0x0003e80000000800 */
[----:B------:R-:W-:Y:S02]  /*4bb0*/  FSEL R138, R138, RZ, P1 ;  /* 0x000000ff8a8a7208 */ /* 0x000fe40000800000 */
[----:B------:R-:W-:Y:S03]  /*4bc0*/  @!P0 ISETP.GE.AND P1, PT, R150, R136, PT ;  /* 0x000000889600820c */ /* 0x000fe60003f26270 */
[--C-:B------:R-:W-:Y:S01]  /*4bd0*/  FFMA.FTZ R8, R8, c[0x0][0x23c], -R138.reuse ;  /* 0x00008f0008087a23 */ /* 0x100fe2000001088a */
[----:B------:R-:W-:Y:S03]  /*4be0*/  @!P0 FSEL R9, R9, -INF , !P1 ;  /* 0xff80000009098808 */ /* 0x000fe60004800000 */
[----:B------:R-:W-:Y:S02]  /*4bf0*/  MUFU.EX2 R252, R8 ;  /* 0x0000000800fc7308 */ /* 0x000fe40000000800 */
[----:B------:R-:W-:Y:S08]  /*4c00*/  FFMA.FTZ R9, R9, c[0x0][0x23c], -R138 ;  /* 0x00008f0009097a23 */ /* 0x000ff0000001088a */
[----:B------:R3:W4:Y:S02]  /*4c10*/  MUFU.EX2 R249, R9 ;  /* 0x0000000900f97308 */ /* 0x0007240000000800 */
[----:B---3--:R-:W-:Y:S02]  /*4c20*/  @!P0 IADD3 R9, R0, 0x8, RZ ;  /* 0x0000000800098810 */ /* 0x008fe40007ffe0ff */
[----:B----4-:R-:W-:Y:S01]  /*4c30*/  F2FP.BF16.PACK_AB R6, R249, R252 ;  /* 0x000000fcf906723e */ /* 0x010fe200000010ff */
[C---:B------:R-:W-:Y:S01]  /*4c40*/  FMUL.FTZ R8, R151.reuse, 1.4426950216293334961 ;  /* 0x3fb8aa3b97087820 */ /* 0x040fe20000410000 */
[----:B------:R-:W-:Y:S04]  /*4c50*/  FSETP.NEU.FTZ.AND P1, PT, R151, -INF , PT ;  /* 0xff8000009700780b */ /* 0x000fe80003f3d000 */
[----:B------:R-:W-:Y:S02]  /*4c60*/  FSEL R8, R8, RZ, P1 ;  /* 0x000000ff08087208 */ /* 0x000fe40000800000 */
[-C--:B------:R-:W-:Y:S03]  /*4c70*/  @!P0 ISETP.GE.AND P1, PT, R150, R137.reuse, PT ;  /* 0x000000899600820c */ /* 0x080fe60003f26270 */
[--C-:B------:R-:W-:Y:S01]  /*4c80*/  FFMA.FTZ R10, R10, c[0x0][0x23c], -R8.reuse ;  /* 0x00008f000a0a7a23 */ /* 0x100fe20000010808 */
[----:B------:R-:W-:Y:S02]  /*4c90*/  @!P0 FSEL R11, R11, -INF , !P1 ;  /* 0xff8000000b0b8808 */ /* 0x000fe40004800000 */
[-C--:B------:R-:W-:Y:S01]  /*4ca0*/  @!P0 ISETP.GE.AND P1, PT, R9, R136.reuse, PT ;  /* 0x000000880900820c */ /* 0x080fe20003f26270 */
[----:B------:R3:W4:Y:S02]  /*4cb0*/  MUFU.EX2 R151, R10 ;  /* 0x0000000a00977308 */ /* 0x0007240000000800 */
[----:B------:R-:W-:Y:S01]  /*4cc0*/  FFMA.FTZ R11, R11, c[0x0][0x23c], -R8 ;  /* 0x00008f000b0b7a23 */ /* 0x000fe20000010808 */
[----:B------:R-:W-:Y:S05]  /*4cd0*/  @!P0 FSEL R12, R12, -INF , !P1 ;  /* 0xff8000000c0c8808 */ /* 0x000fea0004800000 */
[--C-:B------:R-:W-:Y:S02]  /*4ce0*/  FFMA.FTZ R12, R12, c[0x0][0x23c], -R138.reuse ;  /* 0x00008f000c0c7a23 */ /* 0x100fe4000001088a */
[----:B------:R-:W1:Y:S10]  /*4cf0*/  MUFU.EX2 R145, R11 ;  /* 0x0000000b00917308 */ /* 0x000e740000000800 */
[----:B------:R-:W-:Y:S01]  /*4d00*/  MUFU.EX2 R245, R12 ;  /* 0x0000000c00f57308 */ /* 0x000fe20000000800 */
[----:B---3--:R-:W-:Y:S01]  /*4d10*/  @!P0 IADD3 R10, R0, 0x9, RZ ;  /* 0x00000009000a8810 */ /* 0x008fe20007ffe0ff */
[----:B----4-:R-:W-:Y:S03]  /*4d20*/  IMAD.MOV.U32 R143, RZ, RZ, R151 ;  /* 0x000000ffff8f7224 */ /* 0x010fe600078e0097 */
[----:B------:R-:W-:Y:S04]  /*4d30*/  @!P0 ISETP.GE.AND P1, PT, R10, R136, PT ;  /* 0x000000880a00820c */ /* 0x000fe80003f26270 */
[----:B------:R-:W-:Y:S02]  /*4d40*/  @!P0 FSEL R13, R13, -INF , !P1 ;  /* 0xff8000000d0d8808 */ /* 0x000fe40004800000 */
[----:B------:R-:W-:Y:S02]  /*4d50*/  @!P0 ISETP.GE.AND P1, PT, R9, R137, PT ;  /* 0x000000890900820c */ /* 0x000fe40003f26270 */
[----:B-1----:R-:W-:Y:S01]  /*4d60*/  MOV R146, R145 ;  /* 0x0000009100927202 */ /* 0x002fe20000000f00 */
[----:B------:R-:W-:Y:S01]  /*4d70*/  FFMA.FTZ R13, R13, c[0x0][0x23c], -R138 ;  /* 0x00008f000d0d7a23 */ /* 0x000fe2000001088a */
[----:B------:R-:W-:Y:S02]  /*4d80*/  @!P0 FSEL R14, R14, -INF , !P1 ;  /* 0xff8000000e0e8808 */ /* 0x000fe40004800000 */
[----:B------:R-:W-:Y:S01]  /*4d90*/  @!P0 ISETP.GE.AND P1, PT, R10, R137, PT ;  /* 0x000000890a00820c */ /* 0x000fe20003f26270 */
[----:B------:R-:W1:Y:S01]  /*4da0*/  MUFU.EX2 R244, R13 ;  /* 0x0000000d00f47308 */ /* 0x000e620000000800 */
[----:B------:R-:W-:Y:S01]  /*4db0*/  F2FP.BF16.PACK_AB R5, R146, R143 ;  /* 0x0000008f9205723e */ /* 0x000fe200000010ff */
[--C-:B------:R-:W-:Y:S01]  /*4dc0*/  FFMA.FTZ R14, R14, c[0x0][0x23c], -R8.reuse ;  /* 0x00008f000e0e7a23 */ /* 0x100fe20000010808 */
[----:B------:R-:W-:Y:S02]  /*4dd0*/  @!P0 FSEL R15, R15, -INF , !P1 ;  /* 0xff8000000f0f8808 */ /* 0x000fe40004800000 */
[-C--:B------:R-:W-:Y:S03]  /*4de0*/  @!P0 ISETP.GE.AND P1, PT, R9, R149.reuse, PT ;  /* 0x000000950900820c */ /* 0x080fe60003f26270 */
[----:B------:R-:W-:Y:S01]  /*4df0*/  FFMA.FTZ R15, R15, c[0x0][0x23c], -R8 ;  /* 0x00008f000f0f7a23 */ /* 0x000fe20000010808 */
[----:B------:R-:W-:Y:S01]  /*4e00*/  @!P0 FSEL R16, R16, -INF , !P1 ;  /* 0xff80000010108808 */ /* 0x000fe20004800000 */
[----:B------:R-:W-:Y:S01]  /*4e10*/  MUFU.EX2 R248, R14 ;  /* 0x0000000e00f87308 */ /* 0x000fe20000000800 */
[-C--:B------:R-:W-:Y:S03]  /*4e20*/  @!P0 ISETP.GE.AND P1, PT, R10, R149.reuse, PT ;  /* 0x000000950a00820c */ /* 0x080fe60003f26270 */
[--C-:B------:R-:W-:Y:S01]  /*4e30*/  FFMA.FTZ R16, R16, c[0x0][0x23c], -R148.reuse ;  /* 0x00008f0010107a23 */ /* 0x100fe20000010894 */
[----:B------:R-:W-:Y:S02]  /*4e40*/  @!P0 FSEL R17, R17, -INF , !P1 ;  /* 0xff80000011118808 */ /* 0x000fe40004800000 */
[-C--:B------:R-:W-:Y:S02]  /*4e50*/  @!P0 ISETP.GE.AND P1, PT, R9, R144.reuse, PT ;  /* 0x000000900900820c */ /* 0x080fe40003f26270 */
[----:B------:R-:W-:Y:S01]  /*4e60*/  @!P0 IADD3 R9, R0, 0x10, RZ ;  /* 0x0000001000098810 */ /* 0x000fe20007ffe0ff */
[--C-:B------:R-:W-:Y:S01]  /*4e70*/  FFMA.FTZ R17, R17, c[0x0][0x23c], -R148.reuse ;  /* 0x00008f0011117a23 */ /* 0x100fe20000010894 */
[----:B------:R-:W-:Y:S01]  /*4e80*/  @!P0 FSEL R18, R18, -INF , !P1 ;  /* 0xff80000012128808 */ /* 0x000fe20004800000 */
[----:B------:R-:W-:Y:S01]  /*4e90*/  MUFU.EX2 R163, R16 ;  /* 0x0000001000a37308 */ /* 0x000fe20000000800 */
[-C--:B------:R-:W-:Y:S02]  /*4ea0*/  @!P0 ISETP.GE.AND P1, PT, R10, R144.reuse, PT ;  /* 0x000000900a00820c */ /* 0x080fe40003f26270 */
[----:B------:R-:W-:Y:S01]  /*4eb0*/  @!P0 IADD3 R10, R0, 0x11, RZ ;  /* 0x00000011000a8810 */ /* 0x000fe20007ffe0ff */
[--C-:B------:R-:W-:Y:S01]  /*4ec0*/  FFMA.FTZ R18, R18, c[0x0][0x23c], -R139.reuse ;  /* 0x00008f0012127a23 */ /* 0x100fe2000001088b */
[----:B------:R-:W-:Y:S02]  /*4ed0*/  @!P0 FSEL R19, R19, -INF , !P1 ;  /* 0xff80000013138808 */ /* 0x000fe40004800000 */
[-C--:B------:R-:W-:Y:S02]  /*4ee0*/  @!P0 ISETP.GE.AND P1, PT, R9, R149.reuse, PT ;  /* 0x000000950900820c */ /* 0x080fe40003f26270 */
[----:B------:R-:W-:Y:S01]  /*4ef0*/  @!P0 IADD3 R0, R0, 0x19, RZ ;  /* 0x0000001900008810 */ /* 0x000fe20007ffe0ff */
[--C-:B------:R-:W-:Y:S01]  /*4f00*/  FFMA.FTZ R19, R19, c[0x0][0x23c], -R139.reuse ;  /* 0x00008f0013137a23 */ /* 0x100fe2000001088b */
[----:B------:R-:W-:Y:S01]  /*4f10*/  @!P0 FSEL R20, R20, -INF , !P1 ;  /* 0xff80000014148808 */ /* 0x000fe20004800000 */
[----:B------:R-:W3:Y:S01]  /*4f20*/  MUFU.EX2 R161, R17 ;  /* 0x0000001100a17308 */ /* 0x000ee20000000800 */
[----:B------:R-:W-:Y:S02]  /*4f30*/  @!P0 ISETP.GE.AND P1, PT, R10, R149, PT ;  /* 0x000000950a00820c */ /* 0x000fe40003f26270 */
[----:B-1----:R-:W-:Y:S01]  /*4f40*/  F2FP.BF16.PACK_AB R7, R244, R245 ;  /* 0x000000f5f407723e */ /* 0x002fe200000010ff */
[--C-:B------:R-:W-:Y:S01]  /*4f50*/  FFMA.FTZ R20, R20, c[0x0][0x23c], -R148.reuse ;  /* 0x00008f0014147a23 */ /* 0x100fe20000010894 */
[----:B------:R-:W-:Y:S02]  /*4f60*/  @!P0 FSEL R21, R21, -INF , !P1 ;  /* 0xff80000015158808 */ /* 0x000fe40004800000 */
[-C--:B------:R-:W-:Y:S03]  /*4f70*/  @!P0 ISETP.GE.AND P1, PT, R9, R144.reuse, PT ;  /* 0x000000900900820c */ /* 0x080fe60003f26270 */
[----:B------:R-:W-:Y:S01]  /*4f80*/  MUFU.EX2 R167, R18 ;  /* 0x0000001200a77308 */ /* 0x000fe20000000800 */
[----:B------:R-:W-:Y:S01]  /*4f90*/  @!P0 FSEL R22, R22, -INF , !P1 ;  /* 0xff80000016168808 */ /* 0x000fe20004800000 */
[----:B------:R-:W-:Y:S01]  /*4fa0*/  FFMA.FTZ R21, R21, c[0x0][0x23c], -R148 ;  /* 0x00008f0015157a23 */ /* 0x000fe20000010894 */
[----:B------:R-:W-:Y:S03]  /*4fb0*/  @!P0 ISETP.GE.AND P1, PT, R10, R144, PT ;  /* 0x000000900a00820c */ /* 0x000fe60003f26270 */
[--C-:B------:R-:W-:Y:S01]  /*4fc0*/  FFMA.FTZ R22, R22, c[0x0][0x23c], -R139.reuse ;  /* 0x00008f0016167a23 */ /* 0x100fe2000001088b */
[----:B------:R-:W-:Y:S02]  /*4fd0*/  @!P0 FSEL R23, R23, -INF , !P1 ;  /* 0xff80000017178808 */ /* 0x000fe40004800000 */
[-C--:B------:R-:W-:Y:S01]  /*4fe0*/  @!P0 ISETP.GE.AND P1, PT, R9, R136.reuse, PT ;  /* 0x000000880900820c */ /* 0x080fe20003f26270 */
[----:B------:R-:W1:Y:S02]  /*4ff0*/  MUFU.EX2 R166, R19 ;  /* 0x0000001300a67308 */ /* 0x000e640000000800 */
[--C-:B------:R-:W-:Y:S01]  /*5000*/  FFMA.FTZ R23, R23, c[0x0][0x23c], -R139.reuse ;  /* 0x00008f0017177a23 */ /* 0x100fe2000001088b */
[----:B------:R-:W-:Y:S02]  /*5010*/  @!P0 FSEL R24, R24, -INF , !P1 ;  /* 0xff80000018188808 */ /* 0x000fe40004800000 */
[-C--:B------:R-:W-:Y:S03]  /*5020*/  @!P0 ISETP.GE.AND P1, PT, R10, R136.reuse, PT ;  /* 0x000000880a00820c */ /* 0x080fe60003f26270 */
[--C-:B------:R-:W-:Y:S01]  /*5030*/  FFMA.FTZ R24, R24, c[0x0][0x23c], -R138.reuse ;  /* 0x00008f0018187a23 */ /* 0x100fe2000001088a */
[----:B------:R-:W-:Y:S01]  /*5040*/  @!P0 FSEL R25, R25, -INF , !P1 ;  /* 0xff80000019198808 */ /* 0x000fe20004800000 */
[----:B------:R-:W-:Y:S01]  /*5050*/  MUFU.EX2 R247, R15 ;  /* 0x0000000f00f77308 */ /* 0x000fe20000000800 */
[-C--:B------:R-:W-:Y:S03]  /*5060*/  @!P0 ISETP.GE.AND P1, PT, R9, R137.reuse, PT ;  /* 0x000000890900820c */ /* 0x080fe60003f26270 */
[----:B------:R-:W-:Y:S01]  /*5070*/  FFMA.FTZ R25, R25, c[0x0][0x23c], -R138 ;  /* 0x00008f0019197a23 */ /* 0x000fe2000001088a */
[----:B------:R-:W-:Y:S02]  /*5080*/  @!P0 FSEL R26, R26, -INF , !P1 ;  /* 0xff8000001a1a8808 */ /* 0x000fe40004800000 */
[-C--:B------:R-:W-:Y:S03]  /*5090*/  @!P0 ISETP.GE.AND P1, PT, R10, R137.reuse, PT ;  /* 0x000000890a00820c */ /* 0x080fe60003f26270 */
[----:B------:R-:W-:Y:S01]  /*50a0*/  MUFU.EX2 R158, R20 ;  /* 0x00000014009e7308 */ /* 0x000fe20000000800 */
[----:B------:R-:W-:Y:S01]  /*50b0*/  @!P0 FSEL R27, R27, -INF , !P1 ;  /* 0xff8000001b1b8808 */ /* 0x000fe20004800000 */
[--C-:B------:R-:W-:Y:S01]  /*50c0*/  FFMA.FTZ R26, R26, c[0x0][0x23c], -R8.reuse ;  /* 0x00008f001a1a7a23 */ /* 0x100fe20000010808 */
[-C--:B------:R-:W-:Y:S03]  /*50d0*/  @!P0 ISETP.GE.AND P1, PT, R4, R136.reuse, PT ;  /* 0x000000880400820c */ /* 0x080fe60003f26270 */
[----:B------:R-:W-:Y:S01]  /*50e0*/  FFMA.FTZ R27, R27, c[0x0][0x23c], -R8 ;  /* 0x00008f001b1b7a23 */ /* 0x000fe20000010808 */
[----:B------:R-:W-:Y:S02]  /*50f0*/  @!P0 FSEL R28, R28, -INF , !P1 ;  /* 0xff8000001c1c8808 */ /* 0x000fe40004800000 */
[----:B------:R-:W-:Y:S01]  /*5100*/  @!P0 ISETP.GE.AND P1, PT, R0, R136, PT ;  /* 0x000000880000820c */ /* 0x000fe20003f26270 */
[----:B------:R-:W-:Y:S02]  /*5110*/  MUFU.EX2 R156, R21 ;  /* 0x00000015009c7308 */ /* 0x000fe40000000800 */
[--C-:B------:R-:W-:Y:S01]  /*5120*/  FFMA.FTZ R28, R28, c[0x0][0x23c], -R138.reuse ;  /* 0x00008f001c1c7a23 */ /* 0x100fe2000001088a */
[----:B------:R-:W-:Y:S02]  /*5130*/  @!P0 FSEL R29, R29, -INF , !P1 ;  /* 0xff8000001d1d8808 */ /* 0x000fe40004800000 */
[----:B------:R-:W-:Y:S03]  /*5140*/  @!P0 ISETP.GE.AND P1, PT, R4, R137, PT ;  /* 0x000000890400820c */ /* 0x000fe60003f26270 */
[----:B------:R-:W-:Y:S01]  /*5150*/  FFMA.FTZ R138, R29, c[0x0][0x23c], -R138 ;  /* 0x00008f001d8a7a23 */ /* 0x000fe2000001088a */
[----:B------:R-:W-:Y:S01]  /*5160*/  @!P0 FSEL R30, R30, -INF , !P1 ;  /* 0xff8000001e1e8808 */ /* 0x000fe20004800000 */
[----:B------:R-:W-:Y:S01]  /*5170*/  MUFU.EX2 R160, R22 ;  /* 0x0000001600a07308 */ /* 0x000fe20000000800 */
[-C--:B------:R-:W-:Y:S03]  /*5180*/  @!P0 ISETP.GE.AND P1, PT, R4, R149.reuse, PT ;  /* 0x000000950400820c */ /* 0x080fe60003f26270 */
[----:B------:R-:W-:Y:S01]  /*5190*/  FFMA.FTZ R30, R30, c[0x0][0x23c], -R8 ;  /* 0x00008f001e1e7a23 */ /* 0x000fe20000010808 */
[----:B------:R-:W-:Y:S02]  /*51a0*/  @!P0 FSEL R32, R32, -INF , !P1 ;  /* 0xff80000020208808 */ /* 0x000fe40004800000 */
[----:B------:R-:W-:Y:S03]  /*51b0*/  @!P0 ISETP.GE.AND P1, PT, R0, R149, PT ;  /* 0x000000950000820c */ /* 0x000fe60003f26270 */
[--C-:B------:R-:W-:Y:S01]  /*51c0*/  FFMA.FTZ R32, R32, c[0x0][0x23c], -R148.reuse ;  /* 0x00008f0020207a23 */ /* 0x100fe20000010894 */
[----:B------:R-:W-:Y:S01]  /*51d0*/  @!P0 FSEL R33, R33, -INF , !P1 ;  /* 0xff80000021218808 */ /* 0x000fe20004800000 */
[----:B------:R-:W4:Y:S01]  /*51e0*/  MUFU.EX2 R159, R23 ;  /* 0x00000017009f7308 */ /* 0x000f220000000800 */
[-C--:B------:R-:W-:Y:S02]  /*51f0*/  @!P0 ISETP.GE.AND P1, PT, R4, R144.reuse, PT ;  /* 0x000000900400820c */ /* 0x080fe40003f26270 */
[----:B---3--:R-:W-:Y:S01]  /*5200*/  F2FP.BF16.PACK_AB R4, R161, R163 ;  /* 0x000000a3a104723e */ /* 0x008fe200000010ff */
[----:B------:R-:W-:Y:S01]  /*5210*/  FFMA.FTZ R148, R33, c[0x0][0x23c], -R148 ;  /* 0x00008f0021947a23 */ /* 0x000fe20000010894 */
[----:B------:R-:W-:Y:S02]  /*5220*/  @!P0 FSEL R34, R34, -INF , !P1 ;  /* 0xff80000022228808 */ /* 0x000fe40004800000 */
[----:B------:R-:W-:Y:S03]  /*5230*/  @!P0 ISETP.GE.AND P1, PT, R0, R144, PT ;  /* 0x000000900000820c */ /* 0x000fe60003f26270 */
[----:B------:R-:W-:Y:S01]  /*5240*/  MUFU.EX2 R149, R148 ;  /* 0x0000009400957308 */ /* 0x000fe20000000800 */
[----:B------:R-:W-:Y:S01]  /*5250*/  @!P0 FSEL R35, R35, -INF , !P1 ;  /* 0xff80000023238808 */ /* 0x000fe20004800000 */
[--C-:B------:R-:W-:Y:S01]  /*5260*/  FFMA.FTZ R34, R34, c[0x0][0x23c], -R139.reuse ;  /* 0x00008f0022227a23 */ /* 0x100fe2000001088b */
[----:B------:R-:W-:Y:S02]  /*5270*/  @!P0 ISETP.GE.AND P1, PT, R0, R137, PT ;  /* 0x000000890000820c */ /* 0x000fe40003f26270 */
[----:B------:R-:W-:Y:S01]  /*5280*/  F2FP.BF16.PACK_AB R0, R165, R171 ;  /* 0x000000aba500723e */ /* 0x000fe200000010ff */
[----:B------:R-:W-:Y:S01]  /*5290*/  FFMA.FTZ R139, R35, c[0x0][0x23c], -R139 ;  /* 0x00008f00238b7a23 */ /* 0x000fe2000001088b */
[----:B------:R-:W-:Y:S03]  /*52a0*/  @!P0 FSEL R31, R31, -INF , !P1 ;  /* 0xff8000001f1f8808 */ /* 0x000fe60004800000 */
[----:B------:R1:W-:Y:S01]  /*52b0*/  STS [R236+0x13000], R0 ;  /* 0x01300000ec007388 */ /* 0x0003e20000000800 */
[----:B------:R-:W3:Y:S01]  /*52c0*/  MUFU.EX2 R150, R32 ;  /* 0x0000002000967308 */ /* 0x000ee20000000800 */
[----:B------:R-:W-:Y:S02]  /*52d0*/  FFMA.FTZ R8, R31, c[0x0][0x23c], -R8 ;  /* 0x00008f001f087a23 */ /* 0x000fe40000010808 */
[----:B------:R4:W-:Y:S07]  /*52e0*/  STS [R234+0x13000], R4 ;  /* 0x01300004ea007388 */ /* 0x0009ee0000000800 */
[----:B------:R-:W-:Y:S01]  /*52f0*/  MUFU.EX2 R152, R34 ;  /* 0x0000002200987308 */ /* 0x000fe20000000800 */
[----:B--2---:R-:W-:Y:S04]  /*5300*/  IADD3 R144, P0, R141, UR10, RZ ;  /* 0x0000000a8d907c10 */ /* 0x004fe8000ff1e0ff */
[----:B------:R-:W-:Y:S02]  /*5310*/  IADD3.X R145, R140, UR9, RZ, P0, !PT ;  /* 0x000000098c917c10 */ /* 0x000fe400087fe4ff */
[----:B------:R-:W-:Y:S03]  /*5320*/  PLOP3.LUT P0, PT, PT, PT, UP3, 0x80, 0x0 ;  /* 0x000000000000781c */ /* 0x000fe60003f0f038 */
[----:B------:R-:W-:Y:S01]  /*5330*/  MUFU.EX2 R151, R139 ;  /* 0x0000008b00977308 */ /* 0x000fe20000000800 */
[----:B------:R-:W2:Y:S01]  /*5340*/  LDG.E R142, [R144.64] ;  /* 0x0000000c908e7981 */ /* 0x000ea2000c1e1900 */
[----:B-1----:R-:W-:Y:S03]  /*5350*/  F2FP.BF16.PACK_AB R0, R166, R167 ;  /* 0x000000a7a600723e */ /* 0x002fe600000010ff */
[----:B------:R-:W2:Y:S01]  /*5360*/  LDG.E R141, [R144.64+0x20] ;  /* 0x0000200c908d7981 */ /* 0x000ea2000c1e1900 */
[----:B----4-:R-:W-:Y:S03]  /*5370*/  F2FP.BF16.PACK_AB R4, R159, R160 ;  /* 0x000000a09f04723e */ /* 0x010fe600000010ff */
[----:B------:R3:W-:Y:S01]  /*5380*/  STS [R234+0x13400], R0 ;  /* 0x01340000ea007388 */ /* 0x0007e20000000800 */
[----:B------:R-:W-:Y:S03]  /*5390*/  MUFU.EX2 R169, R24 ;  /* 0x0000001800a97308 */ /* 0x000fe60000000800 */
[----:B------:R1:W-:Y:S04]  /*53a0*/  STS [R236+0x14000], R6 ;  /* 0x01400006ec007388 */ /* 0x0003e80000000800 */
[----:B------:R4:W-:Y:S03]  /*53b0*/  STS [R236+0x14400], R5 ;  /* 0x01440005ec007388 */ /* 0x0009e60000000800 */
[----:B------:R-:W4:Y:S01]  /*53c0*/  MUFU.EX2 R162, R25 ;  /* 0x0000001900a27308 */ /* 0x000f220000000800 */
[----:B------:R4:W-:Y:S04]  /*53d0*/  STS [R234+0x14000], R7 ;  /* 0x01400007ea007388 */ /* 0x0009e80000000800 */
[----:B------:R-:W2:Y:S05]  /*53e0*/  LDG.E R140, [R144.64+0x80] ;  /* 0x0000800c908c7981 */ /* 0x000eaa000c1e1900 */
[----:B------:R-:W-:Y:S01]  /*53f0*/  MUFU.EX2 R170, R26 ;  /* 0x0000001a00aa7308 */ /* 0x000fe20000000800 */
[----:B---3--:R-:W-:Y:S02]  /*5400*/  F2FP.BF16.PACK_AB R0, R149, R150 ;  /* 0x000000969500723e */ /* 0x008fe400000010ff */
[----:B-1----:R-:W-:Y:S07]  /*5410*/  F2FP.BF16.PACK_AB R6, R247, R248 ;  /* 0x000000f8f706723e */ /* 0x002fee00000010ff */
[----:B------:R-:W1:Y:S01]  /*5420*/  MUFU.EX2 R168, R27 ;  /* 0x0000001b00a87308 */ /* 0x000e620000000800 */
[----:B----4-:R-:W-:Y:S01]  /*5430*/  F2FP.BF16.PACK_AB R5, R156, R158 ;  /* 0x0000009e9c05723e */ /* 0x010fe200000010ff */
[----:B------:R1:W-:Y:S01]  /*5440*/  STS [R234+0x14400], R6 ;  /* 0x01440006ea007388 */ /* 0x0003e20000000800 */
[----:B------:R-:W-:Y:S03]  /*5450*/  F2FP.BF16.PACK_AB R7, R162, R169 ;  /* 0x000000a9a207723e */ /* 0x000fe600000010ff */
[----:B------:R3:W-:Y:S04]  /*5460*/  STS [R235+0x13000], R5 ;  /* 0x01300005eb007388 */ /* 0x0007e80000000800 */
[----:B------:R-:W-:Y:S01]  /*5470*/  MUFU.EX2 R155, R28 ;  /* 0x0000001c009b7308 */ /* 0x000fe20000000800 */
[----:B------:R4:W-:Y:S04]  /*5480*/  STS [R235+0x13400], R4 ;  /* 0x01340004eb007388 */ /* 0x0009e80000000800 */
[----:B------:R4:W-:Y:S05]  /*5490*/  STS [R233+0x13000], R0 ;  /* 0x01300000e9007388 */ /* 0x0009ea0000000800 */
[----:B------:R-:W4:Y:S01]  /*54a0*/  MUFU.EX2 R154, R138 ;  /* 0x0000008a009a7308 */ /* 0x000f220000000800 */
[----:B-1----:R-:W-:Y:S09]  /*54b0*/  F2FP.BF16.PACK_AB R6, R168, R170 ;  /* 0x000000aaa806723e */ /* 0x002ff200000010ff */
[----:B------:R-:W-:Y:S01]  /*54c0*/  MUFU.EX2 R157, R30 ;  /* 0x0000001e009d7308 */ /* 0x000fe20000000800 */
[----:B---3--:R-:W-:Y:S05]  /*54d0*/  F2FP.BF16.PACK_AB R5, R151, R152 ;  /* 0x000000989705723e */ /* 0x008fea00000010ff */
[----:B------:R-:W-:Y:S04]  /*54e0*/  STS [R233+0x13400], R5 ;  /* 0x01340005e9007388 */ /* 0x000fe80000000800 */
[----:B------:R-:W1:Y:S01]  /*54f0*/  MUFU.EX2 R153, R8 ;  /* 0x0000000800997308 */ /* 0x000e620000000800 */
[----:B------:R-:W-:Y:S01]  /*5500*/  STS [R235+0x14000], R7 ;  /* 0x01400007eb007388 */ /* 0x000fe20000000800 */
[----:B----4-:R-:W-:Y:S03]  /*5510*/  F2FP.BF16.PACK_AB R4, R154, R155 ;  /* 0x0000009b9a04723e */ /* 0x010fe600000010ff */
[----:B------:R-:W-:Y:S04]  /*5520*/  STS [R235+0x14400], R6 ;  /* 0x01440006eb007388 */ /* 0x000fe80000000800 */
[----:B------:R-:W-:Y:S01]  /*5530*/  STS [R233+0x14000], R4 ;  /* 0x01400004e9007388 */ /* 0x000fe20000000800 */
[----:B-1----:R-:W-:Y:S05]  /*5540*/  F2FP.BF16.PACK_AB R0, R153, R157 ;  /* 0x0000009d9900723e */ /* 0x002fea00000010ff */
[----:B------:R1:W-:Y:S04]  /*5550*/  STS [R233+0x14400], R0 ;  /* 0x01440000e9007388 */ /* 0x0003e80000000800 */
[----:B------:R-:W3:Y:S08]  /*5560*/  LDSM.16.M88.4 R32, [R223+0x6000] ;  /* 0x00600000df20783b */ /* 0x000ef00000000200 */
[----:B------:R-:W4:Y:S08]  /*5570*/  LDSM.16.M88.4 R28, [R223+0x6800] ;  /* 0x00680000df1c783b */ /* 0x000f300000000200 */
[----:B------:R-:W4:Y:S08]  /*5580*/  LDSM.16.M88.4 R132, [R224+0x6000] ;  /* 0x00600000e084783b */ /* 0x000f300000000200 */
[----:B-1----:R1:W2:Y:S04]  /*5590*/  LDG.E R0, [R144.64+0xa0] ;  /* 0x0000a00c90007981 */ /* 0x0022a8000c1e1900 */
[----:B------:R-:W1:Y:S01]  /*55a0*/  LDSM.16.M88.4 R136, [R224+0x6800] ;  /* 0x00680000e088783b */ /* 0x000e620000000200 */
[-C--:B---3--:R-:W-:Y:S08]  /*55b0*/  HMMA.16816.F32.BF16 R4, R32, R172.reuse, RZ ;  /* 0x000000ac2004723c */ /* 0x088ff000000418ff */
[C---:B----4-:R-:W-:Y:S08]  /*55c0*/  HMMA.16816.F32.BF16 R8, R28.reuse, R172, RZ ;  /* 0x000000ac1c08723c */ /* 0x050ff000000418ff */
[-C--:B------:R-:W-:Y:S08]  /*55d0*/  HMMA.16816.F32.BF16 R12, R28, R174.reuse, RZ ;  /* 0x000000ae1c0c723c */ /* 0x080ff000000418ff */
[C---:B------:R-:W-:Y:S08]  /*55e0*/  HMMA.16816.F32.BF16 R16, R32.reuse, R174, RZ ;  /* 0x000000ae2010723c */ /* 0x040ff000000418ff */
[-C--:B------:R-:W-:Y:S08]  /*55f0*/  HMMA.16816.F32.BF16 R20, R32, R176.reuse, RZ ;  /* 0x000000b02014723c */ /* 0x080ff000000418ff */
[C---:B------:R-:W-:Y:S08]  /*5600*/  HMMA.16816.F32.BF16 R24, R28.reuse, R176, RZ ;  /* 0x000000b01c18723c */ /* 0x040ff000000418ff */
[-C--:B------:R-:W-:Y:S08]  /*5610*/  HMMA.16816.F32.BF16 R28, R28, R178.reuse, RZ ;  /* 0x000000b21c1c723c */ /* 0x080ff000000418ff */
[----:B------:R-:W-:Y:S08]  /*5620*/  HMMA.16816.F32.BF16 R32, R32, R178, RZ ;  /* 0x000000b22020723c */ /* 0x000ff000000418ff */
[-C--:B------:R-:W-:Y:S08]  /*5630*/  HMMA.16816.F32.BF16 R4, R132, R180.reuse, R4 ;  /* 0x000000b48404723c */ /* 0x080ff00000041804 */
[C---:B-1----:R-:W-:Y:S08]  /*5640*/  HMMA.16816.F32.BF16 R8, R136.reuse, R180, R8 ;  /* 0x000000b48808723c */ /* 0x042ff00000041808 */
[-C--:B------:R-:W-:Y:S08]  /*5650*/  HMMA.16816.F32.BF16 R12, R136, R182.reuse, R12 ;  /* 0x000000b6880c723c */ /* 0x080ff0000004180c */
[C---:B------:R-:W-:Y:S08]  /*5660*/  HMMA.16816.F32.BF16 R16, R132.reuse, R182, R16 ;  /* 0x000000b68410723c */ /* 0x040ff00000041810 */
[-C--:B------:R-:W-:Y:S08]  /*5670*/  HMMA.16816.F32.BF16 R20, R132, R184.reuse, R20 ;  /* 0x000000b88414723c */ /* 0x080ff00000041814 */
[C---:B------:R-:W-:Y:S08]  /*5680*/  HMMA.16816.F32.BF16 R24, R136.reuse, R184, R24 ;  /* 0x000000b88818723c */ /* 0x040ff00000041818 */
[-C--:B------:R-:W-:Y:S01]  /*5690*/  HMMA.16816.F32.BF16 R28, R136, R186.reuse, R28 ;  /* 0x000000ba881c723c */ /* 0x080fe2000004181c */
[----:B------:R-:W1:Y:S07]  /*56a0*/  LDSM.16.M88.4 R136, [R223+0x7000] ;  /* 0x00700000df88783b */ /* 0x000e6e0000000200 */
[----:B------:R-:W-:Y:S01]  /*56b0*/  HMMA.16816.F32.BF16 R32, R132, R186, R32 ;  /* 0x000000ba8420723c */ /* 0x000fe20000041820 */
[----:B------:R-:W3:Y:S07]  /*56c0*/  LDSM.16.M88.4 R132, [R223+0x7800] ;  /* 0x00780000df84783b */ /* 0x000eee0000000200 */
[-C--:B-1----:R-:W-:Y:S08]  /*56d0*/  HMMA.16816.F32.BF16 R4, R136, R188.reuse, R4 ;  /* 0x000000bc8804723c */ /* 0x082ff00000041804 */
[C---:B---3--:R-:W-:Y:S08]  /*56e0*/  HMMA.16816.F32.BF16 R8, R132.reuse, R188, R8 ;  /* 0x000000bc8408723c */ /* 0x048ff00000041808 */
        /* <DEDUP_REMOVED lines=31> */
[C---:B--2---:R-:W-:Y:S01]  /*58e0*/  FADD.FTZ R4, -R142.reuse, R4 ;  /* 0x000000048e047221 */ /* 0x044fe20000010100 */
[C---:B------:R-:W-:Y:S04]  /*58f0*/  HMMA.16816.F32.BF16 R16, R132.reuse, R214, R16 ;  /* 0x000000d68410723c */ /* 0x040fe80000041810 */
[----:B------:R-:W-:Y:S02]  /*5900*/  FADD.FTZ R5, -R142, R5 ;  /* 0x000000058e057221 */ /* 0x000fe40000010100 */
[----:B------:R-:W-:Y:S02]  /*5910*/  FADD.FTZ R6, -R141, R6 ;  /* 0x000000068d067221 */ /* 0x000fe40000010100 */
[----:B------:R-:W-:Y:S01]  /*5920*/  FMUL.FTZ R147, R171, R4 ;  /* 0x00000004ab937220 */ /* 0x000fe20000410000 */
[-C--:B------:R-:W-:Y:S03]  /*5930*/  HMMA.16816.F32.BF16 R20, R132, R216.reuse, R20 ;  /* 0x000000d88414723c */ /* 0x080fe60000041814 */
[----:B------:R-:W-:Y:S02]  /*5940*/  IMAD.MOV.U32 R171, RZ, RZ, R146 ;  /* 0x000000ffffab7224 */ /* 0x000fe400078e0092 */
[----:B------:R-:W-:Y:S02]  /*5950*/  FMUL.FTZ R146, R165, R5 ;  /* 0x00000005a5927220 */ /* 0x000fe40000410000 */
[----:B------:R-:W-:Y:S01]  /*5960*/  IMAD.MOV.U32 R165, RZ, RZ, R143 ;  /* 0x000000ffffa57224 */ /* 0x000fe200078e008f */
[C---:B------:R-:W-:Y:S04]  /*5970*/  HMMA.16816.F32.BF16 R24, R136.reuse, R216, R24 ;  /* 0x000000d88818723c */ /* 0x040fe80000041818 */
[C---:B------:R-:W-:Y:S02]  /*5980*/  FADD.FTZ R7, -R141.reuse, R7 ;  /* 0x000000078d077221 */ /* 0x040fe40000010100 */
[----:B------:R-:W-:Y:S02]  /*5990*/  FADD.FTZ R8, -R140, R8 ;  /* 0x000000088c087221 */ /* 0x000fe40000010100 */
[C---:B------:R-:W-:Y:S01]  /*59a0*/  FADD.FTZ R16, -R142.reuse, R16 ;  /* 0x000000108e107221 */ /* 0x040fe20000010100 */
[-C--:B------:R-:W-:Y:S03]  /*59b0*/  HMMA.16816.F32.BF16 R28, R136, R218.reuse, R28 ;  /* 0x000000da881c723c */ /* 0x080fe6000004181c */
[C---:B------:R-:W-:Y:S02]  /*59c0*/  FADD.FTZ R17, -R142.reuse, R17 ;  /* 0x000000118e117221 */ /* 0x040fe40000010100 */
[C---:B------:R-:W-:Y:S02]  /*59d0*/  FADD.FTZ R19, -R141.reuse, R19 ;  /* 0x000000138d137221 */ /* 0x040fe40000010100 */
[C---:B------:R-:W-:Y:S01]  /*59e0*/  FADD.FTZ R20, -R142.reuse, R20 ;  /* 0x000000148e147221 */ /* 0x040fe20000010100 */
[----:B------:R-:W-:Y:S04]  /*59f0*/  HMMA.16816.F32.BF16 R32, R132, R218, R32 ;  /* 0x000000da8420723c */ /* 0x000fe80000041820 */
[----:B------:R-:W-:Y:S02]  /*5a00*/  FADD.FTZ R21, -R142, R21 ;  /* 0x000000158e157221 */ /* 0x000fe40000010100 */
[C---:B------:R-:W-:Y:S02]  /*5a10*/  FADD.FTZ R22, -R141.reuse, R22 ;  /* 0x000000168d167221 */ /* 0x040fe40000010100 */
[----:B------:R-:W-:Y:S04]  /*5a20*/  FMUL.FTZ R145, R158, R20 ;  /* 0x000000149e917220 */ /* 0x000fe80000410000 */
[----:B------:R-:W-:Y:S02]  /*5a30*/  FMUL.FTZ R144, R156, R21 ;  /* 0x000000159c907220 */ /* 0x000fe40000410000 */
[C---:B------:R-:W-:Y:S02]  /*5a40*/  FADD.FTZ R18, -R141.reuse, R18 ;  /* 0x000000128d127221 */ /* 0x040fe40000010100 */
[----:B------:R-:W-:Y:S02]  /*5a50*/  FMUL.FTZ R133, R166, R19 ;  /* 0x00000013a6857220 */ /* 0x000fe40000410000 */
[----:B------:R-:W-:Y:S02]  /*5a60*/  FADD.FTZ R23, -R141, R23 ;  /* 0x000000178d177221 */ /* 0x000fe40000010100 */
[----:B------:R-:W-:Y:S02]  /*5a70*/  FMUL.FTZ R135, R160, R22 ;  /* 0x00000016a0877220 */ /* 0x000fe40000410000 */
[----:B------:R-:W-:Y:S02]  /*5a80*/  FADD.FTZ R9, -R140, R9 ;  /* 0x000000098c097221 */ /* 0x000fe40000010100 */
[C---:B------:R-:W-:Y:S02]  /*5a90*/  FADD.FTZ R32, -R142.reuse, R32 ;  /* 0x000000208e207221 */ /* 0x040fe40000010100 */
[----:B------:R-:W-:Y:S02]  /*5aa0*/  FADD.FTZ R33, -R142, R33 ;  /* 0x000000218e217221 */ /* 0x000fe40000010100 */
[----:B------:R-:W-:Y:S02]  /*5ab0*/  FMUL.FTZ R142, R150, R32 ;  /* 0x00000020968e7220 */ /* 0x000fe40000410000 */
[----:B------:R-:W-:Y:S01]  /*5ac0*/  FMUL.FTZ R139, R149, R33 ;  /* 0x00000021958b7220 */ /* 0x000fe20000410000 */
[----:B------:R1:W5:Y:S01]  /*5ad0*/  LDL R150, [R1+0x10] ;  /* 0x0000100001967983 */ /* 0x0003620000100800 */
[C---:B------:R-:W-:Y:S02]  /*5ae0*/  FADD.FTZ R34, -R141.reuse, R34 ;  /* 0x000000228d227221 */ /* 0x040fe40000010100 */
[----:B------:R-:W-:Y:S01]  /*5af0*/  FADD.FTZ R136, -R141, R35 ;  /* 0x000000238d887221 */ /* 0x000fe20000010100 */
[----:B------:R1:W5:Y:S01]  /*5b00*/  LDL R149, [R1+0x14] ;  /* 0x0000140001957983 */ /* 0x0003620000100800 */
[C---:B------:R-:W-:Y:S02]  /*5b10*/  FADD.FTZ R12, -R140.reuse, R12 ;  /* 0x0000000c8c0c7221 */ /* 0x040fe40000010100 */
[C---:B------:R-:W-:Y:S02]  /*5b20*/  FADD.FTZ R13, -R140.reuse, R13 ;  /* 0x0000000d8c0d7221 */ /* 0x040fe40000010100 */
[C---:B------:R-:W-:Y:S02]  /*5b30*/  FADD.FTZ R4, -R140.reuse, R24 ;  /* 0x000000188c047221 */ /* 0x040fe40000010100 */
[C---:B------:R-:W-:Y:S02]  /*5b40*/  FADD.FTZ R24, -R140.reuse, R25 ;  /* 0x000000198c187221 */ /* 0x040fe40000010100 */
[C---:B------:R-:W-:Y:S02]  /*5b50*/  FADD.FTZ R5, -R140.reuse, R28 ;  /* 0x0000001c8c057221 */ /* 0x040fe40000010100 */
[----:B------:R-:W-:Y:S01]  /*5b60*/  FADD.FTZ R28, -R140, R29 ;  /* 0x0000001d8c1c7221 */ /* 0x000fe20000010100 */
[----:B------:R-:W-:Y:S01]  /*5b70*/  MOV R140, R238 ;  /* 0x000000ee008c7202 */ /* 0x000fe20000000f00 */
[C---:B------:R-:W-:Y:S02]  /*5b80*/  FADD.FTZ R10, -R0.reuse, R10 ;  /* 0x0000000a000a7221 */ /* 0x040fe40000010100 */
[C---:B------:R-:W-:Y:S02]  /*5b90*/  FADD.FTZ R11, -R0.reuse, R11 ;  /* 0x0000000b000b7221 */ /* 0x040fe40000010100 */
[C---:B------:R-:W-:Y:S02]  /*5ba0*/  FADD.FTZ R14, -R0.reuse, R14 ;  /* 0x0000000e000e7221 */ /* 0x040fe40000010100 */
[C---:B------:R-:W-:Y:S02]  /*5bb0*/  FADD.FTZ R15, -R0.reuse, R15 ;  /* 0x0000000f000f7221 */ /* 0x040fe40000010100 */
[C---:B------:R-:W-:Y:S02]  /*5bc0*/  FADD.FTZ R20, -R0.reuse, R26 ;  /* 0x0000001a00147221 */ /* 0x040fe40000010100 */
[C---:B------:R-:W-:Y:S02]  /*5bd0*/  FADD.FTZ R19, -R0.reuse, R27 ;  /* 0x0000001b00137221 */ /* 0x040fe40000010100 */
[C---:B------:R-:W-:Y:S02]  /*5be0*/  FADD.FTZ R22, -R0.reuse, R30 ;  /* 0x0000001e00167221 */ /* 0x040fe40000010100 */
[----:B------:R-:W-:Y:S02]  /*5bf0*/  FADD.FTZ R21, -R0, R31 ;  /* 0x0000001f00157221 */ /* 0x000fe40000010100 */
[----:B------:R-:W-:Y:S02]  /*5c00*/  FMUL.FTZ R148, R164, R6 ;  /* 0x00000006a4947220 */ /* 0x000fe40000410000 */
        /* <DEDUP_REMOVED lines=23> */
[----:B------:R-:W-:Y:S01]  /*5d80*/  IMAD.MOV.U32 R141, RZ, RZ, R237 ;  /* 0x000000ffff8d7224 */ /* 0x000fe200078e00ed */
[----:B------:R-:W-:-:S05]  /*5d90*/  @!P0 BRA `(.L_x_29) ;  /* 0x0000030000008947 */ /* 0x000fca0003800000 */
[----:B-1----:R-:W-:Y:S01]  /*5da0*/  ULOP3.LUT UR4, UR5, 0x1, URZ, 0xc0, !UPT ;  /* 0x0000000105047892 */ /* 0x002fe2000f8ec03f */
[----:B------:R-:W-:Y:S01]  /*5db0*/  IMAD.MOV.U32 R0, RZ, RZ, c[0x0][0x190] ;  /* 0x00006400ff007624 */ /* 0x000fe200078e00ff */
[----:B------:R-:W-:Y:S02]  /*5dc0*/  ISETP.GE.AND P3, PT, R250, c[0x0][0x220], PT ;  /* 0x00008800fa007a0c */ /* 0x000fe40003f66270 */
[----:B------:R-:W-:Y:S01]  /*5dd0*/  UISETP.NE.U32.AND UP0, UPT, UR4, 0x1, UPT ;  /* 0x000000010400788c */ /* 0x000fe2000bf05070 */
[----:B------:R-:W-:Y:S01]  /*5de0*/  IMAD.U32 R0, R0, -0x40, RZ ;  /* 0xffffffc000007824 */ /* 0x000fe200078e00ff */
[----:B-----5:R-:W-:Y:S02]  /*5df0*/  ISETP.GE.AND P2, PT, R150, c[0x0][0x220], PT ;  /* 0x0000880096007a0c */ /* 0x020fe40003f46270 */
[----:B------:R-:W-:Y:S01]  /*5e00*/  USEL UR4, UR40, 0x3000, !UP0 ;  /* 0x0000300028047887 */ /* 0x000fe2000c000000 */
[----:B------:R-:W-:Y:S02]  /*5e10*/  ISETP.GE.AND P1, PT, R149, c[0x0][0x220], PT ;  /* 0x0000880095007a0c */ /* 0x000fe40003f26270 */
[----:B------:R-:W-:Y:S02]  /*5e20*/  LEA R241, P4, R0, R241, 0x1 ;  /* 0x000000f100f17211 */ /* 0x000fe400078808ff */
[----:B------:R-:W-:Y:S02]  /*5e30*/  SHF.R.S32.HI R4, RZ, 0x1f, R0 ;  /* 0x0000001fff047819 */ /* 0x000fe40000011400 */
[----:B------:R-:W-:Y:S02]  /*5e40*/  IADD3 R232, R232, UR4, RZ ;  /* 0x00000004e8e87c10 */ /* 0x000fe4000fffe0ff */
[----:B------:R-:W-:Y:S01]  /*5e50*/  LEA.HI.X R239, R0, R239, R4, 0x1, P4 ;  /* 0x000000ef00ef7211 */ /* 0x000fe200020f0c04 */
[----:B------:R-:W-:Y:S01]  /*5e60*/  @!P3 IMAD.MOV.U32 R4, RZ, RZ, R241 ;  /* 0x000000ffff04b224 */ /* 0x000fe200078e00f1 */
[C---:B------:R-:W-:Y:S01]  /*5e70*/  IADD3 R0, R243.reuse, UR4, RZ ;  /* 0x00000004f3007c10 */ /* 0x040fe2000fffe0ff */
[----:B------:R1:W-:Y:S01]  /*5e80*/  @P3 STS [R232], RZ ;  /* 0x000000ffe8003388 */ /* 0x0003e20000000800 */
[C---:B------:R-:W-:Y:S01]  /*5e90*/  @!P2 IADD3 R9, R243.reuse, UR4, RZ ;  /* 0x00000004f309ac10 */ /* 0x040fe2000fffe0ff */
[----:B------:R-:W-:Y:S01]  /*5ea0*/  @!P3 IMAD.MOV.U32 R5, RZ, RZ, R239 ;  /* 0x000000ffff05b224 */ /* 0x000fe200078e00ef */
[----:B------:R-:W-:Y:S01]  /*5eb0*/  @!P1 IADD3 R8, R243, UR4, RZ ;  /* 0x00000004f3089c10 */ /* 0x000fe2000fffe0ff */
[----:B------:R1:W-:Y:S01]  /*5ec0*/  @P3 STS [R232+0x4], RZ ;  /* 0x000004ffe8003388 */ /* 0x0003e20000000800 */
[----:B------:R-:W-:Y:S01]  /*5ed0*/  @!P2 IMAD.MOV.U32 R6, RZ, RZ, R241 ;  /* 0x000000ffff06a224 */ /* 0x000fe200078e00f1 */
[----:B------:R-:W-:Y:S01]  /*5ee0*/  IADD3 R220, R220, UR4, RZ ;  /* 0x00000004dcdc7c10 */ /* 0x000fe2000fffe0ff */
[----:B------:R-:W-:Y:S01]  /*5ef0*/  @!P2 IMAD.MOV.U32 R7, RZ, RZ, R239 ;  /* 0x000000ffff07a224 */ /* 0x000fe200078e00ef */
[----:B------:R1:W-:Y:S01]  /*5f00*/  @P3 STS [R232+0x8], RZ ;  /* 0x000008ffe8003388 */ /* 0x0003e20000000800 */
[----:B------:R-:W-:Y:S03]  /*5f10*/  IMAD.MOV.U32 R243, RZ, RZ, R0 ;  /* 0x000000fffff37224 */ /* 0x000fe600078e0000 */
[----:B------:R1:W-:Y:S04]  /*5f20*/  @P3 STS [R232+0xc], RZ ;  /* 0x00000cffe8003388 */ /* 0x0003e80000000800 */
[----:B------:R-:W-:Y:S01]  /*5f30*/  @!PT LDS RZ, [RZ] ;  /* 0x00000000fffff984 */ /* 0x000fe20000000800 */
[----:B------:R-:W-:Y:S01]  /*5f40*/  @!PT LDS RZ, [RZ] ;  /* 0x00000000fffff984 */ /* 0x000fe20000000800 */
[----:B------:R-:W-:Y:S01]  /*5f50*/  @!PT LDS RZ, [RZ] ;  /* 0x00000000fffff984 */ /* 0x000fe20000000800 */
[----:B------:R2:W-:Y:S04]  /*5f60*/  @!P3 LDGSTS.E.BYPASS.LTC128B.128 [R0], [R4.64] ;  /* 0x000000000400bfae */ /* 0x0005e8000b901d4c */
        /* <DEDUP_REMOVED lines=8> */
[----:B------:R1:W-:Y:S01]  /*5ff0*/  @P1 STS [R232+0x2000], RZ ;  /* 0x002000ffe8001388 */ /* 0x0003e20000000800 */
[----:B--2---:R-:W-:Y:S03]  /*6000*/  @!P1 IMAD.MOV.U32 R4, RZ, RZ, R241 ;  /* 0x000000ffff049224 */ /* 0x004fe600078e00f1 */
[----:B------:R1:W-:Y:S01]  /*6010*/  @P1 STS [R232+0x2004], RZ ;  /* 0x002004ffe8001388 */ /* 0x0003e20000000800 */
[----:B------:R-:W-:Y:S03]  /*6020*/  @!P1 IMAD.MOV.U32 R5, RZ, RZ, R239 ;  /* 0x000000ffff059224 */ /* 0x000fe600078e00ef */
[----:B------:R1:W-:Y:S04]  /*6030*/  @P1 STS [R232+0x2008], RZ ;  /* 0x002008ffe8001388 */ /* 0x0003e80000000800 */
[----:B------:R1:W-:Y:S04]  /*6040*/  @P1 STS [R232+0x200c], RZ ;  /* 0x00200cffe8001388 */ /* 0x0003e80000000800 */
[----:B------:R-:W-:Y:S01]  /*6050*/  @!PT LDS RZ, [RZ] ;  /* 0x00000000fffff984 */ /* 0x000fe20000000800 */
[----:B------:R-:W-:Y:S01]  /*6060*/  @!PT LDS RZ, [RZ] ;  /* 0x00000000fffff984 */ /* 0x000fe20000000800 */
[----:B------:R-:W-:Y:S01]  /*6070*/  @!PT LDS RZ, [RZ] ;  /* 0x00000000fffff984 */ /* 0x000fe20000000800 */
[----:B------:R1:W-:Y:S04]  /*6080*/  @!P1 LDGSTS.E.BYPASS.LTC128B.128 [R8+0x2000], [R4.64+0x80] ;  /* 0x0200008004089fae */ /* 0x0003e8000b901d4c */
[----:B------:R-:W0:Y:S02]  /*6090*/  LDGDEPBAR ;  /* 0x00000000000079af */ /* 0x000e240000000000 */
.L_x_29:
[----:B-1----:R-:W-:Y:S01]  /*60a0*/  F2FP.BF16.PACK_AB R16, R146, R147 ;  /* 0x000000939210723e */ /* 0x002fe200000010ff */
[----:B------:R1:W5:Y:S01]  /*60b0*/  LDL R151, [R1+0x28] ;  /* 0x0000280001977983 */ /* 0x0003620000100800 */
[----:B------:R-:W-:Y:S02]  /*60c0*/  F2FP.BF16.PACK_AB R15, R132, R148 ;  /* 0x00000094840f723e */ /* 0x000fe400000010ff */
[----:B------:R-:W-:Y:S01]  /*60d0*/  F2FP.BF16.PACK_AB R12, R138, R143 ;  /* 0x0000008f8a0c723e */ /* 0x000fe200000010ff */
[----:B------:R-:W-:Y:S01]  /*60e0*/  STS [R236+0xf000], R16 ;  /* 0x00f00010ec007388 */ /* 0x000fe20000000800 */
        /* <DEDUP_REMOVED lines=18> */
[----:B------:R-:W-:Y:S03]  /*6210*/  F2FP.BF16.PACK_AB R17, R21, R22 ;  /* 0x000000161511723e */ /* 0x000fe600000010ff */
[----:B------:R-:W-:Y:S04]  /*6220*/  STS [R234+0x10400], R9 ;  /* 0x01040009ea007388 */ /* 0x000fe80000000800 */
[----:B------:R-:W-:Y:S04]  /*6230*/  STS [R235+0xf000], R8 ;  /* 0x00f00008eb007388 */ /* 0x000fe80000000800 */
[----:B------:R-:W-:Y:S04]  /*6240*/  STS [R235+0xf400], R7 ;  /* 0x00f40007eb007388 */ /* 0x000fe80000000800 */
[----:B------:R-:W-:Y:S04]  /*6250*/  STS [R233+0xf000], R4 ;  /* 0x00f00004e9007388 */ /* 0x000fe80000000800 */
[----:B------:R2:W-:Y:S04]  /*6260*/  STS [R233+0xf400], R0 ;  /* 0x00f40000e9007388 */ /* 0x0005e80000000800 */
[----:B------:R-:W-:Y:S04]  /*6270*/  STS [R235+0x10000], R6 ;  /* 0x01000006eb007388 */ /* 0x000fe80000000800 */
[----:B------:R-:W-:Y:S04]  /*6280*/  STS [R235+0x10400], R5 ;  /* 0x01040005eb007388 */ /* 0x000fe80000000800 */
[----:B------:R-:W-:Y:S04]  /*6290*/  STS [R233+0x10000], R18 ;  /* 0x01000012e9007388 */ /* 0x000fe80000000800 */
[----:B------:R-:W-:Y:S04]  /*62a0*/  STS [R233+0x10400], R17 ;  /* 0x01040011e9007388 */ /* 0x000fe80000000800 */
[----:B------:R-:W-:Y:S01]  /*62b0*/  BAR.SYNC.DEFER_BLOCKING 0x0 ;  /* 0x0000000000007b1d */ /* 0x000fe20000010000 */
[----:B--2---:R-:W-:Y:S05]  /*62c0*/  IMAD.SHL.U32 R0, R229, 0x2, RZ ;  /* 0x00000002e5007824 */ /* 0x004fea00078e00ff */
[----:B------:R-:W-:Y:S04]  /*62d0*/  LDSM.16.MT88.4 R4, [R2+0x13000] ;  /* 0x013000000204783b */ /* 0x000fe80000004200 */
[----:B------:R-:W2:Y:S04]  /*62e0*/  LDSM.16.MT88.4 R8, [R0+0x6000] ;  /* 0x006000000008783b */ /* 0x000ea80000004200 */
[----:B------:R-:W3:Y:S04]  /*62f0*/  LDSM.16.MT88.4 R12, [R2+0x15000] ;  /* 0x01500000020c783b */ /* 0x000ee80000004200 */
[----:B------:R-:W4:Y:S04]  /*6300*/  LDSM.16.MT88.4 R16, [R0+0x7000] ;  /* 0x007000000010783b */ /* 0x000f280000004200 */
[----:B------:R-:W1:Y:S04]  /*6310*/  LDSM.16.MT88.4 R20, [R0+0x8000] ;  /* 0x008000000014783b */ /* 0x000e680000004200 */
[----:B------:R-:W-:Y:S04]  /*6320*/  LDSM.16.MT88.4 R24, [R2+0x13800] ;  /* 0x013800000218783b */ /* 0x000fe80000004200 */
[----:B------:R-:W1:Y:S04]  /*6330*/  LDSM.16.MT88.4 R28, [R0+0x6400] ;  /* 0x00640000001c783b */ /* 0x000e680000004200 */
[----:B------:R-:W1:Y:S04]  /*6340*/  LDSM.16.MT88.4 R32, [R2+0x15800] ;  /* 0x015800000220783b */ /* 0x000e680000004200 */
[----:B------:R-:W1:Y:S04]  /*6350*/  LDSM.16.MT88.4 R132, [R0+0x7400] ;  /* 0x007400000084783b */ /* 0x000e680000004200 */
[----:B------:R-:W-:Y:S01]  /*6360*/  LDSM.16.MT88.4 R136, [R2+0x16800] ;  /* 0x016800000288783b */ /* 0x000fe20000004200 */
[-C--:B--2---:R-:W-:Y:S08]  /*6370*/  HMMA.16816.F32.BF16 R36, R4, R8.reuse, R36 ;  /* 0x000000080424723c */ /* 0x084ff00000041824 */
[C---:B---3--:R-:W-:Y:S08]  /*6380*/  HMMA.16816.F32.BF16 R40, R12.reuse, R8, R40 ;  /* 0x000000080c28723c */ /* 0x048ff00000041828 */
[-C--:B------:R-:W-:Y:S08]  /*6390*/  HMMA.16816.F32.BF16 R44, R12, R10.reuse, R44 ;  /* 0x0000000a0c2c723c */ /* 0x080ff0000004182c */
[C---:B------:R-:W-:Y:S01]  /*63a0*/  HMMA.16816.F32.BF16 R48, R4.reuse, R10, R48 ;  /* 0x0000000a0430723c */ /* 0x040fe20000041830 */
[----:B------:R-:W2:Y:S07]  /*63b0*/  LDSM.16.MT88.4 R8, [R0+0x8400] ;  /* 0x008400000008783b */ /* 0x000eae0000004200 */
[-C--:B----4-:R-:W-:Y:S08]  /*63c0*/  HMMA.16816.F32.BF16 R52, R4, R16.reuse, R52 ;  /* 0x000000100434723c */ /* 0x090ff00000041834 */
[C---:B------:R-:W-:Y:S08]  /*63d0*/  HMMA.16816.F32.BF16 R56, R12.reuse, R16, R56 ;  /* 0x000000100c38723c */ /* 0x040ff00000041838 */
[-C--:B------:R-:W-:Y:S08]  /*63e0*/  HMMA.16816.F32.BF16 R60, R12, R18.reuse, R60 ;  /* 0x000000120c3c723c */ /* 0x080ff0000004183c */
[C---:B------:R-:W-:Y:S01]  /*63f0*/  HMMA.16816.F32.BF16 R64, R4.reuse, R18, R64 ;  /* 0x000000120440723c */ /* 0x040fe20000041840 */
[----:B------:R-:W-:Y:S07]  /*6400*/  LDSM.16.MT88.4 R16, [R2+0x16000] ;  /* 0x016000000210783b */ /* 0x000fee0000004200 */
[-C--:B-1----:R-:W-:Y:S08]  /*6410*/  HMMA.16816.F32.BF16 R68, R4, R20.reuse, R68 ;  /* 0x000000140444723c */ /* 0x082ff00000041844 */
[C---:B------:R-:W-:Y:S08]  /*6420*/  HMMA.16816.F32.BF16 R72, R12.reuse, R20, R72 ;  /* 0x000000140c48723c */ /* 0x040ff00000041848 */
[-C--:B------:R-:W-:Y:S01]  /*6430*/  HMMA.16816.F32.BF16 R76, R12, R22.reuse, R76 ;  /* 0x000000160c4c723c */ /* 0x080fe2000004184c */
[----:B------:R-:W-:Y:S07]  /*6440*/  LDSM.16.MT88.4 R12, [R0+0x6800] ;  /* 0x00680000000c783b */ /* 0x000fee0000004200 */
[----:B------:R-:W-:Y:S01]  /*6450*/  HMMA.16816.F32.BF16 R80, R4, R22, R80 ;  /* 0x000000160450723c */ /* 0x000fe20000041850 */
[----:B------:R-:W1:Y:S04]  /*6460*/  LDSM.16.MT88.4 R4, [R2+0x14000] ;  /* 0x014000000204783b */ /* 0x000e680000004200 */
[----:B------:R-:W3:Y:S03]  /*6470*/  LDSM.16.MT88.4 R20, [R0+0x7800] ;  /* 0x007800000014783b */ /* 0x000ee60000004200 */
[-C--:B------:R-:W-:Y:S08]  /*6480*/  HMMA.16816.F32.BF16 R36, R24, R28.reuse, R36 ;  /* 0x0000001c1824723c */ /* 0x080ff00000041824 */
[C---:B------:R-:W-:Y:S08]  /*6490*/  HMMA.16816.F32.BF16 R40, R32.reuse, R28, R40 ;  /* 0x0000001c2028723c */ /* 0x040ff00000041828 */
[-C--:B------:R-:W-:Y:S08]  /*64a0*/  HMMA.16816.F32.BF16 R44, R32, R30.reuse, R44 ;  /* 0x0000001e202c723c */ /* 0x080ff0000004182c */
[C---:B------:R-:W-:Y:S01]  /*64b0*/  HMMA.16816.F32.BF16 R48, R24.reuse, R30, R48 ;  /* 0x0000001e1830723c */ /* 0x040fe20000041830 */
[----:B------:R-:W4:Y:S07]  /*64c0*/  LDSM.16.MT88.4 R28, [R0+0x8800] ;  /* 0x00880000001c783b */ /* 0x000f2e0000004200 */
[-C--:B------:R-:W-:Y:S08]  /*64d0*/  HMMA.16816.F32.BF16 R52, R24, R132.reuse, R52 ;  /* 0x000000841834723c */ /* 0x080ff00000041834 */
[C---:B------:R-:W-:Y:S08]  /*64e0*/  HMMA.16816.F32.BF16 R56, R32.reuse, R132, R56 ;  /* 0x000000842038723c */ /* 0x040ff00000041838 */
[-C--:B------:R-:W-:Y:S08]  /*64f0*/  HMMA.16816.F32.BF16 R60, R32, R134.reuse, R60 ;  /* 0x00000086203c723c */ /* 0x080ff0000004183c */
[C---:B------:R-:W-:Y:S01]  /*6500*/  HMMA.16816.F32.BF16 R64, R24.reuse, R134, R64 ;  /* 0x000000861840723c */ /* 0x040fe20000041840 */
[----:B------:R-:W-:Y:S07]  /*6510*/  LDSM.16.MT88.4 R132, [R0+0x6c00] ;  /* 0x006c00000084783b */ /* 0x000fee0000004200 */
[-C--:B--2---:R-:W-:Y:S08]  /*6520*/  HMMA.16816.F32.BF16 R68, R24, R8.reuse, R68 ;  /* 0x000000081844723c */ /* 0x084ff00000041844 */
[C---:B------:R-:W-:Y:S08]  /*6530*/  HMMA.16816.F32.BF16 R72, R32.reuse, R8, R72 ;  /* 0x000000082048723c */ /* 0x040ff00000041848 */
[-C--:B------:R-:W-:Y:S01]  /*6540*/  HMMA.16816.F32.BF16 R76, R32, R10.reuse, R76 ;  /* 0x0000000a204c723c */ /* 0x080fe2000004184c */
[----:B------:R-:W2:Y:S07]  /*6550*/  LDSM.16.MT88.4 R32, [R2+0x14800] ;  /* 0x014800000220783b */ /* 0x000eae0000004200 */
[----:B------:R-:W-:Y:S01]  /*6560*/  HMMA.16816.F32.BF16 R80, R24, R10, R80 ;  /* 0x0000000a1850723c */ /* 0x000fe20000041850 */
[----:B------:R-:W2:Y:S04]  /*6570*/  LDSM.16.MT88.4 R8, [R0+0x7c00] ;  /* 0x007c00000008783b */ /* 0x000ea80000004200 */
[----:B------:R-:W2:Y:S03]  /*6580*/  LDSM.16.MT88.4 R24, [R0+0x8c00] ;  /* 0x008c00000018783b */ /* 0x000ea60000004200 */
[-C--:B-1----:R-:W-:Y:S01]  /*6590*/  HMMA.16816.F32.BF16 R36, R4, R12.reuse, R36 ;  /* 0x0000000c0424723c */ /* 0x082fe20000041824 */
[----:B------:R-:W-:Y:S07]  /*65a0*/  BAR.SYNC.DEFER_BLOCKING 0x0 ;  /* 0x0000000000007b1d */ /* 0x000fee0000010000 */
[C---:B------:R-:W-:Y:S08]  /*65b0*/  HMMA.16816.F32.BF16 R40, R16.reuse, R12, R40 ;  /* 0x0000000c1028723c */ /* 0x040ff00000041828 */
[-C--:B------:R-:W-:Y:S08]  /*65c0*/  HMMA.16816.F32.BF16 R44, R16, R14.reuse, R44 ;  /* 0x0000000e102c723c */ /* 0x080ff0000004182c */
[C---:B------:R-:W-:Y:S08]  /*65d0*/  HMMA.16816.F32.BF16 R48, R4.reuse, R14, R48 ;  /* 0x0000000e0430723c */ /* 0x040ff00000041830 */
[-C--:B---3--:R-:W-:Y:S08]  /*65e0*/  HMMA.16816.F32.BF16 R52, R4, R20.reuse, R52 ;  /* 0x000000140434723c */ /* 0x088ff00000041834 */
[C---:B------:R-:W-:Y:S08]  /*65f0*/  HMMA.16816.F32.BF16 R56, R16.reuse, R20, R56 ;  /* 0x000000141038723c */ /* 0x040ff00000041838 */
[-C--:B------:R-:W-:Y:S08]  /*6600*/  HMMA.16816.F32.BF16 R60, R16, R22.reuse, R60 ;  /* 0x00000016103c723c */ /* 0x080ff0000004183c */
[C---:B------:R-:W-:Y:S08]  /*6610*/  HMMA.16816.F32.BF16 R64, R4.reuse, R22, R64 ;  /* 0x000000160440723c */ /* 0x040ff00000041840 */
[-C--:B----4-:R-:W-:Y:S08]  /*6620*/  HMMA.16816.F32.BF16 R68, R4, R28.reuse, R68 ;  /* 0x0000001c0444723c */ /* 0x090ff00000041844 */
[C---:B------:R-:W-:Y:S08]  /*6630*/  HMMA.16816.F32.BF16 R72, R16.reuse, R28, R72 ;  /* 0x0000001c1048723c */ /* 0x040ff00000041848 */
[-C--:B------:R-:W-:Y:S08]  /*6640*/  HMMA.16816.F32.BF16 R76, R16, R30.reuse, R76 ;  /* 0x0000001e104c723c */ /* 0x080ff0000004184c */
[----:B------:R-:W-:Y:S08]  /*6650*/  HMMA.16816.F32.BF16 R80, R4, R30, R80 ;  /* 0x0000001e0450723c */ /* 0x000ff00000041850 */
[-C--:B--2---:R-:W-:Y:S08]  /*6660*/  HMMA.16816.F32.BF16 R36, R32, R132.reuse, R36 ;  /* 0x000000842024723c */ /* 0x084ff00000041824 */
[C---:B------:R-:W-:Y:S08]  /*6670*/  HMMA.16816.F32.BF16 R40, R136.reuse, R132, R40 ;  /* 0x000000848828723c */ /* 0x040ff00000041828 */
[-C--:B------:R-:W-:Y:S08]  /*6680*/  HMMA.16816.F32.BF16 R44, R136, R134.reuse, R44 ;  /* 0x00000086882c723c */ /* 0x080ff0000004182c */
        /* <DEDUP_REMOVED lines=8> */
[----:B------:R-:W-:Y:S01]  /*6710*/  HMMA.16816.F32.BF16 R80, R32, R26, R80 ;  /* 0x0000001a2050723c */ /* 0x000fe20000041850 */
[----:B------:R-:W-:-:S07]  /*6720*/  @!P0 BRA `(.L_x_30) ;  /* 0x0000021000008947 */ /* 0x000fce0003800000 */
[----:B------:R-:W-:Y:S01]  /*6730*/  IMAD.MOV.U32 R5, RZ, RZ, c[0x0][0x370] ;  /* 0x0000dc00ff057624 */ /* 0x000fe200078e00ff */
[----:B------:R-:W-:Y:S01]  /*6740*/  ISETP.GE.AND P3, PT, R250, c[0x0][0x220], PT ;  /* 0x00008800fa007a0c */ /* 0x000fe20003f66270 */
[----:B-----5:R-:W-:Y:S01]  /*6750*/  IMAD.SHL.U32 R4, R151, 0x2, RZ ;  /* 0x0000000297047824 */ /* 0x020fe200078e00ff */
[----:B------:R-:W-:Y:S01]  /*6760*/  ISETP.GE.AND P2, PT, R150, c[0x0][0x220], PT ;  /* 0x0000880096007a0c */ /* 0x000fe20003f46270 */
[----:B------:R-:W-:Y:S01]  /*6770*/  IMAD.U32 R5, R5, -0x40, RZ ;  /* 0xffffffc005057824 */ /* 0x000fe200078e00ff */
[----:B------:R-:W-:Y:S04]  /*6780*/  ISETP.GE.AND P1, PT, R149, c[0x0][0x220], PT ;  /* 0x0000880095007a0c */ /* 0x000fe80003f26270 */
[C---:B------:R-:W-:Y:S02]  /*6790*/  LEA R242, P4, R5.reuse, R242, 0x1 ;  /* 0x000000f205f27211 */ /* 0x040fe400078808ff */
[----:B------:R-:W-:Y:S03]  /*67a0*/  SHF.R.S32.HI R6, RZ, 0x1f, R5 ;  /* 0x0000001fff067819 */ /* 0x000fe60000011405 */
[----:B------:R1:W-:Y:S01]  /*67b0*/  @P3 STS [R4+0x6000], RZ ;  /* 0x006000ff04003388 */ /* 0x0003e20000000800 */
[----:B------:R-:W-:Y:S01]  /*67c0*/  LEA.HI.X R240, R5, R240, R6, 0x1, P4 ;  /* 0x000000f005f07211 */ /* 0x000fe200020f0c06 */
[----:B------:R-:W-:Y:S01]  /*67d0*/  @!P2 IMAD.MOV.U32 R8, RZ, RZ, R242 ;  /* 0x000000ffff08a224 */ /* 0x000fe200078e00f2 */
[----:B------:R-:W-:Y:S01]  /*67e0*/  @!P3 MOV R10, R242 ;  /* 0x000000f2000ab202 */ /* 0x000fe20000000f00 */
[----:B------:R1:W-:Y:S01]  /*67f0*/  @P3 STS [R4+0x6004], RZ ;  /* 0x006004ff04003388 */ /* 0x0003e20000000800 */
[-C--:B------:R-:W-:Y:S01]  /*6800*/  @!P2 MOV R9, R240.reuse ;  /* 0x000000f00009a202 */ /* 0x080fe20000000f00 */
[----:B------:R-:W-:Y:S01]  /*6810*/  @!P3 IMAD.MOV.U32 R11, RZ, RZ, R240 ;  /* 0x000000ffff0bb224 */ /* 0x000fe200078e00f0 */
[----:B------:R-:W-:Y:S01]  /*6820*/  @!P1 MOV R7, R240 ;  /* 0x000000f000079202 */ /* 0x000fe20000000f00 */
[----:B------:R1:W-:Y:S01]  /*6830*/  @P3 STS.64 [R4+0x6008], RZ ;  /* 0x006008ff04003388 */ /* 0x0003e20000000a00 */
[----:B------:R-:W-:Y:S03]  /*6840*/  @!P1 IMAD.MOV.U32 R6, RZ, RZ, R242 ;  /* 0x000000ffff069224 */ /* 0x000fe600078e00f2 */
        /* <DEDUP_REMOVED lines=9> */
[----:B------:R1:W-:Y:S04]  /*68e0*/  @P1 STS.128 [R4+0x8000], RZ ;  /* 0x008000ff04001388 */ /* 0x0003e80000000c00 */
[----:B------:R-:W-:Y:S01]  /*68f0*/  @!PT LDS RZ, [RZ] ;  /* 0x00000000fffff984 */ /* 0x000fe20000000800 */
[----:B------:R-:W-:Y:S01]  /*6900*/  @!PT LDS RZ, [RZ] ;  /* 0x00000000fffff984 */ /* 0x000fe20000000800 */
[----:B------:R-:W-:Y:S01]  /*6910*/  @!PT LDS RZ, [RZ] ;  /* 0x00000000fffff984 */ /* 0x000fe20000000800 */
[----:B------:R1:W-:Y:S04]  /*6920*/  @!P1 LDGSTS.E.BYPASS.LTC128B.128 [R4+0x8000], [R6.64+0x80] ;  /* 0x0800008006049fae */ /* 0x0003e8000b901d4c */
[----:B------:R-:W0:Y:S02]  /*6930*/  LDGDEPBAR ;  /* 0x00000000000079af */ /* 0x000e240000000000 */
.L_x_30:
[----:B------:R-:W-:Y:S01]  /*6940*/  LDSM.16.M88.4 R24, [R225] ;  /* 0x00000000e118783b */ /* 0x000fe20000000200 */
[----:B------:R-:W-:Y:S01]  /*6950*/  IMAD.MOV.U32 R142, RZ, RZ, c[0x0][0x22c] ;  /* 0x00008b00ff8e7624 */ /* 0x000fe200078e00ff */
[----:B------:R-:W-:Y:S02]  /*6960*/  ULOP3.LUT UR4, UR5, 0x1, URZ, 0xc0, !UPT ;  /* 0x0000000105047892 */ /* 0x000fe4000f8ec03f */
[----:B-1----:R-:W1:Y:S01]  /*6970*/  LDSM.16.MT88.4 R8, [R0+0x9000] ;  /* 0x009000000008783b */ /* 0x002e620000004200 */
[----:B------:R-:W-:Y:S01]  /*6980*/  IMAD R142, R142, c[0x0][0x1c0], RZ ;  /* 0x000070008e8e7a24 */ /* 0x000fe200078e02ff */
[----:B------:R-:W-:Y:S02]  /*6990*/  UISETP.NE.U32.AND UP0, UPT, UR4, 0x1, UPT ;  /* 0x000000010400788c */ /* 0x000fe4000bf05070 */
[----:B------:R-:W2:Y:S01]  /*69a0*/  LDSM.16.MT88.4 R16, [R0+0xb000] ;  /* 0x00b000000010783b */ /* 0x000ea20000004200 */
[----:B------:R-:W-:Y:S01]  /*69b0*/  IMAD.U32 R142, R142, -0x40, RZ ;  /* 0xffffffc08e8e7824 */ /* 0x000fe200078e00ff */
[----:B------:R-:W-:Y:S02]  /*69c0*/  UISETP.GT.AND UP2, UPT, UR5, UR11, UPT ;  /* 0x0000000b0500728c */ /* 0x000fe4000bf44270 */
[----:B------:R-:W3:Y:S01]  /*69d0*/  LDSM.16.MT88.4 R28, [R0+0xd000] ;  /* 0x00d00000001c783b */ /* 0x000ee20000004200 */
[----:B------:R-:W-:Y:S01]  /*69e0*/  UIADD3 UR4, UR5, -0x1, URZ ;  /* 0xffffffff05047890 */ /* 0x000fe2000fffe03f */
[C---:B------:R-:W-:Y:S02]  /*69f0*/  LEA R238, P1, R142.reuse, R140, 0x2 ;  /* 0x0000008c8eee7211 */ /* 0x040fe400078210ff */
[----:B------:R-:W4:Y:S02]  /*6a00*/  LDL R148, [R1+0x34] ;  /* 0x0000340001947983 */ /* 0x000f240000100800 */
[----:B------:R-:W-:Y:S01]  /*6a10*/  LEA.HI.X.SX32 R237, R142, R141, 0x2, P1 ;  /* 0x0000008d8eed7211 */ /* 0x000fe200008f16ff */
[----:B------:R-:W-:Y:S01]  /*6a20*/  IMAD.MOV.U32 R142, RZ, RZ, c[0x0][0x22c] ;  /* 0x00008b00ff8e7624 */ /* 0x000fe200078e00ff */
[----:B------:R-:W-:Y:S01]  /*6a30*/  LDSM.16.M88.4 R32, [R226] ;  /* 0x00000000e220783b */ /* 0x000fe20000000200 */
[----:B------:R-:W-:Y:S02]  /*6a40*/  UMOV UR5, UR4 ;  /* 0x0000000400057c82 */ /* 0x000fe40008000000 */
[----:B------:R-:W-:Y:S01]  /*6a50*/  IMAD R142, R142, c[0x0][0x1c0], RZ ;  /* 0x000070008e8e7a24 */ /* 0x000fe200078e02ff */
[----:B------:R-:W4:Y:S03]  /*6a60*/  LDL R147, [R1+0x44] ;  /* 0x0000440001937983 */ /* 0x000f260000100800 */
[----:B------:R-:W-:Y:S01]  /*6a70*/  IMAD.SHL.U32 R142, R142, 0x8, RZ ;  /* 0x000000088e8e7824 */ /* 0x000fe200078e00ff */
[----:B------:R-:W3:Y:S04]  /*6a80*/  LDSM.16.MT88.4 R132, [R0+0x9400] ;  /* 0x009400000084783b */ /* 0x000ee80000004200 */
[----:B------:R2:W4:Y:S04]  /*6a90*/  LDL R143, [R1+0xc] ;  /* 0x00000c00018f7983 */ /* 0x0005280000100800 */
[----:B------:R-:W3:Y:S04]  /*6aa0*/  LDSM.16.MT88.4 R136, [R0+0xb400] ;  /* 0x00b400000088783b */ /* 0x000ee80000004200 */
[----:B------:R3:W4:Y:S01]  /*6ab0*/  LDL R144, [R1+0x4] ;  /* 0x0000040001907983 */ /* 0x0007220000100800 */
[C---:B-1----:R-:W-:Y:S03]  /*6ac0*/  HMMA.16816.F32.BF16 R4, R24.reuse, R8, RZ ;  /* 0x000000081804723c */ /* 0x042fe600000418ff */
[----:B------:R1:W4:Y:S04]  /*6ad0*/  LDL R145, [R1] ;  /* 0x0000000001917983 */ /* 0x0003280000100800 */
[----:B------:R1:W4:Y:S01]  /*6ae0*/  LDL R146, [R1+0x8] ;  /* 0x0000080001927983 */ /* 0x0003220000100800 */
[C---:B------:R-:W-:Y:S08]  /*6af0*/  HMMA.16816.F32.BF16 R8, R24.reuse, R10, RZ ;  /* 0x0000000a1808723c */ /* 0x040ff000000418ff */
[C---:B--2---:R-:W-:Y:S08]  /*6b00*/  HMMA.16816.F32.BF16 R12, R24.reuse, R16, RZ ;  /* 0x00000010180c723c */ /* 0x044ff000000418ff */
[C---:B------:R-:W-:Y:S08]  /*6b10*/  HMMA.16816.F32.BF16 R16, R24.reuse, R18, RZ ;  /* 0x000000121810723c */ /* 0x040ff000000418ff */
[C---:B---3--:R-:W-:Y:S08]  /*6b20*/  HMMA.16816.F32.BF16 R20, R24.reuse, R28, RZ ;  /* 0x0000001c1814723c */ /* 0x048ff000000418ff */
[----:B------:R-:W-:Y:S01]  /*6b30*/  HMMA.16816.F32.BF16 R24, R24, R30, RZ ;  /* 0x0000001e1818723c */ /* 0x000fe200000418ff */
[----:B------:R-:W2:Y:S07]  /*6b40*/  LDSM.16.MT88.4 R28, [R0+0xd400] ;  /* 0x00d40000001c783b */ /* 0x000eae0000004200 */
[C---:B------:R-:W-:Y:S08]  /*6b50*/  HMMA.16816.F32.BF16 R4, R32.reuse, R132, R4 ;  /* 0x000000842004723c */ /* 0x040ff00000041804 */
[C---:B------:R-:W-:Y:S01]  /*6b60*/  HMMA.16816.F32.BF16 R8, R32.reuse, R134, R8 ;  /* 0x000000862008723c */ /* 0x040fe20000041808 */
[----:B------:R-:W-:Y:S07]  /*6b70*/  LDSM.16.M88.4 R132, [R228] ;  /* 0x00000000e484783b */ /* 0x000fee0000000200 */
[C---:B------:R-:W-:Y:S08]  /*6b80*/  HMMA.16816.F32.BF16 R12, R32.reuse, R136, R12 ;  /* 0x00000088200c723c */ /* 0x040ff0000004180c */
[C---:B------:R-:W-:Y:S01]  /*6b90*/  HMMA.16816.F32.BF16 R16, R32.reuse, R138, R16 ;  /* 0x0000008a2010723c */ /* 0x040fe20000041810 */
[----:B------:R-:W3:Y:S07]  /*6ba0*/  LDSM.16.MT88.4 R136, [R0+0x9800] ;  /* 0x009800000088783b */ /* 0x000eee0000004200 */
[C---:B--2---:R-:W-:Y:S08]  /*6bb0*/  HMMA.16816.F32.BF16 R20, R32.reuse, R28, R20 ;  /* 0x0000001c2014723c */ /* 0x044ff00000041814 */
[----:B------:R-:W-:Y:S01]  /*6bc0*/  HMMA.16816.F32.BF16 R24, R32, R30, R24 ;  /* 0x0000001e2018723c */ /* 0x000fe20000041818 */
[----:B------:R-:W2:Y:S04]  /*6bd0*/  LDSM.16.MT88.4 R28, [R0+0xb800] ;  /* 0x00b80000001c783b */ /* 0x000ea80000004200 */
[----:B------:R-:W1:Y:S03]  /*6be0*/  LDSM.16.MT88.4 R32, [R0+0xd800] ;  /* 0x00d800000020783b */ /* 0x000e660000004200 */
[C---:B---3--:R-:W-:Y:S08]  /*6bf0*/  HMMA.16816.F32.BF16 R4, R132.reuse, R136, R4 ;  /* 0x000000888404723c */ /* 0x048ff00000041804 */
[C---:B------:R-:W-:Y:S01]  /*6c00*/  HMMA.16816.F32.BF16 R8, R132.reuse, R138, R8 ;  /* 0x0000008a8408723c */ /* 0x040fe20000041808 */
[----:B------:R-:W-:Y:S07]  /*6c10*/  LDSM.16.MT88.4 R136, [R0+0x9c00] ;  /* 0x009c00000088783b */ /* 0x000fee0000004200 */
[C---:B--2---:R-:W-:Y:S08]  /*6c20*/  HMMA.16816.F32.BF16 R12, R132.reuse, R28, R12 ;  /* 0x0000001c840c723c */ /* 0x044ff0000004180c */
[C---:B------:R-:W-:Y:S01]  /*6c30*/  HMMA.16816.F32.BF16 R16, R132.reuse, R30, R16 ;  /* 0x0000001e8410723c */ /* 0x040fe20000041810 */
[----:B------:R-:W2:Y:S07]  /*6c40*/  LDSM.16.M88.4 R28, [R227] ;  /* 0x00000000e31c783b */ /* 0x000eae0000000200 */
[C---:B-1----:R-:W-:Y:S08]  /*6c50*/  HMMA.16816.F32.BF16 R20, R132.reuse, R32, R20 ;  /* 0x000000208414723c */ /* 0x042ff00000041814 */
[----:B------:R-:W-:Y:S01]  /*6c60*/  HMMA.16816.F32.BF16 R24, R132, R34, R24 ;  /* 0x000000228418723c */ /* 0x000fe20000041818 */
[----:B------:R-:W1:Y:S04]  /*6c70*/  LDSM.16.MT88.4 R32, [R0+0xbc00] ;  /* 0x00bc00000020783b */ /* 0x000e680000004200 */
[----:B------:R-:W3:Y:S03]  /*6c80*/  LDSM.16.MT88.4 R132, [R0+0xdc00] ;  /* 0x00dc00000084783b */ /* 0x000ee60000004200 */
[C---:B--2---:R-:W-:Y:S08]  /*6c90*/  HMMA.16816.F32.BF16 R4, R28.reuse, R136, R4 ;  /* 0x000000881c04723c */ /* 0x044ff00000041804 */
[C---:B------:R-:W-:Y:S01]  /*6ca0*/  HMMA.16816.F32.BF16 R8, R28.reuse, R138, R8 ;  /* 0x0000008a1c08723c */ /* 0x040fe20000041808 */
[----:B------:R-:W-:Y:S07]  /*6cb0*/  LDSM.16.MT88.4 R136, [R0+0xa000] ;  /* 0x00a000000088783b */ /* 0x000fee0000004200 */
[C---:B-1----:R-:W-:Y:S08]  /*6cc0*/  HMMA.16816.F32.BF16 R12, R28.reuse, R32, R12 ;  /* 0x000000201c0c723c */ /* 0x042ff0000004180c */
[C---:B------:R-:W-:Y:S01]  /*6cd0*/  HMMA.16816.F32.BF16 R16, R28.reuse, R34, R16 ;  /* 0x000000221c10723c */ /* 0x040fe20000041810 */
[----:B------:R-:W1:Y:S07]  /*6ce0*/  LDSM.16.M88.4 R32, [R225+0x2000] ;  /* 0x00200000e120783b */ /* 0x000e6e0000000200 */
[C---:B---3--:R-:W-:Y:S08]  /*6cf0*/  HMMA.16816.F32.BF16 R20, R28.reuse, R132, R20 ;  /* 0x000000841c14723c */ /* 0x048ff00000041814 */
[----:B------:R-:W-:Y:S01]  /*6d00*/  HMMA.16816.F32.BF16 R24, R28, R134, R24 ;  /* 0x000000861c18723c */ /* 0x000fe20000041818 */
[----:B------:R-:W2:Y:S04]  /*6d10*/  LDSM.16.MT88.4 R28, [R0+0xc000] ;  /* 0x00c00000001c783b */ /* 0x000ea80000004200 */
[----:B------:R-:W3:Y:S03]  /*6d20*/  LDSM.16.MT88.4 R132, [R0+0xe000] ;  /* 0x00e000000084783b */ /* 0x000ee60000004200 */
[C---:B-1----:R-:W-:Y:S08]  /*6d30*/  HMMA.16816.F32.BF16 R4, R32.reuse, R136, R4 ;  /* 0x000000882004723c */ /* 0x042ff00000041804 */
[C---:B------:R-:W-:Y:S01]  /*6d40*/  HMMA.16816.F32.BF16 R8, R32.reuse, R138, R8 ;  /* 0x0000008a2008723c */ /* 0x040fe20000041808 */
[----:B------:R-:W-:Y:S07]  /*6d50*/  LDSM.16.MT88.4 R136, [R0+0xa400] ;  /* 0x00a400000088783b */ /* 0x000fee0000004200 */
[C---:B--2---:R-:W-:Y:S08]  /*6d60*/  HMMA.16816.F32.BF16 R12, R32.reuse, R28, R12 ;  /* 0x0000001c200c723c */ /* 0x044ff0000004180c */
        /* <DEDUP_REMOVED lines=25> */
[----:B------:R3:W2:Y:S03]  /*6f00*/  LDSM.16.MT88.4 R132, [R0+0xec00] ;  /* 0x00ec00000084783b */ /* 0x0006a60000004200 */
[C---:B-1----:R-:W-:Y:S01]  /*6f10*/  HMMA.16816.F32.BF16 R4, R28.reuse, R136, R4 ;  /* 0x000000881c04723c */ /* 0x042fe20000041804 */
[----:B---3--:R-:W-:Y:S06]  /*6f20*/  IMAD.MOV.U32 R0, RZ, RZ, c[0x0][0x22c] ;  /* 0x00008b00ff007624 */ /* 0x008fec00078e00ff */
[----:B----4-:R-:W-:Y:S01]  /*6f30*/  @P0 IADD3 R136, P2, R148, UR8, RZ ;  /* 0x0000000894880c10 */ /* 0x010fe2000ff5e0ff */
[C---:B------:R-:W-:Y:S01]  /*6f40*/  HMMA.16816.F32.BF16 R8, R28.reuse, R138, R8 ;  /* 0x0000008a1c08723c */ /* 0x040fe20000041808 */
[----:B------:R-:W-:Y:S03]  /*6f50*/  @UP3 UIADD3 UR8, UP1, UR8, -0x100, URZ ;  /* 0xffffff0008083890 */ /* 0x000fe6000ff3e03f */
[----:B------:R-:W-:Y:S01]  /*6f60*/  @P0 IADD3.X R137, R147, UR7, RZ, P2, !PT ;  /* 0x0000000793890c10 */ /* 0x000fe200097fe4ff */
[----:B------:R-:W-:Y:S01]  /*6f70*/  IMAD R0, R0, c[0x0][0x1c0], RZ ;  /* 0x0000700000007a24 */ /* 0x000fe200078e02ff */
[----:B------:R-:W-:Y:S01]  /*6f80*/  @UP3 UIADD3.X UR7, UR7, -0x1, URZ, UP1, !UPT ;  /* 0xffffffff07073890 */ /* 0x000fe20008ffe43f */
[----:B------:R-:W-:Y:S01]  /*6f90*/  IMAD.MOV.U32 R147, RZ, RZ, c[0x0][0x22c] ;  /* 0x00008b00ff937624 */ /* 0x000fe200078e00ff */
[C---:B--2---:R-:W-:Y:S01]  /*6fa0*/  HMMA.16816.F32.BF16 R12, R28.reuse, R32, R12 ;  /* 0x000000201c0c723c */ /* 0x044fe2000004180c */
[----:B------:R-:W2:Y:S03]  /*6fb0*/  @P0 LDG.E R143, [R136.64+0x20] ;  /* 0x0000200c888f0981 */ /* 0x000ea6000c1e1900 */
[----:B------:R-:W-:Y:S01]  /*6fc0*/  IMAD R0, R0, 0x30, RZ ;  /* 0x0000003000007824 */ /* 0x000fe200078e02ff */
[----:B------:R-:W3:Y:S01]  /*6fd0*/  @P0 LDG.E R144, [R136.64+0xa0] ;  /* 0x0000a00c88900981 */ /* 0x000ee2000c1e1900 */
[----:B------:R-:W-:Y:S02]  /*6fe0*/  IMAD R147, R147, c[0x0][0x1c0], RZ ;  /* 0x0000700093937a24 */ /* 0x000fe400078e02ff */
[C---:B------:R-:W-:Y:S01]  /*6ff0*/  HMMA.16816.F32.BF16 R16, R28.reuse, R34, R16 ;  /* 0x000000221c10723c */ /* 0x040fe20000041810 */
[----:B------:R-:W4:Y:S03]  /*7000*/  @P0 LDG.E R145, [R136.64+0x80] ;  /* 0x0000800c88910981 */ /* 0x000f26000c1e1900 */
[----:B------:R-:W-:Y:S01]  /*7010*/  IMAD.MOV.U32 R32, RZ, RZ, R238 ;  /* 0x000000ffff207224 */ /* 0x000fe200078e00ee */
[----:B------:R-:W3:Y:S01]  /*7020*/  @P0 LDG.E R146, [R136.64] ;  /* 0x0000000c88920981 */ /* 0x000ee2000c1e1900 */
[----:B------:R-:W-:Y:S02]  /*7030*/  IMAD.MOV.U32 R33, RZ, RZ, R237 ;  /* 0x000000ffff217224 */ /* 0x000fe400078e00ed */
[C---:B------:R-:W-:Y:S03]  /*7040*/  HMMA.16816.F32.BF16 R20, R28.reuse, R132, R20 ;  /* 0x000000841c14723c */ /* 0x040fe60000041814 */
[----:B------:R-:W-:Y:S01]  /*7050*/  RED.E.ADD.F32.FTZ.RN.STRONG.GPU [R32.64], R4 ;  /* 0x000000042000798e */ /* 0x000fe2000c10e78c */
[CC--:B------:R-:W-:Y:S01]  /*7060*/  LEA R34, P1, R142.reuse, R32.reuse, 0x2 ;  /* 0x000000208e227211 */ /* 0x0c0fe200078210ff */
[----:B------:R-:W-:Y:S03]  /*7070*/  IMAD R147, R147, 0x38, RZ ;  /* 0x0000003893937824 */ /* 0x000fe600078e02ff */
[----:B------:R-:W-:Y:S04]  /*7080*/  HMMA.16816.F32.BF16 R24, R28, R134, R24 ;  /* 0x000000861c18723c */ /* 0x000fe80000041818 */
[-C--:B------:R-:W-:Y:S05]  /*7090*/  LEA.HI.X.SX32 R35, R142, R33.reuse, 0x2, P1 ;  /* 0x000000218e237211 */ /* 0x080fea00008f16ff */
[----:B------:R-:W-:Y:S04]  /*70a0*/  RED.E.ADD.F32.FTZ.RN.STRONG.GPU [R34.64], R5 ;  /* 0x000000052200798e */ /* 0x000fe8000c10e78c */
[----:B--2---:R1:W-:Y:S04]  /*70b0*/  @P0 STL [R1+0xc], R143 ;  /* 0x00000c8f01000387 */ /* 0x0043e80000100800 */
[----:B------:R-:W2:Y:S04]  /*70c0*/  LDL R139, [R1+0x1c] ;  /* 0x00001c00018b7983 */ /* 0x000ea80000100800 */
[----:B------:R-:W2:Y:S04]  /*70d0*/  LDL R138, [R1+0x24] ;  /* 0x00002400018a7983 */ /* 0x000ea80000100800 */
[----:B---3--:R3:W-:Y:S04]  /*70e0*/  @P0 STL [R1+0x4], R144 ;  /* 0x0000049001000387 */ /* 0x0087e80000100800 */
[----:B----4-:R4:W-:Y:S04]  /*70f0*/  @P0 STL [R1], R145 ;  /* 0x0000009101000387 */ /* 0x0109e80000100800 */
[----:B------:R4:W-:Y:S01]  /*7100*/  @P0 STL [R1+0x8], R146 ;  /* 0x0000089201000387 */ /* 0x0009e20000100800 */
[----:B-1----:R-:W-:Y:S04]  /*7110*/  IMAD.MOV.U32 R143, RZ, RZ, c[0x0][0x22c] ;  /* 0x00008b00ff8f7624 */ /* 0x002fe800078e00ff */
[----:B------:R-:W-:Y:S04]  /*7120*/  IMAD R143, R143, c[0x0][0x1c0], RZ ;  /* 0x000070008f8f7a24 */ /* 0x000fe800078e02ff */
[----:B------:R-:W-:Y:S02]  /*7130*/  IMAD.SHL.U32 R143, R143, 0x10, RZ ;  /* 0x000000108f8f7824 */ /* 0x000fe400078e00ff */
[----:B---3--:R-:W-:Y:S03]  /*7140*/  IMAD.MOV.U32 R144, RZ, RZ, c[0x0][0x22c] ;  /* 0x00008b00ff907624 */ /* 0x008fe600078e00ff */
[CC--:B------:R-:W-:Y:S02]  /*7150*/  LEA R136, P0, R143.reuse, R32.reuse, 0x2 ;  /* 0x000000208f887211 */ /* 0x0c0fe400078010ff */
[C---:B------:R-:W-:Y:S01]  /*7160*/  IADD3 R134, R143.reuse, 0x40, RZ ;  /* 0x000000408f867810 */ /* 0x040fe20007ffe0ff */
[----:B----4-:R-:W-:Y:S01]  /*7170*/  IMAD.MOV.U32 R145, RZ, RZ, c[0x0][0x22c] ;  /* 0x00008b00ff917624 */ /* 0x010fe200078e00ff */
[-C--:B------:R-:W-:Y:S01]  /*7180*/  LEA.HI.X.SX32 R137, R143, R33.reuse, 0x2, P0 ;  /* 0x000000218f897211 */ /* 0x080fe200000f16ff */
[----:B------:R-:W-:Y:S02]  /*7190*/  IMAD R144, R144, c[0x0][0x1c0], RZ ;  /* 0x0000700090907a24 */ /* 0x000fe400078e02ff */
[----:B------:R-:W-:Y:S02]  /*71a0*/  IMAD.MOV.U32 R146, RZ, RZ, c[0x0][0x22c] ;  /* 0x00008b00ff927624 */ /* 0x000fe400078e00ff */
[----:B------:R1:W-:Y:S01]  /*71b0*/  RED.E.ADD.F32.FTZ.RN.STRONG.GPU [R136.64], R6 ;  /* 0x000000068800798e */ /* 0x0003e2000c10e78c */
[----:B------:R-:W-:Y:S02]  /*71c0*/  IMAD R145, R145, c[0x0][0x1c0], RZ ;  /* 0x0000700091917a24 */ /* 0x000fe400078e02ff */
[----:B------:R-:W-:Y:S02]  /*71d0*/  IMAD R146, R146, c[0x0][0x1c0], RZ ;  /* 0x0000700092927a24 */ /* 0x000fe400078e02ff */
[----:B------:R-:W-:Y:S02]  /*71e0*/  IMAD.SHL.U32 R145, R145, 0x20, RZ ;  /* 0x0000002091917824 */ /* 0x000fe400078e00ff */
[----:B------:R-:W-:Y:S02]  /*71f0*/  IMAD R146, R146, 0x18, RZ ;  /* 0x0000001892927824 */ /* 0x000fe400078e02ff */
[----:B------:R-:W-:Y:S01]  /*7200*/  IMAD R144, R144, 0x28, RZ ;  /* 0x0000002890907824 */ /* 0x000fe200078e02ff */
[CC--:B------:R-:W-:Y:S02]  /*7210*/  LEA R30, P0, R145.reuse, R32.reuse, 0x2 ;  /* 0x00000020911e7211 */ /* 0x0c0fe400078010ff */
[-C--:B------:R-:W-:Y:S02]  /*7220*/  LEA R132, P1, R146, R32.reuse, 0x2 ;  /* 0x0000002092847211 */ /* 0x080fe400078210ff */
[-C--:B------:R-:W-:Y:S02]  /*7230*/  LEA R28, P2, R144, R32.reuse, 0x2 ;  /* 0x00000020901c7211 */ /* 0x080fe400078410ff */
[-C--:B------:R-:W-:Y:S01]  /*7240*/  LEA.HI.X.SX32 R133, R146, R33.reuse, 0x2, P1 ;  /* 0x0000002192857211 */ /* 0x080fe200008f16ff */
[----:B------:R-:W-:Y:S01]  /*7250*/  IMAD.MOV.U32 R146, RZ, RZ, c[0x0][0x22c] ;  /* 0x00008b00ff927624 */ /* 0x000fe200078e00ff */
[CC--:B------:R-:W-:Y:S02]  /*7260*/  LEA R4, P1, R0.reuse, R32.reuse, 0x2 ;  /* 0x0000002000047211 */ /* 0x0c0fe400078210ff */
[-C--:B------:R-:W-:Y:S01]  /*7270*/  LEA.HI.X.SX32 R31, R145, R33.reuse, 0x2, P0 ;  /* 0x00000021911f7211 */ /* 0x080fe200000f16ff */
[----:B------:R3:W-:Y:S01]  /*7280*/  RED.E.ADD.F32.FTZ.RN.STRONG.GPU [R132.64], R7 ;  /* 0x000000078400798e */ /* 0x0007e2000c10e78c */
[-C--:B------:R-:W-:Y:S01]  /*7290*/  LEA.HI.X.SX32 R5, R0, R33.reuse, 0x2, P1 ;  /* 0x0000002100057211 */ /* 0x080fe200008f16ff */
[----:B------:R-:W-:Y:S01]  /*72a0*/  IMAD R146, R146, c[0x0][0x1c0], RZ ;  /* 0x0000700092927a24 */ /* 0x000fe200078e02ff */
[-C--:B------:R-:W-:Y:S01]  /*72b0*/  LEA.HI.X.SX32 R29, R144, R33.reuse, 0x2, P2 ;  /* 0x00000021901d7211 */ /* 0x080fe200010f16ff */
[----:B------:R-:W4:Y:S01]  /*72c0*/  LDL R0, [R1+0x20] ;  /* 0x0000200001007983 */ /* 0x000f220000100800 */
[----:B------:R-:W-:Y:S01]  /*72d0*/  IMAD.MOV.U32 R144, RZ, RZ, c[0x0][0x22c] ;  /* 0x00008b00ff907624 */ /* 0x000fe200078e00ff */
[-C--:B-1----:R-:W-:Y:S01]  /*72e0*/  LEA R6, P0, R147, R32.reuse, 0x2 ;  /* 0x0000002093067211 */ /* 0x082fe200078010ff */
[----:B------:R-:W-:Y:S01]  /*72f0*/  IMAD.MOV.U32 R145, RZ, RZ, c[0x0][0x22c] ;  /* 0x00008b00ff917624 */ /* 0x000fe200078e00ff */
[----:B------:R1:W-:Y:S01]  /*7300*/  RED.E.ADD.F32.FTZ.RN.STRONG.GPU [R30.64], R8 ;  /* 0x000000081e00798e */ /* 0x0003e2000c10e78c */
[----:B------:R-:W-:Y:S02]  /*7310*/  IMAD R144, R144, c[0x0][0x1c0], RZ ;  /* 0x0000700090907a24 */ /* 0x000fe400078e02ff */
[----:B------:R-:W-:Y:S01]  /*7320*/  IMAD.SHL.U32 R146, R146, 0x10, RZ ;  /* 0x0000001092927824 */ /* 0x000fe200078e00ff */
[----:B------:R1:W-:Y:S01]  /*7330*/  RED.E.ADD.F32.FTZ.RN.STRONG.GPU [R28.64], R9 ;  /* 0x000000091c00798e */ /* 0x0003e2000c10e78c */
[----:B------:R-:W-:Y:S02]  /*7340*/  IMAD.SHL.U32 R144, R144, 0x10, RZ ;  /* 0x0000001090907824 */ /* 0x000fe400078e00ff */
[----:B------:R-:W-:Y:S01]  /*7350*/  IMAD R145, R145, c[0x0][0x1c0], RZ ;  /* 0x0000700091917a24 */ /* 0x000fe200078e02ff */
[----:B------:R1:W-:Y:S01]  /*7360*/  RED.E.ADD.F32.FTZ.RN.STRONG.GPU [R4.64], R10 ;  /* 0x0000000a0400798e */ /* 0x0003e2000c10e78c */
[----:B------:R-:W-:Y:S02]  /*7370*/  IADD3 R141, R146, 0x20, RZ ;  /* 0x00000020928d7810 */ /* 0x000fe40007ffe0ff */
[----:B------:R-:W-:Y:S01]  /*7380*/  IADD3 R140, R144, 0x20, RZ ;  /* 0x00000020908c7810 */ /* 0x000fe20007ffe0ff */
[----:B------:R-:W-:Y:S01]  /*7390*/  IMAD.SHL.U32 R145, R145, 0x8, RZ ;  /* 0x0000000891917824 */ /* 0x000fe200078e00ff */
[----:B------:R-:W-:Y:S03]  /*73a0*/  IADD3 R144, R146, 0x20, RZ ;  /* 0x0000002092907810 */ /* 0x000fe60007ffe0ff */
[C---:B------:R-:W-:Y:S02]  /*73b0*/  IMAD.IADD R141, R145.reuse, 0x1, R141 ;  /* 0x00000001918d7824 */ /* 0x040fe400078e028d */
[----:B------:R-:W-:Y:S01]  /*73c0*/  IMAD.IADD R144, R145, 0x1, R144 ;  /* 0x0000000191907824 */ /* 0x000fe200078e0290 */
[----:B---3--:R-:W3:Y:S01]  /*73d0*/  LDL R132, [R1+0x18] ;  /* 0x0000180001847983 */ /* 0x008ee20000100800 */
[-C--:B------:R-:W-:Y:S01]  /*73e0*/  LEA.HI.X.SX32 R7, R147, R33.reuse, 0x2, P0 ;  /* 0x0000002193077211 */ /* 0x080fe200000f16ff */
[----:B------:R-:W-:Y:S01]  /*73f0*/  IMAD.IADD R141, R145, 0x1, R141 ;  /* 0x00000001918d7824 */ /* 0x000fe200078e028d */
[C---:B------:R-:W-:Y:S03]  /*7400*/  IADD3 R133, R143.reuse, 0x40, RZ ;  /* 0x000000408f857810 */ /* 0x040fe60007ffe0ff */
[----:B------:R1:W-:Y:S02]  /*7410*/  RED.E.ADD.F32.FTZ.RN.STRONG.GPU [R6.64], R11 ;  /* 0x0000000b0600798e */ /* 0x0003e4000c10e78c */
[C---:B-1----:R-:W-:Y:S01]  /*7420*/  IADD3 R30, R143.reuse, 0x40, RZ ;  /* 0x000000408f1e7810 */ /* 0x042fe20007ffe0ff */
[----:B------:R-:W-:Y:S01]  /*7430*/  IMAD.IADD R133, R142, 0x1, R133 ;  /* 0x000000018e857824 */ /* 0x000fe200078e0285 */
[----:B------:R1:W-:Y:S01]  /*7440*/  RED.E.ADD.F32.FTZ.RN.STRONG.GPU [R32.64+0x80], R12 ;  /* 0x0000800c2000798e */ /* 0x0003e2000c10e78c */
[----:B------:R-:W-:Y:S02]  /*7450*/  IADD3 R31, R143, 0x40, RZ ;  /* 0x000000408f1f7810 */ /* 0x000fe40007ffe0ff */
[-C--:B------:R-:W-:Y:S01]  /*7460*/  LEA R28, P1, R144, R32.reuse, 0x2 ;  /* 0x00000020901c7211 */ /* 0x080fe200078210ff */
[----:B------:R1:W-:Y:S01]  /*7470*/  RED.E.ADD.F32.FTZ.RN.STRONG.GPU [R34.64+0x80], R13 ;  /* 0x0000800d2200798e */ /* 0x0003e2000c10e78c */
[----:B------:R-:W-:Y:S01]  /*7480*/  IMAD.IADD R30, R142, 0x1, R30 ;  /* 0x000000018e1e7824 */ /* 0x000fe200078e021e */
[-C--:B------:R-:W-:Y:S01]  /*7490*/  LEA R4, P0, R140, R32.reuse, 0x2 ;  /* 0x000000208c047211 */ /* 0x080fe200078010ff */
[----:B------:R-:W-:Y:S01]  /*74a0*/  IMAD.IADD R31, R142, 0x1, R31 ;  /* 0x000000018e1f7824 */ /* 0x000fe200078e021f */
[-C--:B------:R-:W-:Y:S01]  /*74b0*/  LEA.HI.X.SX32 R29, R144, R33.reuse, 0x2, P1 ;  /* 0x00000021901d7211 */ /* 0x080fe200008f16ff */
[----:B------:R-:W-:Y:S01]  /*74c0*/  IMAD.IADD R133, R142, 0x1, R133 ;  /* 0x000000018e857824 */ /* 0x000fe200078e0285 */
[-C--:B------:R-:W-:Y:S01]  /*74d0*/  LEA.HI.X.SX32 R5, R140, R33.reuse, 0x2, P0 ;  /* 0x000000218c057211 */ /* 0x080fe200000f16ff */
[----:B------:R-:W-:Y:S01]  /*74e0*/  IMAD.IADD R30, R142, 0x1, R30 ;  /* 0x000000018e1e7824 */ /* 0x000fe200078e021e */
[----:B------:R-:W-:Y:S01]  /*74f0*/  IADD3 R140, R146, 0x20, RZ ;  /* 0x00000020928c7810 */ /* 0x000fe20007ffe0ff */
[----:B------:R-:W-:Y:S01]  /*7500*/  IMAD.IADD R133, R142, 0x1, R133 ;  /* 0x000000018e857824 */ /* 0x000fe200078e0285 */
[-C--:B------:R-:W-:Y:S01]  /*7510*/  LEA R10, P0, R141, R32.reuse, 0x2 ;  /* 0x000000208d0a7211 */ /* 0x080fe200078010ff */
[----:B------:R1:W-:Y:S02]  /*7520*/  RED.E.ADD.F32.FTZ.RN.STRONG.GPU [R4.64], R14 ;  /* 0x0000000e0400798e */ /* 0x0003e4000c10e78c */
[C---:B------:R-:W-:Y:S02]  /*7530*/  IMAD.IADD R140, R145.reuse, 0x1, R140 ;  /* 0x00000001918c7824 */ /* 0x040fe400078e028c */
[----:B------:R1:W-:Y:S02]  /*7540*/  RED.E.ADD.F32.FTZ.RN.STRONG.GPU [R28.64], R15 ;  /* 0x0000000f1c00798e */ /* 0x0003e4000c10e78c */
[----:B------:R-:W-:Y:S01]  /*7550*/  IMAD.IADD R140, R145, 0x1, R140 ;  /* 0x00000001918c7824 */ /* 0x000fe200078e028c */
[-C--:B------:R-:W-:Y:S03]  /*7560*/  LEA.HI.X.SX32 R11, R141, R33.reuse, 0x2, P0 ;  /* 0x000000218d0b7211 */ /* 0x080fe600000f16ff */
[----:B------:R-:W-:Y:S01]  /*7570*/  IMAD.IADD R140, R145, 0x1, R140 ;  /* 0x00000001918c7824 */ /* 0x000fe200078e028c */
[CC--:B-1----:R-:W-:Y:S01]  /*7580*/  LEA R12, P4, R31.reuse, R32.reuse, 0x2 ;  /* 0x000000201f0c7211 */ /* 0x0c2fe200078810ff */
[----:B------:R1:W-:Y:S03]  /*7590*/  RED.E.ADD.F32.FTZ.RN.STRONG.GPU [R10.64], R16 ;  /* 0x000000100a00798e */ /* 0x0003e6000c10e78c */
[CC--:B------:R-:W-:Y:S02]  /*75a0*/  LEA R8, P2, R140.reuse, R32.reuse, 0x2 ;  /* 0x000000208c087211 */ /* 0x0c0fe400078410ff */
[-C--:B------:R-:W-:Y:S02]  /*75b0*/  LEA.HI.X.SX32 R13, R31, R33.reuse, 0x2, P4 ;  /* 0x000000211f0d7211 */ /* 0x080fe400020f16ff */
[-C--:B------:R-:W-:Y:S02]  /*75c0*/  LEA.HI.X.SX32 R9, R140, R33.reuse, 0x2, P2 ;  /* 0x000000218c097211 */ /* 0x080fe400010f16ff */
[----:B------:R-:W-:Y:S04]  /*75d0*/  LDSM.16.MT88.4 R140, [R3+0x1c00] ;  /* 0x001c0000038c783b */ /* 0x000fe80000004200 */
[----:B------:R1:W-:Y:S01]  /*75e0*/  RED.E.ADD.F32.FTZ.RN.STRONG.GPU [R8.64], R17 ;  /* 0x000000110800798e */ /* 0x0003e2000c10e78c */
[CC--:B------:R-:W-:Y:S04]  /*75f0*/  LEA R14, P5, R134.reuse, R32.reuse, 0x2 ;  /* 0x00000020860e7211 */ /* 0x0c0fe800078a10ff */
[-C--:B------:R-:W-:Y:S02]  /*7600*/  LEA.HI.X.SX32 R15, R134, R33.reuse, 0x2, P5 ;  /* 0x00000021860f7211 */ /* 0x080fe400028f16ff */
[CC--:B-1----:R-:W-:Y:S04]  /*7610*/  LEA R10, P3, R30.reuse, R32.reuse, 0x2 ;  /* 0x000000201e0a7211 */ /* 0x0c2fe800078610ff */
[-C--:B------:R-:W-:Y:S02]  /*7620*/  LEA.HI.X.SX32 R11, R30, R33.reuse, 0x2, P3 ;  /* 0x000000211e0b7211 */ /* 0x080fe400018f16ff */
[----:B------:R-:W-:Y:S01]  /*7630*/  LDSM.16.MT88.4 R28, [R3+0x2000] ;  /* 0x00200000031c783b */ /* 0x000fe20000004200 */
[CC--:B------:R-:W-:Y:S04]  /*7640*/  LEA R8, P2, R133.reuse, R32.reuse, 0x2 ;  /* 0x0000002085087211 */ /* 0x0c0fe800078410ff */
[-C--:B------:R-:W-:Y:S02]  /*7650*/  LEA.HI.X.SX32 R9, R133, R33.reuse, 0x2, P2 ;  /* 0x0000002185097211 */ /* 0x080fe400010f16ff */
[CC--:B--2---:R-:W-:Y:S02]  /*7660*/  LEA R6, P1, R139.reuse, R32.reuse, 0x2 ;  /* 0x000000208b067211 */ /* 0x0c4fe400078210ff */
[CC--:B------:R-:W-:Y:S02]  /*7670*/  LEA R4, P0, R138.reuse, R32.reuse, 0x2 ;  /* 0x000000208a047211 */ /* 0x0c0fe400078010ff */
[-C--:B------:R-:W-:Y:S02]  /*7680*/  LEA.HI.X.SX32 R7, R139, R33.reuse, 0x2, P1 ;  /* 0x000000218b077211 */ /* 0x080fe400008f16ff */
[-C--:B------:R-:W-:Y:S02]  /*7690*/  LEA.HI.X.SX32 R5, R138, R33.reuse, 0x2, P0 ;  /* 0x000000218a057211 */ /* 0x080fe400000f16ff */
[----:B------:R-:W-:Y:S04]  /*76a0*/  LDSM.16.MT88.4 R136, [R2+0x12800] ;  /* 0x012800000288783b */ /* 0x000fe80000004200 */
[----:B------:R-:W-:Y:S04]  /*76b0*/  RED.E.ADD.F32.FTZ.RN.STRONG.GPU [R6.64], R18 ;  /* 0x000000120600798e */ /* 0x000fe8000c10e78c */
[----:B------:R4:W-:Y:S04]  /*76c0*/  RED.E.ADD.F32.FTZ.RN.STRONG.GPU [R4.64], R19 ;  /* 0x000000130400798e */ /* 0x0009e8000c10e78c */
[----:B------:R-:W-:Y:S04]  /*76d0*/  RED.E.ADD.F32.FTZ.RN.STRONG.GPU [R32.64+0x100], R20 ;  /* 0x000100142000798e */ /* 0x000fe8000c10e78c */
[----:B------:R-:W-:Y:S04]  /*76e0*/  RED.E.ADD.F32.FTZ.RN.STRONG.GPU [R34.64+0x100], R21 ;  /* 0x000100152200798e */ /* 0x000fe8000c10e78c */
[----:B------:R-:W-:Y:S04]  /*76f0*/  RED.E.ADD.F32.FTZ.RN.STRONG.GPU [R14.64], R22 ;  /* 0x000000160e00798e */ /* 0x000fe8000c10e78c */
[----:B------:R-:W-:Y:S04]  /*7700*/  RED.E.ADD.F32.FTZ.RN.STRONG.GPU [R12.64], R23 ;  /* 0x000000170c00798e */ /* 0x000fe8000c10e78c */
[----:B------:R-:W-:Y:S04]  /*7710*/  RED.E.ADD.F32.FTZ.RN.STRONG.GPU [R10.64], R24 ;  /* 0x000000180a00798e */ /* 0x000fe8000c10e78c */
[----:B------:R-:W-:Y:S04]  /*7720*/  RED.E.ADD.F32.FTZ.RN.STRONG.GPU [R8.64], R25 ;  /* 0x000000190800798e */ /* 0x000fe8000c10e78c */
[----:B------:R-:W-:Y:S04]  /*7730*/  LDSM.16.MT88.4 R8, [R3] ;  /* 0x000000000308783b */ /* 0x000fe80000004200 */
[----:B------:R-:W-:Y:S04]  /*7740*/  LDSM.16.MT88.4 R12, [R2+0x11000] ;  /* 0x01100000020c783b */ /* 0x000fe80000004200 */
[----:B------:R-:W-:Y:S04]  /*7750*/  LDSM.16.MT88.4 R16, [R3+0x1000] ;  /* 0x001000000310783b */ /* 0x000fe80000004200 */
[----:B------:R-:W-:Y:S01]  /*7760*/  LDSM.16.MT88.4 R20, [R3+0x400] ;  /* 0x000400000314783b */ /* 0x000fe20000004200 */
[CC--:B----4-:R-:W-:Y:S04]  /*7770*/  LEA R4, P0, R0.reuse, R32.reuse, 0x2 ;  /* 0x0000002000047211 */ /* 0x0d0fe800078010ff */
[-C--:B------:R-:W-:Y:S02]  /*7780*/  LEA.HI.X.SX32 R5, R0, R33.reuse, 0x2, P0 ;  /* 0x0000002100057211 */ /* 0x080fe400000f16ff */
[----:B------:R-:W-:Y:S02]  /*7790*/  PLOP3.LUT P0, PT, PT, PT, UP2, 0x80, 0x0 ;  /* 0x000000000000781c */ /* 0x000fe40003f0f028 */
[C---:B------:R-:W-:Y:S02]  /*77a0*/  IADD3 R0, R3.reuse, -0x3000, RZ ;  /* 0xffffd00003007810 */ /* 0x040fe40007ffe0ff */
[C---:B---3--:R-:W-:Y:S04]  /*77b0*/  LEA R6, P1, R132.reuse, R32, 0x2 ;  /* 0x0000002084067211 */ /* 0x048fe800078210ff */
[----:B------:R-:W-:Y:S02]  /*77c0*/  LEA.HI.X.SX32 R7, R132, R33, 0x2, P1 ;  /* 0x0000002184077211 */ /* 0x000fe400008f16ff */
[----:B------:R-:W-:Y:S01]  /*77d0*/  LDSM.16.MT88.4 R32, [R2+0xf800] ;  /* 0x00f800000220783b */ /* 0x000fe20000004200 */
[----:B------:R-:W-:Y:S01]  /*77e0*/  PLOP3.LUT P1, PT, PT, PT, UP0, 0x80, 0x0 ;  /* 0x000000000000781c */ /* 0x000fe20003f2f008 */
[----:B------:R-:W-:Y:S02]  /*77f0*/  @UP3 UIADD3 UR10, UP0, UR10, -0x100, URZ ;  /* 0xffffff000a0a3890 */ /* 0x000fe4000ff1e03f */
[----:B------:R-:W-:Y:S02]  /*7800*/  RED.E.ADD.F32.FTZ.RN.STRONG.GPU [R6.64], R26 ;  /* 0x0000001a0600798e */ /* 0x000fe4000c10e78c */
[----:B------:R-:W-:Y:S02]  /*7810*/  @UP3 UIADD3.X UR9, UR9, -0x1, URZ, UP0, !UPT ;  /* 0xffffffff09093890 */ /* 0x000fe400087fe43f */
[----:B------:R-:W-:Y:S04]  /*7820*/  RED.E.ADD.F32.FTZ.RN.STRONG.GPU [R4.64], R27 ;  /* 0x0000001b0400798e */ /* 0x000fe8000c10e78c */
[----:B------:R-:W1:Y:S02]  /*7830*/  LDSM.16.MT88.4 R4, [R2+0xf000] ;  /* 0x00f000000204783b */ /* 0x000e640000004200 */
[----:B------:R-:W-:Y:S02]  /*7840*/  @P1 IADD3 R0, R3, 0x3000, RZ ;  /* 0x0000300003001810 */ /* 0x000fe40007ffe0ff */
[----:B------:R-:W2:Y:S04]  /*7850*/  LDSM.16.MT88.4 R132, [R2+0x11800] ;  /* 0x011800000284783b */ /* 0x000ea80000004200 */
[----:B------:R-:W3:Y:S01]  /*7860*/  LDSM.16.MT88.4 R24, [R3+0x1400] ;  /* 0x001400000318783b */ /* 0x000ee20000004200 */
[-C--:B-1----:R-:W-:Y:S08]  /*7870*/  HMMA.16816.F32.BF16 R84, R4, R8.reuse, R84 ;  /* 0x000000080454723c */ /* 0x082ff00000041854 */
[C---:B------:R-:W-:Y:S08]  /*7880*/  HMMA.16816.F32.BF16 R88, R12.reuse, R8, R88 ;  /* 0x000000080c58723c */ /* 0x040ff00000041858 */
[-C--:B------:R-:W-:Y:S08]  /*7890*/  HMMA.16816.F32.BF16 R92, R12, R10.reuse, R92 ;  /* 0x0000000a0c5c723c */ /* 0x080ff0000004185c */
[C---:B------:R-:W-:Y:S01]  /*78a0*/  HMMA.16816.F32.BF16 R96, R4.reuse, R10, R96 ;  /* 0x0000000a0460723c */ /* 0x040fe20000041860 */
[----:B------:R-:W1:Y:S07]  /*78b0*/  LDSM.16.MT88.4 R8, [R3+0x2400] ;  /* 0x002400000308783b */ /* 0x000e6e0000004200 */
[-C--:B------:R-:W-:Y:S08]  /*78c0*/  HMMA.16816.F32.BF16 R100, R4, R16.reuse, R100 ;  /* 0x000000100464723c */ /* 0x080ff00000041864 */
[C---:B------:R-:W-:Y:S08]  /*78d0*/  HMMA.16816.F32.BF16 R104, R12.reuse, R16, R104 ;  /* 0x000000100c68723c */ /* 0x040ff00000041868 */
[-C--:B------:R-:W-:Y:S08]  /*78e0*/  HMMA.16816.F32.BF16 R108, R12, R18.reuse, R108 ;  /* 0x000000120c6c723c */ /* 0x080ff0000004186c */
[C---:B------:R-:W-:Y:S01]  /*78f0*/  HMMA.16816.F32.BF16 R112, R4.reuse, R18, R112 ;  /* 0x000000120470723c */ /* 0x040fe20000041870 */
[----:B------:R-:W-:Y:S07]  /*7900*/  LDSM.16.MT88.4 R16, [R2+0x12000] ;  /* 0x012000000210783b */ /* 0x000fee0000004200 */
[-C--:B------:R-:W-:Y:S08]  /*7910*/  HMMA.16816.F32.BF16 R116, R4, R28.reuse, R116 ;  /* 0x0000001c0474723c */ /* 0x080ff00000041874 */
[C---:B------:R-:W-:Y:S08]  /*7920*/  HMMA.16816.F32.BF16 R120, R12.reuse, R28, R120 ;  /* 0x0000001c0c78723c */ /* 0x040ff00000041878 */
[-C--:B------:R-:W-:Y:S01]  /*7930*/  HMMA.16816.F32.BF16 R124, R12, R30.reuse, R124 ;  /* 0x0000001e0c7c723c */ /* 0x080fe2000004187c */
[----:B------:R-:W-:Y:S07]  /*7940*/  LDSM.16.MT88.4 R12, [R3+0x800] ;  /* 0x00080000030c783b */ /* 0x000fee0000004200 */
[----:B------:R-:W-:Y:S01]  /*7950*/  HMMA.16816.F32.BF16 R128, R4, R30, R128 ;  /* 0x0000001e0480723c */ /* 0x000fe20000041880 */
[----:B------:R-:W4:Y:S04]  /*7960*/  LDSM.16.MT88.4 R4, [R2+0x10000] ;  /* 0x010000000204783b */ /* 0x000f280000004200 */
[----:B------:R-:W1:Y:S03]  /*7970*/  LDSM.16.MT88.4 R28, [R3+0x1800] ;  /* 0x00180000031c783b */ /* 0x000e660000004200 */
[-C--:B------:R-:W-:Y:S08]  /*7980*/  HMMA.16816.F32.BF16 R84, R32, R20.reuse, R84 ;  /* 0x000000142054723c */ /* 0x080ff00000041854 */
[C---:B--2---:R-:W-:Y:S08]  /*7990*/  HMMA.16816.F32.BF16 R88, R132.reuse, R20, R88 ;  /* 0x000000148458723c */ /* 0x044ff00000041858 */
[-C--:B------:R-:W-:Y:S08]  /*79a0*/  HMMA.16816.F32.BF16 R92, R132, R22.reuse, R92 ;  /* 0x00000016845c723c */ /* 0x080ff0000004185c */
[C---:B------:R-:W-:Y:S01]  /*79b0*/  HMMA.16816.F32.BF16 R96, R32.reuse, R22, R96 ;  /* 0x000000162060723c */ /* 0x040fe20000041860 */
[----:B------:R-:W2:Y:S07]  /*79c0*/  LDSM.16.MT88.4 R20, [R3+0x2800] ;  /* 0x002800000314783b */ /* 0x000eae0000004200 */
[-C--:B---3--:R-:W-:Y:S08]  /*79d0*/  HMMA.16816.F32.BF16 R100, R32, R24.reuse, R100 ;  /* 0x000000182064723c */ /* 0x088ff00000041864 */
[C---:B------:R-:W-:Y:S08]  /*79e0*/  HMMA.16816.F32.BF16 R104, R132.reuse, R24, R104 ;  /* 0x000000188468723c */ /* 0x040ff00000041868 */
[-C--:B------:R-:W-:Y:S08]  /*79f0*/  HMMA.16816.F32.BF16 R108, R132, R26.reuse, R108 ;  /* 0x0000001a846c723c */ /* 0x080ff0000004186c */
[C---:B------:R-:W-:Y:S01]  /*7a00*/  HMMA.16816.F32.BF16 R112, R32.reuse, R26, R112 ;  /* 0x0000001a2070723c */ /* 0x040fe20000041870 */
[----:B------:R-:W-:Y:S07]  /*7a10*/  LDSM.16.MT88.4 R24, [R2+0x10800] ;  /* 0x010800000218783b */ /* 0x000fee0000004200 */
[-C--:B-1----:R-:W-:Y:S08]  /*7a20*/  HMMA.16816.F32.BF16 R116, R32, R8.reuse, R116 ;  /* 0x000000082074723c */ /* 0x082ff00000041874 */
[C---:B------:R-:W-:Y:S08]  /*7a30*/  HMMA.16816.F32.BF16 R120, R132.reuse, R8, R120 ;  /* 0x000000088478723c */ /* 0x040ff00000041878 */
[-C--:B------:R-:W-:Y:S01]  /*7a40*/  HMMA.16816.F32.BF16 R124, R132, R10.reuse, R124 ;  /* 0x0000000a847c723c */ /* 0x080fe2000004187c */
[----:B------:R-:W1:Y:S07]  /*7a50*/  LDSM.16.MT88.4 R132, [R3+0xc00] ;  /* 0x000c00000384783b */ /* 0x000e6e0000004200 */
[----:B------:R-:W-:Y:S01]  /*7a60*/  HMMA.16816.F32.BF16 R128, R32, R10, R128 ;  /* 0x0000000a2080723c */ /* 0x000fe20000041880 */
[----:B------:R3:W1:Y:S07]  /*7a70*/  LDSM.16.MT88.4 R8, [R3+0x2c00] ;  /* 0x002c00000308783b */ /* 0x00066e0000004200 */
[-C--:B----4-:R-:W-:Y:S08]  /*7a80*/  HMMA.16816.F32.BF16 R84, R4, R12.reuse, R84 ;  /* 0x0000000c0454723c */ /* 0x090ff00000041854 */
[C---:B------:R-:W-:Y:S08]  /*7a90*/  HMMA.16816.F32.BF16 R88, R16.reuse, R12, R88 ;  /* 0x0000000c1058723c */ /* 0x040ff00000041858 */
[-C--:B------:R-:W-:Y:S04]  /*7aa0*/  HMMA.16816.F32.BF16 R92, R16, R14.reuse, R92 ;  /* 0x0000000e105c723c */ /* 0x080fe8000004185c */
[----:B---3--:R-:W-:Y:S04]  /*7ab0*/  IMAD.MOV.U32 R3, RZ, RZ, R0 ;  /* 0x000000ffff037224 */ /* 0x008fe800078e0000 */
[C---:B------:R-:W-:Y:S08]  /*7ac0*/  HMMA.16816.F32.BF16 R96, R4.reuse, R14, R96 ;  /* 0x0000000e0460723c */ /* 0x040ff00000041860 */
[-C--:B------:R-:W-:Y:S08]  /*7ad0*/  HMMA.16816.F32.BF16 R100, R4, R28.reuse, R100 ;  /* 0x0000001c0464723c */ /* 0x080ff00000041864 */
[C---:B------:R-:W-:Y:S08]  /*7ae0*/  HMMA.16816.F32.BF16 R104, R16.reuse, R28, R104 ;  /* 0x0000001c1068723c */ /* 0x040ff00000041868 */
[-C--:B------:R-:W-:Y:S08]  /*7af0*/  HMMA.16816.F32.BF16 R108, R16, R30.reuse, R108 ;  /* 0x0000001e106c723c */ /* 0x080ff0000004186c */
[C---:B------:R-:W-:Y:S08]  /*7b00*/  HMMA.16816.F32.BF16 R112, R4.reuse, R30, R112 ;  /* 0x0000001e0470723c */ /* 0x040ff00000041870 */
[-C--:B--2---:R-:W-:Y:S08]  /*7b10*/  HMMA.16816.F32.BF16 R116, R4, R20.reuse, R116 ;  /* 0x000000140474723c */ /* 0x084ff00000041874 */
[C---:B------:R-:W-:Y:S08]  /*7b20*/  HMMA.16816.F32.BF16 R120, R16.reuse, R20, R120 ;  /* 0x000000141078723c */ /* 0x040ff00000041878 */
[-C--:B------:R-:W-:Y:S08]  /*7b30*/  HMMA.16816.F32.BF16 R124, R16, R22.reuse, R124 ;  /* 0x00000016107c723c */ /* 0x080ff0000004187c */
[----:B------:R-:W-:Y:S08]  /*7b40*/  HMMA.16816.F32.BF16 R128, R4, R22, R128 ;  /* 0x000000160480723c */ /* 0x000ff00000041880 */
[-C--:B-1----:R-:W-:Y:S08]  /*7b50*/  HMMA.16816.F32.BF16 R84, R24, R132.reuse, R84 ;  /* 0x000000841854723c */ /* 0x082ff00000041854 */
        /* <DEDUP_REMOVED lines=11> */
[----:B------:R-:W-:-:S07]  /*7c10*/  @P0 BRA `(.L_x_31) ;  /* 0xffffc74000000947 */ /* 0x000fce000383ffff */
[----:B------:R-:W2:Y:S04]  /*7c20*/  LDL R145, [R1+0x2c] ;  /* 0x00002c0001917983 */ /* 0x000ea80000100800 */
[----:B------:R-:W3:Y:S01]  /*7c30*/  LDL R144, [R1+0x30] ;  /* 0x0000300001907983 */ /* 0x000ee20000100800 */
[----:B------:R-:W-:Y:S01]  /*7c40*/  FMUL.FTZ R84, R84, c[0x0][0x2e0] ;  /* 0x0000b80054547a20 */ /* 0x000fe20000410000 */
[----:B------:R-:W-:Y:S01]  /*7c50*/  F2FP.BF16.PACK_AB R36, R37, R36 ;  /* 0x000000242524723e */ /* 0x000fe200000010ff */
[----:B------:R-:W-:Y:S01]  /*7c60*/  FMUL.FTZ R25, R85, c[0x0][0x2e0] ;  /* 0x0000b80055197a20 */ /* 0x000fe20000410000 */
[----:B------:R-:W-:Y:S01]  /*7c70*/  F2FP.BF16.PACK_AB R38, R39, R38 ;  /* 0x000000262726723e */ /* 0x000fe200000010ff */
[----:B------:R-:W-:Y:S01]  /*7c80*/  FMUL.FTZ R86, R86, c[0x0][0x2e0] ;  /* 0x0000b80056567a20 */ /* 0x000fe20000410000 */
[----:B------:R-:W-:Y:S01]  /*7c90*/  F2FP.BF16.PACK_AB R48, R49, R48 ;  /* 0x000000303130723e */ /* 0x000fe200000010ff */
[----:B------:R-:W-:Y:S01]  /*7ca0*/  FMUL.FTZ R24, R87, c[0x0][0x2e0] ;  /* 0x0000b80057187a20 */ /* 0x000fe20000410000 */
[----:B------:R-:W-:Y:S01]  /*7cb0*/  F2FP.BF16.PACK_AB R25, R25, R84 ;  /* 0x000000541919723e */ /* 0x000fe200000010ff */
[----:B------:R-:W-:Y:S01]  /*7cc0*/  BAR.SYNC.DEFER_BLOCKING 0x0 ;  /* 0x0000000000007b1d */ /* 0x000fe20000010000 */
        /* <DEDUP_REMOVED lines=85> */
[----:B------:R-:W-:Y:S01]  /*8220*/  UISETP.NE.AND UP0, UPT, UR26, -0x1, UPT ;  /* 0xffffffff1a00788c */ /* 0x000fe2000bf05270 */
[----:B------:R-:W-:Y:S01]  /*8230*/  FMUL.FTZ R0, R127, c[0x0][0x2e0] ;  /* 0x0000b8007f007a20 */ /* 0x000fe20000410000 */
[----:B------:R-:W-:Y:S01]  /*8240*/  F2FP.BF16.PACK_AB R3, R3, R124 ;  /* 0x0000007c0303723e */ /* 0x000fe200000010ff */
[----:B------:R-:W-:-:S03]  /*8250*/  ULDC.64 UR8, c[0x0][0x3a0] ;  /* 0x0000e80000087ab9 */ /* 0x000fc60000000a00 */
[----:B------:R-:W-:Y:S02]  /*8260*/  F2FP.BF16.PACK_AB R0, R0, R126 ;  /* 0x0000007e0000723e */ /* 0x000fe400000010ff */
[----:B------:R-:W-:-:S03]  /*8270*/  PLOP3.LUT P0, PT, PT, PT, UP0, 0x80, 0x0 ;  /* 0x000000000000781c */ /* 0x000fc60003f0f008 */
[----:B------:R-:W-:-:S04]  /*8280*/  @UP0 UIADD3 UR6, UR19, UR26, URZ ;  /* 0x0000001a13060290 */ /* 0x000fc8000fffe03f */
[----:B------:R-:W-:-:S04]  /*8290*/  @UP0 UIMAD.WIDE.U32 UR4, UR6, UR8, URZ ;  /* 0x00000008060402a5 */ /* 0x000fc8000f8e003f */
[----:B------:R-:W-:-:S03]  /*82a0*/  @UP0 UIMAD UR15, UR6, UR9, UR5 ;  /* 0x00000009060f02a4 */ /* 0x000fc6000f8e0205 */
[----:B------:R-:W-:Y:S01]  /*82b0*/  @UP0 UMOV UR11, UR4 ;  /* 0x00000004000b0c82 */ /* 0x000fe20008000000 */
[----:B--2---:R1:W-:Y:S04]  /*82c0*/  STS [R145], R25 ;  /* 0x0000001991007388 */ /* 0x0043e80000000800 */
[----:B------:R1:W-:Y:S04]  /*82d0*/  STS [R145+0x200], R24 ;  /* 0x0002001891007388 */ /* 0x0003e80000000800 */
[----:B---3--:R1:W-:Y:S04]  /*82e0*/  STS [R144], R21 ;  /* 0x0000001590007388 */ /* 0x0083e80000000800 */
[----:B------:R1:W-:Y:S04]  /*82f0*/  STS [R144+0x200], R20 ;  /* 0x0002001490007388 */ /* 0x0003e80000000800 */
        /* <DEDUP_REMOVED lines=43> */
[----:B------:R1:W-:Y:S01]  /*85b0*/  STS [R144+0xb200], R78 ;  /* 0x00b2004e90007388 */ /* 0x0003e20000000800 */
        /* <DEDUP_REMOVED lines=13> */
.L_x_32:
        /* <DEDUP_REMOVED lines=18> */
.L_x_33:
[----:B------:R-:W-:Y:S01]  /*87b0*/  BAR.SYNC.DEFER_BLOCKING 0x0 ;  /* 0x0000000000007b1d */ /* 0x000fe20000010000 */
[----:B-1---5:R-:W-:Y:S01]  /*87c0*/  IMAD.SHL.U32 R3, R151, 0x2, RZ ;  /* 0x0000000297037824 */ /* 0x022fe200078e00ff */
[----:B------:R-:W-:Y:S01]  /*87d0*/  USHF.L.U32 UR4, UR18, 0x7, URZ ;  /* 0x0000000712047899 */ /* 0x000fe2000800063f */
[--C-:B------:R-:W-:Y:S01]  /*87e0*/  SHF.R.S32.HI R7, RZ, 0x1f, R250.reuse ;  /* 0x0000001fff077819 */ /* 0x100fe200000114fa */
[----:B------:R-:W-:Y:S02]  /*87f0*/  IMAD.MOV.U32 R6, RZ, RZ, R250 ;  /* 0x000000ffff067224 */ /* 0x000fe400078e00fa */
[----:B------:R-:W1:Y:S01]  /*8800*/  S2R R9, SR_TID.X ;  /* 0x0000000000097919 */ /* 0x000e620000002100 */
[----:B------:R-:W-:Y:S01]  /*8810*/  USHF.R.S32.HI UR8, URZ, 0x1f, UR4 ;  /* 0x0000001f3f087899 */ /* 0x000fe20008011404 */
[----:B------:R-:W-:Y:S01]  /*8820*/  IMAD.U32 R25, RZ, RZ, UR4 ;  /* 0x00000004ff197e24 */ /* 0x000fe2000f8e00ff */
[----:B------:R-:W-:Y:S01]  /*8830*/  ULDC.64 UR6, c[0x0][0x3a0] ;  /* 0x0000e80000067ab9 */ /* 0x000fe20000000a00 */
[----:B------:R-:W-:Y:S01]  /*8840*/  BSSY B0, `(.L_x_34) ;  /* 0x000002e000007945 */ /* 0x000fe20003800000 */
[----:B------:R-:W-:Y:S01]  /*8850*/  UIMAD UR5, UR8, UR6, URZ ;  /* 0x00000006080572a4 */ /* 0x000fe2000f8e023f */
[----:B------:R-:W-:-:S03]  /*8860*/  IMAD.WIDE.U32 R4, R25, c[0x0][0x3a0], R6 ;  /* 0x0000e80019047a25 */ /* 0x000fc600078e0006 */
[----:B------:R-:W-:Y:S02]  /*8870*/  UIMAD UR5, UR4, UR7, UR5 ;  /* 0x00000007040572a4 */ /* 0x000fe4000f8e0205 */
[----:B------:R-:W-:Y:S01]  /*8880*/  IADD3 R4, P0, R4, UR11, RZ ;  /* 0x0000000b04047c10 */ /* 0x000fe2000ff1e0ff */
[----:B------:R-:W-:Y:S02]  /*8890*/  ULDC.64 UR6, c[0x0][0x3b8] ;  /* 0x0000ee0000067ab9 */ /* 0x000fe40000000a00 */
[----:B------:R-:W-:Y:S01]  /*88a0*/  UIMAD UR6, UR58, UR6, URZ ;  /* 0x000000063a0672a4 */ /* 0x000fe2000f8e023f */
[----:B------:R-:W-:Y:S01]  /*88b0*/  IMAD.U32 R8, RZ, RZ, UR5 ;  /* 0x00000005ff087e24 */ /* 0x000fe2000f8e00ff */
[----:B------:R-:W-:Y:S01]  /*88c0*/  UIMAD UR5, UR18, -0x80, UR14 ;  /* 0xffffff80120578a4 */ /* 0x000fe2000f8e020e */
[----:B------:R2:W3:Y:S01]  /*88d0*/  LDS.128 R36, [R3+0xa000] ;  /* 0x00a0000003247984 */ /* 0x0004e20000000c00 */
[----:B------:R-:W-:Y:S02]  /*88e0*/  UIMAD UR6, UR35, UR7, UR6 ;  /* 0x00000007230672a4 */ /* 0x000fe4000f8e0206 */
[----:B------:R-:W-:Y:S01]  /*88f0*/  IADD3.X R5, R5, UR15, R8, P0, !PT ;  /* 0x0000000f05057c10 */ /* 0x000fe200087fe408 */
[----:B------:R-:W-:Y:S01]  /*8900*/  IMAD.U32 R8, RZ, RZ, UR35 ;  /* 0x00000023ff087e24 */ /* 0x000fe2000f8e00ff */
[----:B------:R2:W4:Y:S01]  /*8910*/  LDS.128 R32, [R3+0xc000] ;  /* 0x00c0000003207984 */ /* 0x0005220000000c00 */
[----:B-1----:R-:W-:-:S03]  /*8920*/  SHF.R.S32.HI R0, RZ, 0x1f, R9 ;  /* 0x0000001fff007819 */ /* 0x002fc60000011409 */
[----:B------:R2:W1:Y:S01]  /*8930*/  LDS.128 R28, [R3+0xe000] ;  /* 0x00e00000031c7984 */ /* 0x0004620000000c00 */
[----:B------:R-:W-:Y:S01]  /*8940*/  LEA.HI R0, R0, R9, RZ, 0x2 ;  /* 0x0000000900007211 */ /* 0x000fe200078f10ff */
[----:B------:R-:W-:Y:S02]  /*8950*/  IMAD.WIDE.U32 R8, R8, c[0x0][0x3b8], R4 ;  /* 0x0000ee0008087a25 */ /* 0x000fe400078e0004 */
[----:B------:R2:W1:Y:S01]  /*8960*/  LDS.128 R48, [R3+0xf000] ;  /* 0x00f0000003307984 */ /* 0x0004620000000c00 */
[----:B------:R-:W-:-:S03]  /*8970*/  SHF.R.S32.HI R0, RZ, 0x2, R0 ;  /* 0x00000002ff007819 */ /* 0x000fc60000011400 */
[----:B------:R2:W1:Y:S01]  /*8980*/  LDS.128 R60, [R3+0x10000] ;  /* 0x01000000033c7984 */ /* 0x0004620000000c00 */
[----:B------:R-:W-:Y:S02]  /*8990*/  IADD3 R24, R9, UR6, RZ ;  /* 0x0000000609187c10 */ /* 0x000fe4000fffe0ff */
[----:B------:R-:W-:Y:S01]  /*89a0*/  ISETP.GE.AND P4, PT, R0, UR5, PT ;  /* 0x0000000500007c0c */ /* 0x000fe2000bf86270 */
[----:B------:R2:W1:Y:S01]  /*89b0*/  LDS.128 R44, [R3+0x11000] ;  /* 0x01100000032c7984 */ /* 0x0004620000000c00 */
[----:B------:R-:W-:-:S03]  /*89c0*/  SHF.R.S32.HI R26, RZ, 0x1f, R0 ;  /* 0x0000001fff1a7819 */ /* 0x000fc60000011400 */
[----:B------:R2:W1:Y:S04]  /*89d0*/  LDS.128 R56, [R3+0x12000] ;  /* 0x0120000003387984 */ /* 0x0004680000000c00 */
[----:B------:R2:W1:Y:S04]  /*89e0*/  LDS.128 R40, [R3+0x13000] ;  /* 0x0130000003287984 */ /* 0x0004680000000c00 */
[----:B------:R2:W1:Y:S01]  /*89f0*/  LDS.128 R52, [R3+0x14000] ;  /* 0x0140000003347984 */ /* 0x0004620000000c00 */
[----:B------:R-:W-:Y:S05]  /*8a00*/  @P4 BRA `(.L_x_35) ;  /* 0x0000011000004947 */ /* 0x000fea0003800000 */
[----:B------:R-:W-:Y:S01]  /*8a10*/  ISETP.GE.AND P2, PT, R250, c[0x0][0x220], PT ;  /* 0x00008800fa007a0c */ /* 0x000fe20003f46270 */
[----:B------:R-:W5:Y:S01]  /*8a20*/  LDS.128 R20, [R3+0xb000] ;  /* 0x00b0000003147984 */ /* 0x000f620000000c00 */
[----:B------:R-:W-:Y:S01]  /*8a30*/  MOV R5, R24 ;  /* 0x0000001800057202 */ /* 0x000fe20000000f00 */
[----:B------:R-:W-:Y:S01]  /*8a40*/  IMAD.MOV.U32 R4, RZ, RZ, R8 ;  /* 0x000000ffff047224 */ /* 0x000fe200078e0008 */
[----:B------:R-:W-:Y:S01]  /*8a50*/  ISETP.GE.AND P1, PT, R150, c[0x0][0x220], PT ;  /* 0x0000880096007a0c */ /* 0x000fe20003f26270 */
[----:B------:R-:W-:Y:S01]  /*8a60*/  LDS.128 R12, [R3+0xd000] ;  /* 0x00d00000030c7984 */ /* 0x000fe20000000c00 */
[----:B------:R-:W-:Y:S01]  /*8a70*/  ISETP.GE.AND P0, PT, R149, c[0x0][0x220], PT ;  /* 0x0000880095007a0c */ /* 0x000fe20003f06270 */
[----:B------:R-:W-:-:S05]  /*8a80*/  IMAD.WIDE.U32 R10, R0, c[0x0][0x3a0], R4 ;  /* 0x0000e800000a7a25 */ /* 0x000fca00078e0004 */
[----:B------:R-:W-:Y:S01]  /*8a90*/  LEA R4, P3, R10, c[0x0][0x340], 0x1 ;  /* 0x0000d0000a047a11 */ /* 0x000fe200078608ff */
[----:B------:R2:W4:Y:S02]  /*8aa0*/  @!P2 LDS.128 R16, [R3+0x9000] ;  /* 0x009000000310a984 */ /* 0x0005240000000c00 */
[----:B--2---:R-:W-:-:S04]  /*8ab0*/  IMAD R3, R26, c[0x0][0x3a0], RZ ;  /* 0x0000e8001a037a24 */ /* 0x004fc800078e02ff */
[----:B------:R-:W-:-:S04]  /*8ac0*/  IMAD R3, R0, c[0x0][0x3a4], R3 ;  /* 0x0000e90000037a24 */ /* 0x000fc800078e0203 */
[----:B------:R-:W-:-:S05]  /*8ad0*/  IMAD.IADD R3, R3, 0x1, R11 ;  /* 0x0000000103037824 */ /* 0x000fca00078e020b */
[----:B------:R-:W-:-:S05]  /*8ae0*/  LEA.HI.X R5, R10, c[0x0][0x344], R3, 0x1, P3 ;  /* 0x0000d1000a057a11 */ /* 0x000fca00018f0c03 */
[----:B-----5:R2:W-:Y:S04]  /*8af0*/  @!P1 STG.E.128 [R4.64+0x40], R20 ;  /* 0x0000401404009986 */ /* 0x0205e8000c101d0c */
[----:B----4-:R2:W-:Y:S04]  /*8b00*/  @!P2 STG.E.128 [R4.64], R16 ;  /* 0x000000100400a986 */ /* 0x0105e8000c101d0c */
[----:B------:R2:W-:Y:S02]  /*8b10*/  @!P0 STG.E.128 [R4.64+0x80], R12 ;  /* 0x0000800c04008986 */ /* 0x0005e4000c101d0c */
.L_x_35:
[----:B------:R-:W-:Y:S05]  /*8b20*/  BSYNC B0 ;  /* 0x0000000000007941 */ /* 0x000fea0003800000 */
.L_x_34:
[----:B--2---:R-:W-:Y:S01]  /*8b30*/  IADD3 R3, R0, 0x40, RZ ;  /* 0x0000004000037810 */ /* 0x004fe20007ffe0ff */
[----:B------:R-:W-:Y:S03]  /*8b40*/  BSSY B0, `(.L_x_36) ;  /* 0x0000013000007945 */ /* 0x000fe60003800000 */
[----:B------:R-:W-:-:S13]  /*8b50*/  ISETP.GE.AND P3, PT, R3, UR5, PT ;  /* 0x0000000503007c0c */ /* 0x000fda000bf66270 */
[----:B------:R-:W-:Y:S05]  /*8b60*/  @P3 BRA `(.L_x_37) ;  /* 0x0000010000003947 */ /* 0x000fea0003800000 */
[----:B------:R-:W-:Y:S02]  /*8b70*/  IADD3 R3, P0, R0, 0x40, RZ ;  /* 0x0000004000037810 */ /* 0x000fe40007f1e0ff */
[----:B------:R-:W-:Y:S02]  /*8b80*/  MOV R5, R24 ;  /* 0x0000001800057202 */ /* 0x000fe40000000f00 */
[----:B------:R-:W-:Y:S01]  /*8b90*/  ISETP.GE.AND P2, PT, R250, c[0x0][0x220], PT ;  /* 0x00008800fa007a0c */ /* 0x000fe20003f46270 */
[----:B------:R-:W-:Y:S01]  /*8ba0*/  IMAD.X R4, RZ, RZ, R26, P0 ;  /* 0x000000ffff047224 */ /* 0x000fe200000e061a */
[----:B------:R-:W-:Y:S02]  /*8bb0*/  ISETP.GE.AND P1, PT, R150, c[0x0][0x220], PT ;  /* 0x0000880096007a0c */ /* 0x000fe40003f26270 */
[----:B------:R-:W-:Y:S01]  /*8bc0*/  ISETP.GE.AND P0, PT, R149, c[0x0][0x220], PT ;  /* 0x0000880095007a0c */ /* 0x000fe20003f06270 */
[----:B------:R-:W-:Y:S02]  /*8bd0*/  IMAD R9, R4, c[0x0][0x3a0], RZ ;  /* 0x0000e80004097a24 */ /* 0x000fe400078e02ff */
[----:B------:R-:W-:-:S04]  /*8be0*/  IMAD.MOV.U32 R4, RZ, RZ, R8 ;  /* 0x000000ffff047224 */ /* 0x000fc800078e0008 */
[----:B------:R-:W-:-:S04]  /*8bf0*/  IMAD.WIDE.U32 R10, R3, c[0x0][0x3a0], R4 ;  /* 0x0000e800030a7a25 */ /* 0x000fc800078e0004 */
[----:B------:R-:W-:Y:S01]  /*8c00*/  IMAD R3, R3, c[0x0][0x3a4], R9 ;  /* 0x0000e90003037a24 */ /* 0x000fe200078e0209 */
[----:B------:R-:W-:-:S03]  /*8c10*/  LEA R4, P5, R10, c[0x0][0x340], 0x1 ;  /* 0x0000d0000a047a11 */ /* 0x000fc600078a08ff */
[----:B------:R-:W-:-:S05]  /*8c20*/  IMAD.IADD R3, R3, 0x1, R11 ;  /* 0x0000000103037824 */ /* 0x000fca00078e020b */
[----:B------:R-:W-:-:S05]  /*8c30*/  LEA.HI.X R5, R10, c[0x0][0x344], R3, 0x1, P5 ;  /* 0x0000d1000a057a11 */ /* 0x000fca00028f0c03 */
[----:B---3--:R2:W-:Y:S04]  /*8c40*/  @!P2 STG.E.128 [R4.64], R36 ;  /* 0x000000240400a986 */ /* 0x0085e8000c101d0c */
[----:B----4-:R2:W-:Y:S04]  /*8c50*/  @!P1 STG.E.128 [R4.64+0x40], R32 ;  /* 0x0000402004009986 */ /* 0x0105e8000c101d0c */
[----:B-1----:R2:W-:Y:S02]  /*8c60*/  @!P0 STG.E.128 [R4.64+0x80], R28 ;  /* 0x0000801c04008986 */ /* 0x0025e4000c101d0c */
.L_x_37:
[----:B------:R-:W-:Y:S05]  /*8c70*/  BSYNC B0 ;  /* 0x0000000000007941 */ /* 0x000fea0003800000 */
.L_x_36:
[----:B------:R-:W-:Y:S01]  /*8c80*/  ULDC.64 UR6, c[0x0][0x3a8] ;  /* 0x0000ea0000067ab9 */ /* 0x000fe20000000a00 */
[----:B------:R-:W-:Y:S01]  /*8c90*/  IMAD.WIDE.U32 R6, R25, c[0x0][0x3a8], R6 ;  /* 0x0000ea0019067a25 */ /* 0x000fe200078e0006 */
[----:B------:R-:W-:Y:S01]  /*8ca0*/  UIMAD UR5, UR8, UR6, URZ ;  /* 0x00000006080572a4 */ /* 0x000fe2000f8e023f */
[----:B------:R-:W-:Y:S03]  /*8cb0*/  BSSY B0, `(.L_x_38) ;  /* 0x000001a000007945 */ /* 0x000fe60003800000 */
[----:B------:R-:W-:Y:S01]  /*8cc0*/  UIMAD UR4, UR4, UR7, UR5 ;  /* 0x00000007040472a4 */ /* 0x000fe2000f8e0205 */
[----:B------:R-:W-:-:S05]  /*8cd0*/  IADD3 R6, P0, R6, UR9, RZ ;  /* 0x0000000906067c10 */ /* 0x000fca000ff1e0ff */
[----:B------:R-:W-:Y:S01]  /*8ce0*/  IMAD.U32 R3, RZ, RZ, UR4 ;  /* 0x00000004ff037e24 */ /* 0x000fe2000f8e00ff */
[----:B------:R-:W-:Y:S02]  /*8cf0*/  ULDC.64 UR4, c[0x0][0x3c0] ;  /* 0x0000f00000047ab9 */ /* 0x000fe40000000a00 */
[----:B------:R-:W-:Y:S02]  /*8d00*/  UIMAD UR4, UR58, UR4, URZ ;  /* 0x000000043a0472a4 */ /* 0x000fe4000f8e023f */
[----:B------:R-:W-:Y:S02]  /*8d10*/  IADD3.X R7, R7, UR10, R3, P0, !PT ;  /* 0x0000000a07077c10 */ /* 0x000fe400087fe403 */
[----:B------:R-:W-:Y:S01]  /*8d20*/  MOV R3, UR35 ;  /* 0x0000002300037c02 */ /* 0x000fe20008000f00 */
[----:B------:R-:W-:-:S04]  /*8d30*/  UIMAD UR4, UR35, UR5, UR4 ;  /* 0x00000005230472a4 */ /* 0x000fc8000f8e0204 */
[----:B------:R-:W-:-:S05]  /*8d40*/  IMAD.WIDE.U32 R6, R3, c[0x0][0x3c0], R6 ;  /* 0x0000f00003067a25 */ /* 0x000fca00078e0006 */
[----:B------:R-:W-:Y:S01]  /*8d50*/  IADD3 R3, R7, UR4, RZ ;  /* 0x0000000407037c10 */ /* 0x000fe2000fffe0ff */
[----:B------:R-:W-:Y:S05]  /*8d60*/  @P4 BRA `(.L_x_39) ;  /* 0x000000e000004947 */ /* 0x000fea0003800000 */
[----:B--2---:R-:W-:Y:S01]  /*8d70*/  MOV R5, R3 ;  /* 0x0000000300057202 */ /* 0x004fe20000000f00 */
[----:B------:R-:W-:Y:S01]  /*8d80*/  IMAD.MOV.U32 R4, RZ, RZ, R6 ;  /* 0x000000ffff047224 */ /* 0x000fe200078e0006 */
[----:B------:R-:W-:Y:S01]  /*8d90*/  ISETP.GE.AND P2, PT, R250, c[0x0][0x220], PT ;  /* 0x00008800fa007a0c */ /* 0x000fe20003f46270 */
[----:B------:R-:W-:Y:S01]  /*8da0*/  IMAD R10, R26, c[0x0][0x3a8], RZ ;  /* 0x0000ea001a0a7a24 */ /* 0x000fe200078e02ff */
[----:B------:R-:W-:Y:S01]  /*8db0*/  ISETP.GE.AND P1, PT, R150, c[0x0][0x220], PT ;  /* 0x0000880096007a0c */ /* 0x000fe20003f26270 */
[----:B------:R-:W-:Y:S01]  /*8dc0*/  IMAD.WIDE.U32 R8, R0, c[0x0][0x3a8], R4 ;  /* 0x0000ea0000087a25 */ /* 0x000fe200078e0004 */
[----:B------:R-:W-:-:S03]  /*8dd0*/  ISETP.GE.AND P0, PT, R149, c[0x0][0x220], PT ;  /* 0x0000880095007a0c */ /* 0x000fc60003f06270 */
[----:B------:R-:W-:-:S04]  /*8de0*/  IMAD R4, R0, c[0x0][0x3ac], R10 ;  /* 0x0000eb0000047a24 */ /* 0x000fc800078e020a */
[----:B------:R-:W-:Y:S01]  /*8df0*/  IMAD.IADD R5, R4, 0x1, R9 ;  /* 0x0000000104057824 */ /* 0x000fe200078e0209 */
[----:B------:R-:W-:-:S04]  /*8e00*/  LEA R4, P4, R8, c[0x0][0x348], 0x1 ;  /* 0x0000d20008047a11 */ /* 0x000fc800078808ff */
[----:B------:R-:W-:-:S05]  /*8e10*/  LEA.HI.X R5, R8, c[0x0][0x34c], R5, 0x1, P4 ;  /* 0x0000d30008057a11 */ /* 0x000fca00020f0c05 */
[----:B-1----:R1:W-:Y:S04]  /*8e20*/  @!P2 STG.E.128 [R4.64], R48 ;  /* 0x000000300400a986 */ /* 0x0023e8000c101d0c */
[----:B------:R1:W-:Y:S04]  /*8e30*/  @!P1 STG.E.128 [R4.64+0x40], R44 ;  /* 0x0000402c04009986 */ /* 0x0003e8000c101d0c */
[----:B------:R1:W-:Y:S02]  /*8e40*/  @!P0 STG.E.128 [R4.64+0x80], R40 ;  /* 0x0000802804008986 */ /* 0x0003e4000c101d0c */
.L_x_39:
[----:B------:R-:W-:Y:S05]  /*8e50*/  BSYNC B0 ;  /* 0x0000000000007941 */ /* 0x000fea0003800000 */
.L_x_38:
[----:B------:R-:W-:Y:S05]  /*8e60*/  @P3 BRA `(.L_x_15) ;  /* 0x000000f000003947 */ /* 0x000fea0003800000 */
[----:B------:R-:W-:Y:S01]  /*8e70*/  IADD3 R0, P0, R0, 0x40, RZ ;  /* 0x0000004000007810 */ /* 0x000fe20007f1e0ff */
[----:B------:R-:W-:Y:S01]  /*8e80*/  IMAD.MOV.U32 R7, RZ, RZ, R3 ;  /* 0x000000ffff077224 */ /* 0x000fe200078e0003 */
[----:B------:R-:W-:-:S02]  /*8e90*/  ISETP.GE.AND P2, PT, R250, c[0x0][0x220], PT ;  /* 0x00008800fa007a0c */ /* 0x000fc40003f46270 */
[----:B------:R-:W-:Y:S01]  /*8ea0*/  ISETP.GE.AND P1, PT, R150, c[0x0][0x220], PT ;  /* 0x0000880096007a0c */ /* 0x000fe20003f26270 */
[----:B-12---:R-:W-:Y:S01]  /*8eb0*/  IMAD.X R4, RZ, RZ, R26, P0 ;  /* 0x000000ffff047224 */ /* 0x006fe200000e061a */
[----:B------:R-:W-:Y:S01]  /*8ec0*/  ISETP.GE.AND P0, PT, R149, c[0x0][0x220], PT ;  /* 0x0000880095007a0c */ /* 0x000fe20003f06270 */
[----:B------:R-:W-:-:S04]  /*8ed0*/  IMAD.WIDE.U32 R6, R0, c[0x0][0x3a8], R6 ;  /* 0x0000ea0000067a25 */ /* 0x000fc800078e0006 */
[----:B------:R-:W-:-:S04]  /*8ee0*/  IMAD R4, R4, c[0x0][0x3a8], RZ ;  /* 0x0000ea0004047a24 */ /* 0x000fc800078e02ff */
[----:B------:R-:W-:Y:S01]  /*8ef0*/  IMAD R0, R0, c[0x0][0x3ac], R4 ;  /* 0x0000eb0000007a24 */ /* 0x000fe200078e0204 */
[----:B------:R-:W-:-:S03]  /*8f00*/  LEA R4, P3, R6, c[0x0][0x348], 0x1 ;  /* 0x0000d20006047a11 */ /* 0x000fc600078608ff */
[----:B------:R-:W-:-:S05]  /*8f10*/  IMAD.IADD R0, R0, 0x1, R7 ;  /* 0x0000000100007824 */ /* 0x000fca00078e0207 */
[----:B------:R-:W-:-:S05]  /*8f20*/  LEA.HI.X R5, R6, c[0x0][0x34c], R0, 0x1, P3 ;  /* 0x0000d30006057a11 */ /* 0x000fca00018f0c00 */
[----:B------:R1:W-:Y:S04]  /*8f30*/  @!P2 STG.E.128 [R4.64], R60 ;  /* 0x0000003c0400a986 */ /* 0x0003e8000c101d0c */
[----:B------:R1:W-:Y:S04]  /*8f40*/  @!P1 STG.E.128 [R4.64+0x40], R56 ;  /* 0x0000403804009986 */ /* 0x0003e8000c101d0c */
[----:B------:R1:W-:Y:S02]  /*8f50*/  @!P0 STG.E.128 [R4.64+0x80], R52 ;  /* 0x0000803404008986 */ /* 0x0003e4000c101d0c */
.L_x_15:
[----:B------:R-:W-:Y:S05]  /*8f60*/  BSYNC B1 ;  /* 0x0000000000017941 */ /* 0x000fea0003800000 */
.L_x_1:
[----:B------:R-:W-:Y:S02]  /*8f70*/  ULDC UR5, c[0x0][0x218] ;  /* 0x0000860000057ab9 */ /* 0x000fe40000000800 */
[----:B------:R-:W-:-:S04]  /*8f80*/  UIADD3 UR5, UR5, 0x7f, URZ ;  /* 0x0000007f05057890 */ /* 0x000fc8000fffe03f */
[----:B------:R-:W-:-:S04]  /*8f90*/  USHF.R.S32.HI UR4, URZ, 0x1f, UR5 ;  /* 0x0000001f3f047899 */ /* 0x000fc80008011405 */
[----:B------:R-:W-:-:S03]  /*8fa0*/  ULEA.HI UR4, UR4, UR5, URZ, 0x7 ;  /* 0x0000000504047291 */ /* 0x000fc6000f8f383f */
[----:B------:R-:W-:Y:S02]  /*8fb0*/  ULDC UR5, c[0x0][0xc] ;  /* 0x0000030000057ab9 */ /* 0x000fe40000000800 */
[----:B------:R-:W-:Y:S02]  /*8fc0*/  UIADD3 UR18, UR18, UR5, URZ ;  /* 0x0000000512127290 */ /* 0x000fe4000fffe03f */
[----:B------:R-:W-:-:S04]  /*8fd0*/  USHF.R.S32.HI UR4, URZ, 0x7, UR4 ;  /* 0x000000073f047899 */ /* 0x000fc80008011404 */
[----:B------:R-:W-:-:S06]  /*8fe0*/  UISETP.GE.AND UP0, UPT, UR18, UR4, UPT ;  /* 0x000000041200728c */ /* 0x000fcc000bf06270 */
[----:B------:R-:W-:-:S13]  /*8ff0*/  PLOP3.LUT P0, PT, PT, PT, UP0, 0x80, 0x0 ;  /* 0x000000000000781c */ /* 0x000fda0003f0f008 */
[----:B------:R-:W-:Y:S01]  /*9000*/  @P0 CALL.REL.NOINC `(.L_x_40) ;  /* 0x0000001000000944 */ /* 0x000fe20003c00000 */
[----:B------:R-:W-:Y:S05]  /*9010*/  BRA `(.L_x_41) ;  /* 0xffff7e3000007947 */ /* 0x000fea000383ffff */
.L_x_40:
[----:B------:R-:W-:Y:S05]  /*9020*/  EXIT ;  /* 0x000000000000794d */ /* 0x000fea0003800000 */
.L_x_42:
[----:B------:R-:W-:-:S00]  /*9030*/  BRA `(.L_x_42) ;  /* 0xfffffff000007947 */ /* 0x000fc0000383ffff */
[----:B------:R-:W-:-:S00]  /*9040*/  NOP ;  /* 0x0000000000007918 */ /* 0x000fc00000000000 */
        /* <DEDUP_REMOVED lines=11> */
.L_x_664:


//--------------------- .text._ZN5flash44flash_bwd_dq_dk_dv_loop_seqk_parallel_kernelI23Flash_bwd_kernel_traitsILi96ELi64ELi128ELi8ELi2ELi4ELi4ELb1ELb0EN7cutlass10bfloat16_tE19Flash_kernel_traitsILi96ELi64ELi128ELi8ES3_EELb0ELb1ELb0ELb0ELb1ELb1ELb0EEEvNS_16Flash_bwd_paramsE --------------------------
	.section	.text._ZN5flash44flash_bwd_dq_dk_dv_loop_seqk_parallel_kernelI23Flash_bwd_kernel_traitsILi96ELi64ELi128ELi8ELi2ELi4ELi4ELb1ELb0EN7cutlass10bfloat16_tE19Flash_kernel_traitsILi96ELi64ELi128ELi8ES3_EELb0ELb1ELb0ELb0ELb1ELb1ELb0EEEvNS_16Flash_bwd_paramsE,"ax",@progbits
	.sectioninfo	@"SHI_REGISTERS=255"
	.align	128
        .global         _ZN5flash44flash_bwd_dq_dk_dv_loop_seqk_parallel_kernelI23Flash_bwd_kernel_traitsILi96ELi64ELi128ELi8ELi2ELi4ELi4ELb1ELb0EN7cutlass10bfloat16_tE19Flash_kernel_traitsILi96ELi64ELi128ELi8ES3_EELb0ELb1ELb0ELb0ELb1ELb1ELb0EEEvNS_16Flash_bwd_paramsE
        .type           _ZN5flash44flash_bwd_dq_dk_dv_loop_seqk_parallel_kernelI23Flash_bwd_kernel_traitsILi96ELi64ELi128ELi8ELi2ELi4ELi4ELb1ELb0EN7cutlass10bfloat16_tE19Flash_kernel_traitsILi96ELi64ELi128ELi8ES3_EELb0ELb1ELb0ELb0ELb1ELb1ELb0EEEvNS_16Flash_bwd_paramsE,@function
        .size           _ZN5flash44flash_bwd_dq_dk_dv_loop_seqk_parallel_kernelI23Flash_bwd_kernel_traitsILi96ELi64ELi128ELi8ELi2ELi4ELi4ELb1ELb0EN7cutlass10bfloat16_tE19Flash_kernel_traitsILi96ELi64ELi128ELi8ES3_EELb0ELb1ELb0ELb0ELb1ELb1ELb0EEEvNS_16Flash_bwd_paramsE,(.L_x_665 - _ZN5flash44flash_bwd_dq_dk_dv_loop_seqk_parallel_kernelI23Flash_bwd_kernel_traitsILi96ELi64ELi128ELi8ELi2ELi4ELi4ELb1ELb0EN7cutlass10bfloat16_tE19Flash_kernel_traitsILi96ELi64ELi128ELi8ES3_EELb0ELb1ELb0ELb0ELb1ELb1ELb0EEEvNS_16Flash_bwd_paramsE)
        .other          _ZN5flash44flash_bwd_dq_dk_dv_loop_seqk_parallel_kernelI23Flash_bwd_kernel_traitsILi96ELi64ELi128ELi8ELi2ELi4ELi4ELb1ELb0EN7cutlass10bfloat16_tE19Flash_kernel_traitsILi96ELi64ELi128ELi8ES3_EELb0ELb1ELb0ELb0ELb1ELb1ELb0EEEvNS_16Flash_bwd_paramsE,@"STO_CUDA_ENTRY STV_DEFAULT"
_ZN5flash44flash_bwd_dq_dk_dv_loop_seqk_parallel_kernelI23Flash_bwd_kernel_traitsILi96ELi64ELi128ELi8ELi2ELi4ELi4ELb1ELb0EN7cutlass10bfloat16_tE19Flash_kernel_traitsILi96ELi64ELi128ELi8ES3_EELb0ELb1ELb0ELb0ELb1ELb1ELb0EEEvNS_16Flash_bwd_paramsE:
.text._ZN5flash44flash_bwd_dq_dk_dv_loop_seqk_parallel_kernelI23Flash_bwd_kernel_traitsILi96ELi64ELi128ELi8ELi2ELi4ELi4ELb1ELb0EN7cutlass10bfloat16_tE19Flash_kernel_traitsILi96ELi64ELi128ELi8ES3_EELb0ELb1ELb0ELb0ELb1ELb1ELb0EEEvNS_16Flash_bwd_paramsE:
        /* <DEDUP_REMOVED lines=12> */
[----:B------:R-:W-:Y:S01]  /*00c0*/  IMAD.MOV.U32 R226, RZ, RZ, 0x20 ;  /* 0x00000020ffe27424 */ /* 0x000fe200078e00ff */
[----:B------:R-:W-:Y:S01]  /*00d0*/  ULDC UR30, c[0x0][0x22c] ;  /* 0x00008b00001e7ab9 */ /* 0x000fe20000000800 */
[----:B------:R-:W-:Y:S01]  /*00e0*/  IMAD.MOV.U32 R230, RZ, RZ, -0x10 ;  /* 0xfffffff0ffe67424 */ /* 0x000fe200078e00ff */
[----:B------:R-:W-:Y:S01]  /*00f0*/  ULDC UR17, c[0x0][0x1c0] ;  /* 0x0000700000117ab9 */ /* 0x000fe20000000800 */
[----:B------:R-:W-:Y:S01]  /*0100*/  IMAD.MOV.U32 R223, RZ, RZ, -0x40 ;  /* 0xffffffc0ffdf7424 */ /* 0x000fe200078e00ff */
[----:B------:R-:W-:Y:S02]  /*0110*/  UIMAD UR20, UR30, UR17, URZ ;  /* 0x000000111e1472a4 */ /* 0x000fe4000f8e023f */
[----:B------:R-:W-:Y:S02]  /*0120*/  UMOV UR4, 0x80 ;  /* 0x0000008000047882 */ /* 0x000fe40000000000 */
[----:B------:R-:W-:-:S02]  /*0130*/  ULDC UR5, c[0x0][0x210] ;  /* 0x0000840000057ab9 */ /* 0x000fc40000000800 */
[----:B------:R-:W-:Y:S02]  /*0140*/  ULDC UR22, c[0x0][0x234] ;  /* 0x00008d0000167ab9 */ /* 0x000fe40000000800 */
[----:B------:R-:W-:Y:S02]  /*0150*/  ULDC UR21, c[0x0][0x224] ;  /* 0x0000890000157ab9 */ /* 0x000fe40000000800 */
[----:B------:R-:W-:Y:S02]  /*0160*/  UIMAD UR22, UR4, UR5, UR22 ;  /* 0x00000005041672a4 */ /* 0x000fe4000f8e0216 */
[----:B------:R-:W-:Y:S02]  /*0170*/  UIADD3 UR21, UR4, UR21, URZ ;  /* 0x0000001504157290 */ /* 0x000fe4000fffe03f */
[----:B------:R-:W-:Y:S02]  /*0180*/  USHF.R.S32.HI UR4, URZ, 0x1f, UR30 ;  /* 0x0000001f3f047899 */ /* 0x000fe4000801141e */
[----:B------:R-:W-:Y:S01]  /*0190*/  USHF.L.U32 UR19, UR20, 0x6, URZ ;  /* 0x0000000614137899 */ /* 0x000fe2000800063f */
[----:B-1----:R-:W-:Y:S01]  /*01a0*/  SHF.R.S32.HI R20, RZ, 0x1f, R21 ;  /* 0x0000001fff147819 */ /* 0x002fe20000011415 */
[----:B------:R-:W-:-:S02]  /*01b0*/  UIMAD.WIDE.U32 UR30, UR30, UR17, URZ ;  /* 0x000000111e1e72a5 */ /* 0x000fc4000f8e003f */
[----:B------:R-:W-:Y:S01]  /*01c0*/  ULDC.64 UR34, c[0x0][0x118] ;  /* 0x0000460000227ab9 */ /* 0x000fe20000000a00 */
[CC--:B------:R-:W-:Y:S01]  /*01d0*/  LEA.HI R5, R20.reuse, R21.reuse, RZ, 0x2 ;  /* 0x0000001514057211 */ /* 0x0c0fe200078f10ff */
[----:B------:R-:W-:Y:S01]  /*01e0*/  ULDC UR14, c[0x0][0x1c0] ;  /* 0x00007000000e7ab9 */ /* 0x000fe20000000800 */
[CC--:B------:R-:W-:Y:S01]  /*01f0*/  LEA.HI R11, R20.reuse, R21.reuse, RZ, 0x4 ;  /* 0x00000015140b7211 */ /* 0x0c0fe200078f20ff */
[----:B------:R-:W-:Y:S01]  /*0200*/  ULDC UR13, c[0x0][0x224] ;  /* 0x00008900000d7ab9 */ /* 0x000fe20000000800 */
[--C-:B------:R-:W-:Y:S01]  /*0210*/  SHF.R.S32.HI R7, RZ, 0x2, R5.reuse ;  /* 0x00000002ff077819 */ /* 0x100fe20000011405 */
[----:B------:R-:W-:Y:S01]  /*0220*/  UMOV UR15, 0x4 ;  /* 0x00000004000f7882 */ /* 0x000fe20000000000 */
[----:B------:R-:W-:Y:S01]  /*0230*/  LEA.HI R10, R20, R21, RZ, 0x5 ;  /* 0x00000015140a7211 */ /* 0x000fe200078f28ff */
[----:B------:R-:W-:Y:S01]  /*0240*/  ULDC.64 UR26, c[0x0][0x200] ;  /* 0x00008000001a7ab9 */ /* 0x000fe20000000a00 */
[----:B------:R-:W-:Y:S01]  /*0250*/  SHF.R.S32.HI R0, RZ, 0x1f, R5 ;  /* 0x0000001fff007819 */ /* 0x000fe20000011405 */
[----:B------:R-:W-:Y:S01]  /*0260*/  ULDC.64 UR24, c[0x0][0x3c8] ;  /* 0x0000f20000187ab9 */ /* 0x000fe20000000a00 */
[----:B------:R-:W-:Y:S01]  /*0270*/  SHF.R.S32.HI R8, RZ, 0x4, R11 ;  /* 0x00000004ff087819 */ /* 0x000fe2000001140b */
[----:B------:R-:W-:Y:S01]  /*0280*/  ULDC UR12, c[0x0][0x224] ;  /* 0x00008900000c7ab9 */ /* 0x000fe20000000800 */
[-C--:B------:R-:W-:Y:S01]  /*0290*/  LEA.HI R4, R5, R7.reuse, RZ, 0x1 ;  /* 0x0000000705047211 */ /* 0x080fe200078f08ff */
[----:B------:R-:W-:Y:S01]  /*02a0*/  ULDC UR11, c[0x0][0x22c] ;  /* 0x00008b00000b7ab9 */ /* 0x000fe20000000800 */
[----:B------:R-:W-:Y:S01]  /*02b0*/  LOP3.LUT R3, R10, 0xffffffe0, RZ, 0xc0, !PT ;  /* 0xffffffe00a037812 */ /* 0x000fe200078ec0ff */
[----:B------:R-:W-:Y:S01]  /*02c0*/  ULDC UR10, c[0x0][0x214] ;  /* 0x00008500000a7ab9 */ /* 0x000fe20000000800 */
[----:B------:R-:W-:Y:S01]  /*02d0*/  LEA.HI R0, R0, R7, RZ, 0x3 ;  /* 0x0000000700007211 */ /* 0x000fe200078f18ff */
[----:B------:R-:W-:Y:S01]  /*02e0*/  ULDC UR9, c[0x0][0x2e8] ;  /* 0x0000ba0000097ab9 */ /* 0x000fe20000000800 */
[----:B------:R-:W-:Y:S01]  /*02f0*/  LEA.HI R2, R11, R8, RZ, 0x1 ;  /* 0x000000080b027211 */ /* 0x000fe200078f08ff */
[----:B------:R-:W-:Y:S01]  /*0300*/  IMAD.IADD R3, R21, 0x1, -R3 ;  /* 0x0000000115037824 */ /* 0x000fe200078e0a03 */
[----:B------:R-:W-:Y:S01]  /*0310*/  LOP3.LUT R4, R4, 0x7fffffe, RZ, 0xc0, !PT ;  /* 0x07fffffe04047812 */ /* 0x000fe200078ec0ff */
[----:B------:R-:W-:Y:S01]  /*0320*/  ULDC UR8, c[0x0][0x214] ;  /* 0x0000850000087ab9 */ /* 0x000fe20000000800 */
[----:B------:R-:W-:Y:S01]  /*0330*/  LOP3.LUT R0, R0, 0xfffffff8, RZ, 0xc0, !PT ;  /* 0xfffffff800007812 */ /* 0x000fe200078ec0ff */
[----:B------:R-:W-:Y:S01]  /*0340*/  UIMAD UR17, UR4, UR17, URZ ;  /* 0x00000011041172a4 */ /* 0x000fe2000f8e023f */
[----:B------:R-:W-:Y:S01]  /*0350*/  LOP3.LUT R2, R2, 0xfffffffe, RZ, 0xc0, !PT ;  /* 0xfffffffe02027812 */ /* 0x000fe200078ec0ff */
[C---:B------:R-:W-:Y:S01]  /*0360*/  IMAD.IADD R6, R7.reuse, 0x1, -R4 ;  /* 0x0000000107067824 */ /* 0x040fe200078e0a04 */
[----:B------:R-:W-:Y:S01]  /*0370*/  SHF.R.S32.HI R4, RZ, 0x1f, R3 ;  /* 0x0000001fff047819 */ /* 0x000fe20000011403 */
[----:B------:R-:W-:Y:S01]  /*0380*/  IMAD.IADD R9, R7, 0x1, -R0 ;  /* 0x0000000107097824 */ /* 0x000fe200078e0a00 */
[----:B------:R-:W-:Y:S01]  /*0390*/  SHF.R.S32.HI R0, RZ, 0x5, R10 ;  /* 0x00000005ff007819 */ /* 0x000fe2000001140a */
[----:B------:R-:W-:Y:S01]  /*03a0*/  IMAD.IADD R14, R8, 0x1, -R2 ;  /* 0x00000001080e7824 */ /* 0x000fe200078e0a02 */
[----:B------:R-:W-:Y:S01]  /*03b0*/  SHF.R.S32.HI R2, RZ, 0x1f, R10 ;  /* 0x0000001fff027819 */ /* 0x000fe2000001140a */
[----:B------:R-:W-:Y:S01]  /*03c0*/  USHF.R.S32.HI UR18, URZ, 0x1f, UR19 ;  /* 0x0000001f3f127899 */ /* 0x000fe20008011413 */
[----:B------:R-:W-:Y:S01]  /*03d0*/  LEA.HI R12, R20, R21, RZ, 0x3 ;  /* 0x00000015140c7211 */ /* 0x000fe200078f18ff */
[----:B------:R-:W-:Y:S01]  /*03e0*/  IMAD R8, R0, 0x8, R6 ;  /* 0x0000000800087824 */ /* 0x000fe200078e0206 */
[----:B------:R-:W-:Y:S01]  /*03f0*/  LEA.HI R22, R4, R3, RZ, 0x2 ;  /* 0x0000000304167211 */ /* 0x000fe200078f10ff */
[----:B------:R-:W-:Y:S01]  /*0400*/  UMOV UR16, 0xffffd000 ;  /* 0xffffd00000107882 */ /* 0x000fe20000000000 */
[----:B------:R-:W-:-:S02]  /*0410*/  LEA.HI R3, R10, R0, RZ, 0x1 ;  /* 0x000000000a037211 */ /* 0x000fc400078f08ff */
[----:B------:R-:W-:Y:S02]  /*0420*/  LEA.HI R2, R2, R0, RZ, 0x2 ;  /* 0x0000000002027211 */ /* 0x000fe400078f10ff */
[----:B------:R-:W-:Y:S02]  /*0430*/  SHF.R.S32.HI R7, RZ, 0x3, R12 ;  /* 0x00000003ff077819 */ /* 0x000fe4000001140c */
[----:B------:R-:W-:Y:S02]  /*0440*/  LOP3.LUT R5, R5, 0xfffffffc, RZ, 0xc0, !PT ;  /* 0xfffffffc05057812 */ /* 0x000fe400078ec0ff */
[----:B------:R-:W-:Y:S01]  /*0450*/  LOP3.LUT R4, R3, 0xfffffffe, RZ, 0xc0, !PT ;  /* 0xfffffffe03047812 */ /* 0x000fe200078ec0ff */
[----:B------:R-:W-:Y:S01]  /*0460*/  IMAD.SHL.U32 R3, R7, 0x40, RZ ;  /* 0x0000004007037824 */ /* 0x000fe200078e00ff */
[----:B------:R-:W-:Y:S01]  /*0470*/  LOP3.LUT R2, R2, 0xfffffffc, RZ, 0xc0, !PT ;  /* 0xfffffffc02027812 */ /* 0x000fe200078ec0ff */
[----:B------:R-:W-:Y:S01]  /*0480*/  IMAD.IADD R16, R21, 0x1, -R5 ;  /* 0x0000000115107824 */ /* 0x000fe200078e0a05 */
[----:B------:R-:W-:Y:S01]  /*0490*/  LOP3.LUT P4, RZ, R9, 0x2, RZ, 0xc0, !PT ;  /* 0x0000000209ff7812 */ /* 0x000fe2000788c0ff */
[----:B------:R-:W-:-:S02]  /*04a0*/  IMAD.IADD R227, R0, 0x1, -R4 ;  /* 0x0000000100e37824 */ /* 0x000fc400078e0a04 */
[----:B------:R-:W-:Y:S01]  /*04b0*/  IMAD.IADD R13, R0, 0x1, -R2 ;  /* 0x00000001000d7824 */ /* 0x000fe200078e0a02 */
[----:B------:R-:W-:Y:S01]  /*04c0*/  LOP3.LUT R0, R3, 0xc0, RZ, 0xc0, !PT ;  /* 0x000000c003007812 */ /* 0x000fe200078ec0ff */
[----:B------:R-:W-:Y:S01]  /*04d0*/  IMAD.SHL.U32 R18, R16, 0x8, RZ ;  /* 0x0000000810127824 */ /* 0x000fe200078e00ff */
[----:B------:R-:W-:Y:S02]  /*04e0*/  LOP3.LUT R3, R11, 0xfffffff0, RZ, 0xc0, !PT ;  /* 0xfffffff00b037812 */ /* 0x000fe400078ec0ff */
[----:B------:R-:W-:Y:S02]  /*04f0*/  LOP3.LUT R2, R12, 0xfffffff8, RZ, 0xc0, !PT ;  /* 0xfffffff80c027812 */ /* 0x000fe400078ec0ff */
[----:B------:R-:W-:Y:S01]  /*0500*/  SHF.R.U32.HI R5, RZ, 0x3, R0 ;  /* 0x00000003ff057819 */ /* 0x000fe20000011600 */
[----:B------:R1:W-:Y:S01]  /*0510*/  STL [R1+0x40], R18 ;  /* 0x0000401201007387 */ /* 0x0003e20000100800 */
[----:B------:R-:W-:Y:S01]  /*0520*/  LOP3.LUT R4, R0, 0x18, R18, 0xf8, !PT ;  /* 0x0000001800047812 */ /* 0x000fe200078ef812 */
[C---:B------:R-:W-:Y:S01]  /*0530*/  IMAD.IADD R0, R21.reuse, 0x1, -R3 ;  /* 0x0000000115007824 */ /* 0x040fe200078e0a03 */
[----:B------:R-:W-:Y:S01]  /*0540*/  LEA.HI R3, R20, R21, RZ, 0x6 ;  /* 0x0000001514037211 */ /* 0x000fe200078f30ff */
[----:B------:R-:W-:Y:S01]  /*0550*/  IMAD.IADD R2, R21, 0x1, -R2 ;  /* 0x0000000115027824 */ /* 0x000fe200078e0a02 */
[----:B------:R-:W-:-:S02]  /*0560*/  LOP3.LUT R7, R4, R5, RZ, 0x3c, !PT ;  /* 0x0000000504077212 */ /* 0x000fc400078e3cff */
[----:B------:R-:W-:Y:S02]  /*0570*/  SHF.R.S32.HI R5, RZ, 0x1f, R0 ;  /* 0x0000001fff057819 */ /* 0x000fe40000011400 */
[----:B------:R-:W-:Y:S01]  /*0580*/  SHF.R.S32.HI R10, RZ, 0x6, R3 ;  /* 0x00000006ff0a7819 */ /* 0x000fe20000011403 */
[----:B------:R-:W-:Y:S01]  /*0590*/  IMAD.U32 R15, R8, 0x20, R7 ;  /* 0x00000020080f7824 */ /* 0x000fe200078e0007 */
[----:B------:R-:W-:Y:S02]  /*05a0*/  LEA.HI R6, R2, R2, RZ, 0x1 ;  /* 0x0000000202067211 */ /* 0x000fe400078f08ff */
[-C--:B------:R-:W-:Y:S02]  /*05b0*/  LEA.HI R3, R0, R0.reuse, RZ, 0x1 ;  /* 0x0000000000037211 */ /* 0x080fe400078f08ff */
[----:B------:R-:W-:Y:S01]  /*05c0*/  LEA.HI R11, R5, R0, RZ, 0x3 ;  /* 0x00000000050b7211 */ /* 0x000fe200078f18ff */
[----:B------:R2:W-:Y:S01]  /*05d0*/  STL [R1+0x24], R15 ;  /* 0x0000240f01007387 */ /* 0x0005e20000100800 */
[----:B------:R-:W-:-:S02]  /*05e0*/  LOP3.LUT R4, R6, 0x3fffffe, RZ, 0xc0, !PT ;  /* 0x03fffffe06047812 */ /* 0x000fc400078ec0ff */
[----:B------:R-:W-:Y:S02]  /*05f0*/  LOP3.LUT R8, R3, 0x7fffffe, RZ, 0xc0, !PT ;  /* 0x07fffffe03087812 */ /* 0x000fe400078ec0ff */
[----:B------:R-:W-:Y:S01]  /*0600*/  LOP3.LUT R7, R11, 0xfffffff8, RZ, 0xc0, !PT ;  /* 0xfffffff80b077812 */ /* 0x000fe200078ec0ff */
[C---:B------:R-:W-:Y:S02]  /*0610*/  IMAD.IADD R5, R2.reuse, 0x1, -R4 ;  /* 0x0000000102057824 */ /* 0x040fe400078e0a04 */
[----:B------:R-:W-:Y:S02]  /*0620*/  IMAD.SHL.U32 R2, R2, 0x40, RZ ;  /* 0x0000004002027824 */ /* 0x000fe400078e00ff */
[----:B-1----:R-:W-:Y:S01]  /*0630*/  IMAD.IADD R18, R0, 0x1, -R8 ;  /* 0x0000000100127824 */ /* 0x002fe200078e0a08 */
[----:B------:R-:W-:Y:S01]  /*0640*/  LEA.HI R8, R20, R21, RZ, 0x7 ;  /* 0x0000001514087211 */ /* 0x000fe200078f38ff */
[----:B------:R-:W-:Y:S02]  /*0650*/  IMAD R4, R10, 0x4, R14 ;  /* 0x000000040a047824 */ /* 0x000fe400078e020e */
[----:B------:R-:W-:-:S02]  /*0660*/  IMAD.SHL.U32 R21, R21, 0x2, RZ ;  /* 0x0000000215157824 */ /* 0x000fc400078e00ff */
[----:B------:R-:W-:Y:S01]  /*0670*/  IMAD R19, R4, 0x8, R5 ;  /* 0x0000000804137824 */ /* 0x000fe200078e0205 */
[----:B------:R-:W-:Y:S01]  /*0680*/  SHF.R.S32.HI R4, RZ, 0x1f, R3 ;  /* 0x0000001fff047819 */ /* 0x000fe20000011403 */
[----:B--2---:R-:W-:Y:S01]  /*0690*/  IMAD.IADD R15, R0, 0x1, -R7 ;  /* 0x00000001000f7824 */ /* 0x004fe200078e0a07 */
[----:B------:R-:W-:Y:S02]  /*06a0*/  SHF.R.S32.HI R0, RZ, 0x1, R6 ;  /* 0x00000001ff007819 */ /* 0x000fe40000011406 */
[----:B------:R-:W-:Y:S01]  /*06b0*/  LOP3.LUT R6, R2, 0x1c0, RZ, 0xc0, !PT ;  /* 0x000001c002067812 */ /* 0x000fe200078ec0ff */
[----:B------:R-:W-:Y:S01]  /*06c0*/  IMAD.SHL.U32 R2, R13, 0x10, RZ ;  /* 0x000000100d027824 */ /* 0x000fe200078e00ff */
[C---:B------:R-:W-:Y:S01]  /*06d0*/  LOP3.LUT P6, RZ, R0.reuse, 0x2, RZ, 0xc0, !PT ;  /* 0x0000000200ff7812 */ /* 0x040fe200078cc0ff */
[----:B------:R-:W-:Y:S01]  /*06e0*/  IMAD.SHL.U32 R0, R0, 0x40, RZ ;  /* 0x0000004000007824 */ /* 0x000fe200078e00ff */
[----:B------:R-:W-:Y:S02]  /*06f0*/  SHF.R.S32.HI R7, RZ, 0x1, R3 ;  /* 0x00000001ff077819 */ /* 0x000fe40000011403 */
[----:B------:R-:W-:-:S02]  /*0700*/  LOP3.LUT R3, R9, 0x1, RZ, 0xc0, !PT ;  /* 0x0000000109037812 */ /* 0x000fc400078ec0ff */
[----:B------:R-:W-:Y:S02]  /*0710*/  LOP3.LUT R0, R0, 0xc0, RZ, 0xc0, !PT ;  /* 0x000000c000007812 */ /* 0x000fe400078ec0ff */
[----:B------:R-:W-:Y:S02]  /*0720*/  LOP3.LUT R2, R6, 0x30, R2, 0xf8, !PT ;  /* 0x0000003006027812 */ /* 0x000fe400078ef802 */
[----:B------:R-:W-:Y:S02]  /*0730*/  ISETP.NE.U32.AND P5, PT, R3, 0x1, PT ;  /* 0x000000010300780c */ /* 0x000fe40003fa5070 */
[----:B------:R-:W-:Y:S02]  /*0740*/  LOP3.LUT R5, R0, 0x8, R12, 0xf8, !PT ;  /* 0x0000000800057812 */ /* 0x000fe400078ef80c */
[----:B------:R-:W-:Y:S02]  /*0750*/  SHF.R.U32.HI R3, RZ, 0x3, R0 ;  /* 0x00000003ff037819 */ /* 0x000fe40000011600 */
[----:B------:R-:W-:-:S02]  /*0760*/  LEA.HI R4, R4, R7, RZ, 0x2 ;  /* 0x0000000704047211 */ /* 0x000fc400078f10ff */
[----:B------:R-:W-:Y:S02]  /*0770*/  LOP3.LUT R2, R2, 0x8, R12, 0xf8, !PT ;  /* 0x0000000802027812 */ /* 0x000fe400078ef80c */
[----:B------:R-:W-:Y:S02]  /*0780*/  SHF.R.U32.HI R0, RZ, 0x3, R6 ;  /* 0x00000003ff007819 */ /* 0x000fe40000011606 */
[C---:B------:R-:W-:Y:S02]  /*0790*/  LEA.HI R6, R9.reuse, R9, RZ, 0x1 ;  /* 0x0000000909067211 */ /* 0x040fe400078f08ff */
[----:B------:R-:W-:Y:S02]  /*07a0*/  LOP3.LUT R4, R4, 0xfffffffc, RZ, 0xc0, !PT ;  /* 0xfffffffc04047812 */ /* 0x000fe400078ec0ff */
[----:B------:R-:W-:Y:S01]  /*07b0*/  LOP3.LUT R17, R2, R0, RZ, 0x3c, !PT ;  /* 0x0000000002117212 */ /* 0x000fe200078e3cff */
[----:B------:R-:W-:Y:S01]  /*07c0*/  IMAD.SHL.U32 R2, R9, 0x40, RZ ;  /* 0x0000004009027824 */ /* 0x000fe200078e00ff */
[----:B------:R-:W-:Y:S01]  /*07d0*/  LOP3.LUT R0, R6, 0x3fffffe, RZ, 0xc0, !PT ;  /* 0x03fffffe06007812 */ /* 0x000fe200078ec0ff */
[----:B------:R-:W-:Y:S01]  /*07e0*/  IMAD.IADD R12, R7, 0x1, -R4 ;  /* 0x00000001070c7824 */ /* 0x000fe200078e0a04 */
[----:B------:R-:W-:Y:S01]  /*07f0*/  LOP3.LUT R218, R5, R3, RZ, 0x3c, !PT ;  /* 0x0000000305da7212 */ /* 0x000fe200078e3cff */
[----:B------:R-:W-:Y:S01]  /*0800*/  IMAD.SHL.U32 R5, R16, 0x2, RZ ;  /* 0x0000000210057824 */ /* 0x000fe200078e00ff */
[----:B------:R-:W-:Y:S01]  /*0810*/  LOP3.LUT R2, R2, 0x1c0, RZ, 0xc0, !PT ;  /* 0x000001c002027812 */ /* 0x000fe200078ec0ff */
[----:B------:R-:W-:Y:S01]  /*0820*/  IMAD.IADD R7, R9, 0x1, -R0 ;  /* 0x0000000109077824 */ /* 0x000fe200078e0a00 */
[----:B------:R-:W-:Y:S01]  /*0830*/  SHF.R.S32.HI R3, RZ, 0x3, R11 ;  /* 0x00000003ff037819 */ /* 0x000fe2000001140b */
[----:B------:R-:W-:Y:S01]  /*0840*/  IMAD.SHL.U32 R0, R10, 0x20, RZ ;  /* 0x000000200a007824 */ /* 0x000fe200078e00ff */
[----:B------:R-:W-:Y:S01]  /*0850*/  SEL R217, R226, 0xffffffe0, !P6 ;  /* 0xffffffe0e2d97807 */ /* 0x000fe20007000000 */
[----:B------:R-:W-:Y:S01]  /*0860*/  IMAD.U32 R218, R19, 0x20, R218 ;  /* 0x0000002013da7824 */ /* 0x000fe200078e00da */
[----:B------:R-:W-:Y:S01]  /*0870*/  SEL R230, R230, 0x10, !P5 ;  /* 0x00000010e6e67807 */ /* 0x000fe20006800000 */
[----:B------:R-:W-:Y:S01]  /*0880*/  IMAD R18, R3, 0x8, R18 ;  /* 0x0000000803127824 */ /* 0x000fe200078e0212 */
[----:B------:R-:W-:Y:S01]  /*0890*/  LOP3.LUT R9, R0, 0x6, R21, 0xf8, !PT ;  /* 0x0000000600097812 */ /* 0x000fe200078ef815 */
[C---:B------:R-:W-:Y:S01]  /*08a0*/  IMAD R221, R13.reuse, 0x2, R3 ;  /* 0x000000020ddd7824 */ /* 0x040fe200078e0203 */
[----:B------:R-:W-:Y:S01]  /*08b0*/  LOP3.LUT R4, R2, 0x20, R0, 0xf8, !PT ;  /* 0x0000002002047812 */ /* 0x000fe200078ef800 */
[----:B------:R-:W-:Y:S01]  /*08c0*/  IMAD R0, R13, 0x200, R5 ;  /* 0x000002000d007824 */ /* 0x000fe200078e0205 */
[----:B------:R-:W-:Y:S01]  /*08d0*/  SHF.R.U32.HI R2, RZ, 0x3, R2 ;  /* 0x00000003ff027819 */ /* 0x000fe20000011602 */
[----:B------:R1:W-:Y:S01]  /*08e0*/  STL [R1+0x3c], R9 ;  /* 0x00003c0901007387 */ /* 0x0003e20000100800 */
[----:B------:R-:W-:-:S02]  /*08f0*/  IMAD R217, R218, 0x2, R217 ;  /* 0x00000002dad97824 */ /* 0x000fc400078e02d9 */
[----:B------:R-:W-:Y:S01]  /*0900*/  IMAD R10, R7, 0x20, R0 ;  /* 0x00000020070a7824 */ /* 0x000fe200078e0200 */
[----:B------:R-:W-:Y:S01]  /*0910*/  SHF.R.S32.HI R0, RZ, 0x1, R6 ;  /* 0x00000001ff007819 */ /* 0x000fe20000011406 */
[----:B------:R-:W-:-:S03]  /*0920*/  IMAD.SHL.U32 R218, R218, 0x2, RZ ;  /* 0x00000002dada7824 */ /* 0x000fc600078e00ff */
[C---:B------:R-:W-:Y:S01]  /*0930*/  LOP3.LUT P3, RZ, R0.reuse, 0x2, RZ, 0xc0, !PT ;  /* 0x0000000200ff7812 */ /* 0x040fe2000786c0ff */
[----:B------:R-:W-:-:S03]  /*0940*/  IMAD.SHL.U32 R0, R0, 0x40, RZ ;  /* 0x0000004000007824 */ /* 0x000fc600078e00ff */
[----:B------:R-:W-:Y:S02]  /*0950*/  R2P PR, R15, 0x6 ;  /* 0x000000060f007804 */ /* 0x000fe40000000000 */
[----:B------:R-:W-:Y:S02]  /*0960*/  LOP3.LUT R0, R0, 0xc0, RZ, 0xc0, !PT ;  /* 0x000000c000007812 */ /* 0x000fe400078ec0ff */
[----:B------:R-:W-:Y:S02]  /*0970*/  LOP3.LUT P0, RZ, R12, 0x2, RZ, 0xc0, !PT ;  /* 0x000000020cff7812 */ /* 0x000fe4000780c0ff */
[C---:B------:R-:W-:Y:S02]  /*0980*/  SEL R222, R226.reuse, 0xffffffe0, !P1 ;  /* 0xffffffe0e2de7807 */ /* 0x040fe40004800000 */
[----:B------:R-:W-:Y:S02]  /*0990*/  SEL R223, R223, 0x40, P2 ;  /* 0x00000040dfdf7807 */ /* 0x000fe40001000000 */
[----:B------:R-:W-:-:S02]  /*09a0*/  SEL R226, R226, 0xffffffe0, !P0 ;  /* 0xffffffe0e2e27807 */ /* 0x000fc40004000000 */
[----:B-1----:R-:W-:Y:S01]  /*09b0*/  LOP3.LUT R9, R4, R2, RZ, 0x3c, !PT ;  /* 0x0000000204097212 */ /* 0x002fe200078e3cff */
[----:B------:R-:W-:Y:S01]  /*09c0*/  IMAD.SHL.U32 R4, R14, 0x10, RZ ;  /* 0x000000100e047824 */ /* 0x000fe200078e00ff */
[----:B------:R-:W-:-:S05]  /*09d0*/  SHF.R.S32.HI R2, RZ, 0x7, R8 ;  /* 0x00000007ff027819 */ /* 0x000fca0000011408 */
[C---:B------:R-:W-:Y:S02]  /*09e0*/  IMAD R3, R2.reuse, 0x1000, R5 ;  /* 0x0000100002037824 */ /* 0x040fe400078e0205 */
[----:B------:R-:W-:Y:S02]  /*09f0*/  IMAD.SHL.U32 R2, R2, 0x8, RZ ;  /* 0x0000000802027824 */ /* 0x000fe400078e00ff */
[----:B------:R-:W-:Y:S01]  /*0a00*/  IMAD R5, R227, 0x400, R3 ;  /* 0x00000400e3057824 */ /* 0x000fe200078e0203 */
[----:B------:R-:W-:Y:S02]  /*0a10*/  SHF.R.U32.HI R3, RZ, 0x3, R0 ;  /* 0x00000003ff037819 */ /* 0x000fe40000011600 */
[----:B------:R-:W-:Y:S01]  /*0a20*/  LOP3.LUT R2, R2, 0x8, RZ, 0xc0, !PT ;  /* 0x0000000802027812 */ /* 0x000fe200078ec0ff */
[----:B------:R-:W-:Y:S02]  /*0a30*/  IMAD.IADD R9, R9, 0x1, R5 ;  /* 0x0000000109097824 */ /* 0x000fe400078e0205 */
[----:B------:R-:W-:Y:S01]  /*0a40*/  IMAD.SHL.U32 R5, R14, 0x8, RZ ;  /* 0x000000080e057824 */ /* 0x000fe200078e00ff */
[----:B------:R-:W-:Y:S01]  /*0a50*/  LOP3.LUT R8, R3, R0, R2, 0x1e, !PT ;  /* 0x0000000003087212 */ /* 0x000fe200078e1e02 */
[----:B------:R-:W-:Y:S01]  /*0a60*/  IMAD.SHL.U32 R0, R15, 0x40, RZ ;  /* 0x000000400f007824 */ /* 0x000fe200078e00ff */
[----:B------:R-:W-:Y:S01]  /*0a70*/  LOP3.LUT R7, R2, 0x10, R4, 0xf8, !PT ;  /* 0x0000001002077812 */ /* 0x000fe200078ef804 */
[----:B------:R-:W-:Y:S01]  /*0a80*/  IMAD.SHL.U32 R2, R12, 0x40, RZ ;  /* 0x000000400c027824 */ /* 0x000fe200078e00ff */
[----:B------:R-:W-:Y:S01]  /*0a90*/  LOP3.LUT R5, R5, 0x8, RZ, 0xc0, !PT ;  /* 0x0000000805057812 */ /* 0x000fe200078ec0ff */
[----:B------:R-:W-:Y:S01]  /*0aa0*/  IMAD.IADD R8, R8, 0x1, R10 ;  /* 0x0000000108087824 */ /* 0x000fe200078e020a */
[----:B------:R-:W-:Y:S01]  /*0ab0*/  LOP3.LUT R0, R0, 0x1c0, RZ, 0xc0, !PT ;  /* 0x000001c000007812 */ /* 0x000fe200078ec0ff */
[----:B------:R-:W-:Y:S01]  /*0ac0*/  IMAD.SHL.U32 R233, R9, 0x2, RZ ;  /* 0x0000000209e97824 */ /* 0x000fe200078e00ff */
[----:B------:R-:W-:Y:S01]  /*0ad0*/  LOP3.LUT R2, R2, 0xc0, RZ, 0xc0, !PT ;  /* 0x000000c002027812 */ /* 0x000fe200078ec0ff */
[----:B------:R-:W-:Y:S01]  /*0ae0*/  IMAD R3, R14, 0x200, R17 ;  /* 0x000002000e037824 */ /* 0x000fe200078e0211 */
[----:B------:R-:W-:Y:S01]  /*0af0*/  SHF.R.U32.HI R6, RZ, 0x3, R0 ;  /* 0x00000003ff067819 */ /* 0x000fe20000011600 */
[----:B------:R-:W-:Y:S01]  /*0b00*/  IMAD.IADD R231, R233, 0x1, R230 ;  /* 0x00000001e9e77824 */ /* 0x000fe200078e02e6 */
[----:B------:R-:W-:-:S02]  /*0b10*/  SHF.R.U32.HI R4, RZ, 0x3, R2 ;  /* 0x00000003ff047819 */ /* 0x000fc40000011602 */
[--C-:B------:R-:W-:Y:S01]  /*0b20*/  LOP3.LUT R6, R6, R0, R5.reuse, 0x1e, !PT ;  /* 0x0000000006067212 */ /* 0x100fe200078e1e05 */
[----:B------:R-:W-:Y:S01]  /*0b30*/  IMAD.SHL.U32 R0, R18, 0x20, RZ ;  /* 0x0000002012007824 */ /* 0x000fe200078e00ff */
[C---:B------:R-:W-:Y:S02]  /*0b40*/  LOP3.LUT R5, R4.reuse, R2, R5, 0x1e, !PT ;  /* 0x0000000204057212 */ /* 0x040fe400078e1e05 */
[----:B------:R-:W-:Y:S01]  /*0b50*/  LOP3.LUT R2, R4, R7, R2, 0x1e, !PT ;  /* 0x0000000704027212 */ /* 0x000fe200078e1e02 */
[----:B------:R-:W-:Y:S01]  /*0b60*/  IMAD.U32 R221, R221, 0x200, R6 ;  /* 0x00000200dddd7824 */ /* 0x000fe200078e0006 */
[----:B------:R-:W-:Y:S02]  /*0b70*/  SHF.R.S32.HI R4, RZ, 0x2, R22 ;  /* 0x00000002ff047819 */ /* 0x000fe40000011416 */
[----:B------:R-:W-:Y:S01]  /*0b80*/  IADD3 R232, R233, 0x20, RZ ;  /* 0x00000020e9e87810 */ /* 0x000fe20007ffe0ff */
[----:B------:R-:W-:Y:S01]  /*0b90*/  IMAD.IADD R225, R0, 0x1, R2 ;  /* 0x0000000100e17824 */ /* 0x000fe200078e0202 */
[----:B------:R-:W-:Y:S01]  /*0ba0*/  LEA R221, R221, 0xf000, 0x1 ;  /* 0x0000f000dddd7811 */ /* 0x000fe200078e08ff */
[----:B------:R-:W-:Y:S01]  /*0bb0*/  IMAD R11, R227, 0x10, R4 ;  /* 0x00000010e30b7824 */ /* 0x000fe200078e0204 */
[----:B------:R-:W-:Y:S01]  /*0bc0*/  @P4 IADD3 R232, R233, -0x20, RZ ;  /* 0xffffffe0e9e84810 */ /* 0x000fe20007ffe0ff */
[----:B------:R-:W-:-:S02]  /*0bd0*/  IMAD R227, R227, 0x200, R0 ;  /* 0x00000200e3e37824 */ /* 0x000fc400078e0200 */
[----:B------:R-:W-:Y:S01]  /*0be0*/  IMAD.MOV.U32 R4, RZ, RZ, 0x1 ;  /* 0x00000001ff047424 */ /* 0x000fe200078e00ff */
[----:B------:R-:W-:Y:S01]  /*0bf0*/  IADD3 R0, R11, -0x40, RZ ;  /* 0xffffffc00b007810 */ /* 0x000fe20007ffe0ff */
[----:B------:R-:W-:Y:S01]  /*0c00*/  STL [R1+0x48], R11 ;  /* 0x0000480b01007387 */ /* 0x000fe20000100800 */
[C---:B------:R-:W-:Y:S02]  /*0c10*/  IMAD.IADD R222, R221.reuse, 0x1, R222 ;  /* 0x00000001ddde7824 */ /* 0x040fe400078e02de */
[----:B------:R-:W-:Y:S01]  /*0c20*/  SHF.R.S32.HI R2, RZ, 0x1f, R0 ;  /* 0x0000001fff027819 */ /* 0x000fe20000011400 */
[----:B------:R-:W-:Y:S01]  /*0c30*/  IMAD.IADD R224, R221, 0x1, R223 ;  /* 0x00000001dde07824 */ /* 0x000fe200078e02df */
[----:B------:R-:W-:Y:S01]  /*0c40*/  IADD3 R4, R11, -c[0x0][0x214], R4 ;  /* 0x800085000b047a10 */ /* 0x000fe20007ffe004 */
[----:B------:R-:W-:Y:S01]  /*0c50*/  IMAD.IADD R227, R227, 0x1, R5 ;  /* 0x00000001e3e37824 */ /* 0x000fe200078e0205 */
[C---:B------:R-:W-:Y:S01]  /*0c60*/  SHF.L.U64.HI R2, R0.reuse, 0x2, R2 ;  /* 0x0000000200027819 */ /* 0x040fe20000010202 */
[----:B------:R-:W-:-:S02]  /*0c70*/  IMAD.SHL.U32 R0, R0, 0x4, RZ ;  /* 0x0000000400007824 */ /* 0x000fc400078e00ff */
[----:B------:R1:W-:Y:S01]  /*0c80*/  STL [R1+0x38], R4 ;  /* 0x0000380401007387 */ /* 0x0003e20000100800 */
[----:B------:R-:W-:Y:S02]  /*0c90*/  IMAD.IADD R230, R230, 0x1, R232 ;  /* 0x00000001e6e67824 */ /* 0x000fe400078e02e8 */
[----:B------:R-:W-:Y:S01]  /*0ca0*/  IMAD.IADD R223, R222, 0x1, R223 ;  /* 0x00000001dedf7824 */ /* 0x000fe200078e02df */
[----:B------:R2:W-:Y:S04]  /*0cb0*/  STL [R1+0x34], R2 ;  /* 0x0000340201007387 */ /* 0x0005e80000100800 */
[----:B------:R3:W-:Y:S01]  /*0cc0*/  STL [R1+0x30], R0 ;  /* 0x0000300001007387 */ /* 0x0007e20000100800 */
[----:B-1----:R-:W-:Y:S01]  /*0cd0*/  LEA R4, R8, 0x9000, 0x1 ;  /* 0x0000900008047811 */ /* 0x002fe200078e08ff */
[----:B--2---:R-:W-:-:S04]  /*0ce0*/  IMAD.SHL.U32 R2, R3, 0x2, RZ ;  /* 0x0000000203027824 */ /* 0x004fc800078e00ff */
[----:B------:R1:W-:Y:S01]  /*0cf0*/  STL [R1+0x1c], R4 ;  /* 0x00001c0401007387 */ /* 0x0003e20000100800 */
[C---:B---3--:R-:W-:Y:S02]  /*0d00*/  IADD3 R0, R4.reuse, 0x20, RZ ;  /* 0x0000002004007810 */ /* 0x048fe40007ffe0ff */
[----:B------:R-:W-:-:S05]  /*0d10*/  @P3 IADD3 R0, R4, -0x20, RZ ;  /* 0xffffffe004003810 */ /* 0x000fca0007ffe0ff */
[----:B------:R1:W-:Y:S02]  /*0d20*/  STL [R1+0x20], R0 ;  /* 0x0000200001007387 */ /* 0x0003e40000100800 */
.L_x_51:
[----:B------:R-:W-:Y:S01]  /*0d30*/  ULDC.64 UR4, c[0x0][0x258] ;  /* 0x0000960000047ab9 */ /* 0x000fe20000000a00 */
[----:B------:R-:W-:Y:S01]  /*0d40*/  ISETP.NE.U32.AND P1, PT, RZ, c[0x0][0x250], PT ;  /* 0x00009400ff007a0c */ /* 0x000fe20003f25070 */
[----:B------:R-:W-:Y:S02]  /*0d50*/  UISETP.NE.U32.AND UP1, UPT, URZ, UR4, UPT ;  /* 0x000000043f00728c */ /* 0x000fe4000bf25070 */
[----:B------:R-:W-:Y:S01]  /*0d60*/  ULDC.64 UR6, c[0x0][0x258] ;  /* 0x0000960000067ab9 */ /* 0x000fe20000000a00 */
[----:B------:R-:W-:Y:S01]  /*0d70*/  ISETP.NE.AND.EX P1, PT, RZ, c[0x0][0x254], PT, P1 ;  /* 0x00009500ff007a0c */ /* 0x000fe20003f25310 */
[----:B------:R-:W-:-:S06]  /*0d80*/  UISETP.NE.AND.EX UP1, UPT, URZ, UR5, UPT, UP1 ;  /* 0x000000053f00728c */ /* 0x000fcc000bf25310 */
[----:B------:R-:W-:-:S05]  /*0d90*/  PLOP3.LUT P0, PT, PT, PT, UP1, 0x80, 0x0 ;  /* 0x000000000000781c */ /* 0x000fca0003f0f018 */
[----:B------:R-:W-:Y:S01]  /*0da0*/  @UP1 UMOV UR4, 0x4 ;  /* 0x0000000400041882 */ /* 0x000fe20000000000 */
[----:B-1----:R-:W2:Y:S01]  /*0db0*/  @P1 S2R R7, SR_CTAID.Y ;  /* 0x0000000000071919 */ /* 0x002ea20000002600 */
[----:B------:R-:W-:-:S06]  /*0dc0*/  @P1 IMAD.MOV.U32 R6, RZ, RZ, 0x4 ;  /* 0x00000004ff061424 */ /* 0x000fcc00078e00ff */
[----:B-1----:R-:W1:Y:S01]  /*0dd0*/  @P0 S2R R0, SR_CTAID.Y ;  /* 0x0000000000000919 */ /* 0x002e620000002600 */
[----:B--2---:R-:W-:-:S06]  /*0de0*/  @P1 IMAD.WIDE R6, R7, R6, c[0x0][0x250] ;  /* 0x0000940007061625 */ /* 0x004fcc00078e0206 */
[----:B------:R-:W2:Y:S01]  /*0df0*/  @P1 LDG.E R6, [R6.64] ;  /* 0x0000002206061981 */ /* 0x000ea2000c1e1900 */
[----:B-1----:R-:W1:Y:S02]  /*0e00*/  @P0 R2UR UR5, R0 ;  /* 0x00000000000503c2 */ /* 0x002e6400000e0000 */
[----:B-1----:R-:W-:-:S06]  /*0e10*/  @UP1 UIMAD.WIDE UR4, UR5, UR4, UR6 ;  /* 0x00000004050412a5 */ /* 0x002fcc000f8e0206 */
[----:B------:R-:W-:Y:S02]  /*0e20*/  IMAD.U32 R4, RZ, RZ, UR4 ;  /* 0x00000004ff047e24 */ /* 0x000fe4000f8e00ff */
[----:B------:R-:W-:Y:S01]  /*0e30*/  IMAD.U32 R5, RZ, RZ, UR5 ;  /* 0x00000005ff057e24 */ /* 0x000fe2000f8e00ff */
[----:B------:R-:W-:Y:S02]  /*0e40*/  UMOV UR28, URZ ;  /* 0x0000003f001c7c82 */ /* 0x000fe40008000000 */
[----:B------:R-:W-:Y:S02]  /*0e50*/  ULDC.64 UR4, c[0x0][0x268] ;  /* 0x00009a0000047ab9 */ /* 0x000fe40000000a00 */
[----:B------:R-:W3:Y:S01]  /*0e60*/  @P0 LDG.E R0, [R4.64] ;  /* 0x0000002204000981 */ /* 0x000ee2000c1e1900 */
[----:B------:R-:W-:-:S04]  /*0e70*/  @!UP1 UISETP.NE.U32.AND UP0, UPT, URZ, UR4, UPT ;  /* 0x000000043f00928c */ /* 0x000fc8000bf05070 */
[----:B------:R-:W-:-:S03]  /*0e80*/  @!UP1 UISETP.NE.AND.EX UP0, UPT, URZ, UR5, UPT, UP0 ;  /* 0x000000053f00928c */ /* 0x000fc6000bf05300 */
[----:B------:R-:W-:Y:S02]  /*0e90*/  ULDC.64 UR4, c[0x0][0x218] ;  /* 0x0000860000047ab9 */ /* 0x000fe40000000a00 */
[----:B------:R-:W-:Y:S02]  /*0ea0*/  @!UP1 USEL UR5, URZ, UR5, !UP0 ;  /* 0x000000053f059287 */ /* 0x000fe4000c000000 */
[----:B------:R-:W-:Y:S01]  /*0eb0*/  USHF.L.U32 UR36, UR23, 0x7, URZ ;  /* 0x0000000717247899 */ /* 0x000fe2000800063f */
[----:B--2---:R-:W1:Y:S08]  /*0ec0*/  @P1 R2UR UR28, R6 ;  /* 0x00000000061c13c2 */ /* 0x004e7000000e0000 */
[----:B---3--:R-:W1:Y:S02]  /*0ed0*/  @P0 R2UR UR37, R0 ;  /* 0x00000000002503c2 */ /* 0x008e6400000e0000 */
[----:B-1----:R-:W-:-:S02]  /*0ee0*/  @UP1 UIADD3 UR37, UR37, -UR28, URZ ;  /* 0x8000001c25251290 */ /* 0x002fc4000fffe03f */
[----:B------:R-:W-:-:S04]  /*0ef0*/  @!UP1 UIADD3 UR37, UR5, UR4, -UR28 ;  /* 0x0000000405259290 */ /* 0x000fc8000fffe81c */
[----:B------:R-:W-:-:S06]  /*0f00*/  UISETP.GE.AND UP0, UPT, UR36, UR37, UPT ;  /* 0x000000252400728c */ /* 0x000fcc000bf06270 */
[----:B------:R-:W-:-:S13]  /*0f10*/  PLOP3.LUT P0, PT, PT, PT, UP0, 0x80, 0x0 ;  /* 0x000000000000781c */ /* 0x000fda0003f0f008 */
[----:B------:R-:W-:Y:S05]  /*0f20*/  @P0 BRA `(.L_x_43) ;  /* 0x00005a4000000947 */ /* 0x000fea0003800000 */
[----:B------:R-:W-:Y:S01]  /*0f30*/  IABS R6, c[0x0][0x1c8] ;  /* 0x0000720000067a13 */ /* 0x000fe20000000000 */
[----:B------:R-:W1:Y:S01]  /*0f40*/  S2R R3, SR_CTAID.Z ;  /* 0x0000000000037919 */ /* 0x000e620000002700 */
[----:B------:R-:W2:Y:S01]  /*0f50*/  S2UR UR33, SR_CTAID.Z ;  /* 0x00000000002179c3 */ /* 0x000ea20000002700 */
[----:B------:R-:W-:Y:S01]  /*0f60*/  ULDC UR39, c[0x0][0x1c8] ;  /* 0x0000720000277ab9 */ /* 0x000fe20000000800 */
[----:B------:R-:W3:Y:S01]  /*0f70*/  I2F.RP R4, R6 ;  /* 0x0000000600047306 */ /* 0x000ee20000209400 */
[----:B------:R-:W-:Y:S01]  /*0f80*/  ULDC UR43, c[0x0][0x214] ;  /* 0x00008500002b7ab9 */ /* 0x000fe20000000800 */
[----:B------:R-:W-:Y:S01]  /*0f90*/  ISETP.NE.AND P2, PT, RZ, c[0x0][0x1c8], PT ;  /* 0x00007200ff007a0c */ /* 0x000fe20003f45270 */
[----:B------:R-:W-:Y:S02]  /*0fa0*/  ULDC.U8 UR6, c[0x0][0x328] ;  /* 0x0000ca0000067ab9 */ /* 0x000fe40000000000 */
[----:B------:R-:W-:Y:S01]  /*0fb0*/  UIADD3 UR43, UR43, 0x3f, URZ ;  /* 0x0000003f2b2b7890 */ /* 0x000fe2000fffe03f */
[----:B------:R-:W4:Y:S01]  /*0fc0*/  S2UR UR29, SR_CTAID.Y ;  /* 0x00000000001d79c3 */ /* 0x000f220000002600 */
[----:B------:R-:W-:-:S02]  /*0fd0*/  ULDC.64 UR4, c[0x0][0x240] ;  /* 0x0000900000047ab9 */ /* 0x000fc40000000a00 */
[----:B------:R-:W-:Y:S02]  /*0fe0*/  UISETP.NE.AND UP0, UPT, UR6, URZ, UPT ;  /* 0x0000003f0600728c */ /* 0x000fe4000bf05270 */
[----:B------:R-:W-:Y:S02]  /*0ff0*/  UISETP.NE.U32.AND UP1, UPT, URZ, UR4, UPT ;  /* 0x000000043f00728c */ /* 0x000fe4000bf25070 */
[----:B------:R-:W-:Y:S02]  /*1000*/  USHF.R.S32.HI UR46, URZ, 0x1f, UR43 ;  /* 0x0000001f3f2e7899 */ /* 0x000fe4000801142b */
[----:B------:R-:W-:Y:S01]  /*1010*/  UISETP.NE.AND.EX UP1, UPT, URZ, UR5, UPT, UP1 ;  /* 0x000000053f00728c */ /* 0x000fe2000bf25310 */
[----:B---3--:R-:W3:Y:S01]  /*1020*/  MUFU.RCP R4, R4 ;  /* 0x0000000400047308 */ /* 0x008ee20000001000 */
[----:B------:R-:W-:Y:S02]  /*1030*/  ULEA.HI UR46, UR46, UR43, URZ, 0x6 ;  /* 0x0000002b2e2e7291 */ /* 0x000fe4000f8f303f */
[----:B------:R-:W-:Y:S01]  /*1040*/  ULDC UR4, c[0x0][0x214] ;  /* 0x0000850000047ab9 */ /* 0x000fe20000000800 */
[----:B-1----:R-:W-:Y:S01]  /*1050*/  IABS R3, R3 ;  /* 0x0000000300037213 */ /* 0x002fe20000000000 */
[----:B--2---:R-:W-:-:S02]  /*1060*/  ULOP3.LUT UR39, UR33, UR39, URZ, 0x3c, !UPT ;  /* 0x0000002721277292 */ /* 0x004fc4000f8e3c3f */
[----:B------:R-:W-:Y:S02]  /*1070*/  ULDC UR45, c[0x0][0x22c] ;  /* 0x00008b00002d7ab9 */ /* 0x000fe40000000800 */
[----:B------:R-:W-:Y:S02]  /*1080*/  ULDC UR5, c[0x0][0x1c0] ;  /* 0x0000700000057ab9 */ /* 0x000fe40000000800 */
[----:B------:R-:W-:Y:S01]  /*1090*/  ISETP.LE.AND P1, PT, RZ, UR39, PT ;  /* 0x00000027ff007c0c */ /* 0x000fe2000bf23270 */
[----:B------:R-:W-:Y:S02]  /*10a0*/  ULDC.U8 UR38, c[0x0][0x3d0] ;  /* 0x0000f40000267ab9 */ /* 0x000fe40000000000 */
[----:B----4-:R-:W-:Y:S01]  /*10b0*/  UIMAD.WIDE UR48, UR29, 0x80, URZ ;  /* 0x000000801d3078a5 */ /* 0x010fe2000f8e023f */
[----:B---3--:R-:W-:Y:S01]  /*10c0*/  IADD3 R4, R4, 0xffffffe, RZ ;  /* 0x0ffffffe04047810 */ /* 0x008fe20007ffe0ff */
[----:B------:R-:W-:Y:S01]  /*10d0*/  @UP0 UIMAD UR6, UR29, UR4, URZ ;  /* 0x000000041d0602a4 */ /* 0x000fe2000f8e023f */
[----:B------:R-:W-:Y:S01]  /*10e0*/  ISETP.NE.AND P4, PT, RZ, UR38, PT ;  /* 0x00000026ff007c0c */ /* 0x000fe2000bf85270 */
[----:B------:R-:W-:Y:S01]  /*10f0*/  USEL UR39, UR48, URZ, UP1 ;  /* 0x0000003f30277287 */ /* 0x000fe20008800000 */
[----:B------:R-:W1:Y:S01]  /*1100*/  F2I.FTZ.U32.TRUNC.NTZ R5, R4 ;  /* 0x0000000400057305 */ /* 0x000e62000021f000 */
[----:B------:R-:W-:-:S02]  /*1110*/  ULOP3.LUT UR48, UR46, 0xffffffc0, URZ, 0xc0, !UPT ;  /* 0xffffffc02e307892 */ /* 0x000fc4000f8ec03f */
[----:B------:R-:W-:Y:S02]  /*1120*/  UIMAD UR45, UR33, UR45, URZ ;  /* 0x0000002d212d72a4 */ /* 0x000fe4000f8e023f */
[----:B------:R-:W-:Y:S02]  /*1130*/  @!UP0 UIMAD UR5, UR29, UR5, UR33 ;  /* 0x000000051d0582a4 */ /* 0x000fe4000f8e0221 */
[----:B------:R-:W-:Y:S02]  /*1140*/  UIADD3 UR48, UR48, -0x40, URZ ;  /* 0xffffffc030307890 */ /* 0x000fe4000fffe03f */
[----:B------:R-:W-:Y:S02]  /*1150*/  ULDC UR44, c[0x0][0x234] ;  /* 0x00008d00002c7ab9 */ /* 0x000fe40000000800 */
[----:B------:R-:W-:Y:S02]  /*1160*/  ULDC UR41, c[0x0][0x1c0] ;  /* 0x0000700000297ab9 */ /* 0x000fe40000000800 */
[----:B------:R-:W-:-:S02]  /*1170*/  USEL UR38, UR49, URZ, UP1 ;  /* 0x0000003f31267287 */ /* 0x000fc40008800000 */
[----:B------:R-:W-:Y:S01]  /*1180*/  @UP0 UIMAD UR44, UR33, UR44, UR6 ;  /* 0x0000002c212c02a4 */ /* 0x000fe2000f8e0206 */
[--C-:B-1----:R-:W-:Y:S01]  /*1190*/  IMAD.MOV R0, RZ, RZ, -R5.reuse ;  /* 0x000000ffff007224 */ /* 0x102fe200078e0a05 */
[----:B------:R-:W-:Y:S01]  /*11a0*/  USHF.R.S32.HI UR7, URZ, 0x1f, UR28 ;  /* 0x0000001f3f077899 */ /* 0x000fe2000801141c */
[----:B------:R-:W-:Y:S01]  /*11b0*/  IMAD.MOV.U32 R4, RZ, RZ, RZ ;  /* 0x000000ffff047224 */ /* 0x000fe200078e00ff */
[----:B------:R-:W-:Y:S01]  /*11c0*/  USHF.R.S32.HI UR32, URZ, 0x1f, UR36 ;  /* 0x0000001f3f207899 */ /* 0x000fe20008011424 */
[----:B------:R-:W-:Y:S01]  /*11d0*/  IMAD R0, R0, R6, RZ ;  /* 0x0000000600007224 */ /* 0x000fe200078e02ff */
[----:B------:R-:W-:Y:S02]  /*11e0*/  USHF.R.S32.HI UR47, URZ, 0x1f, UR29 ;  /* 0x0000001f3f2f7899 */ /* 0x000fe4000801141d */
[----:B------:R-:W-:Y:S01]  /*11f0*/  USHF.R.S32.HI UR42, URZ, 0x1f, UR33 ;  /* 0x0000001f3f2a7899 */ /* 0x000fe20008011421 */
[----:B------:R-:W-:Y:S01]  /*1200*/  IMAD.HI.U32 R0, R5, R0, R4 ;  /* 0x0000000005007227 */ /* 0x000fe200078e0004 */
[----:B------:R-:W-:-:S02]  /*1210*/  USHF.R.S32.HI UR41, URZ, 0x1f, UR41 ;  /* 0x0000001f3f297899 */ /* 0x000fc40008011429 */
[----:B------:R-:W-:Y:S01]  /*1220*/  USHF.R.S32.HI UR40, URZ, 0x1f, UR45 ;  /* 0x0000001f3f287899 */ /* 0x000fe2000801142d */
[----:B------:R-:W-:Y:S01]  /*1230*/  IMAD.MOV.U32 R4, RZ, RZ, R3 ;  /* 0x000000ffff047224 */ /* 0x000fe200078e0003 */
[----:B------:R-:W-:Y:S02]  /*1240*/  USHF.R.S32.HI UR46, URZ, 0x6, UR46 ;  /* 0x000000063f2e7899 */ /* 0x000fe4000801142e */
[----:B------:R-:W-:Y:S01]  /*1250*/  @!UP0 UIMAD UR44, UR5, UR4, URZ ;  /* 0x00000004052c82a4 */ /* 0x000fe2000f8e023f */
[----:B------:R-:W-:Y:S01]  /*1260*/  IMAD.HI.U32 R0, R0, R4, RZ ;  /* 0x0000000400007227 */ /* 0x000fe200078e00ff */
[----:B------:R-:W-:-:S03]  /*1270*/  USHF.R.S32.HI UR49, URZ, 0x1f, UR48 ;  /* 0x0000001f3f317899 */ /* 0x000fc60008011430 */
[----:B------:R-:W-:-:S04]  /*1280*/  IMAD.MOV R3, RZ, RZ, -R0 ;  /* 0x000000ffff037224 */ /* 0x000fc800078e0a00 */
[C---:B------:R-:W-:Y:S02]  /*1290*/  IMAD R3, R6.reuse, R3, R4 ;  /* 0x0000000306037224 */ /* 0x040fe400078e0204 */
[----:B------:R-:W1:Y:S03]  /*12a0*/  S2R R4, SR_CTAID.X ;  /* 0x0000000000047919 */ /* 0x000e660000002500 */
[----:B------:R-:W-:-:S13]  /*12b0*/  ISETP.GT.U32.AND P3, PT, R6, R3, PT ;  /* 0x000000030600720c */ /* 0x000fda0003f64070 */
[----:B------:R-:W-:Y:S01]  /*12c0*/  @!P3 IMAD.IADD R3, R3, 0x1, -R6 ;  /* 0x000000010303b824 */ /* 0x000fe200078e0a06 */
[----:B------:R-:W-:-:S04]  /*12d0*/  @!P3 IADD3 R0, R0, 0x1, RZ ;  /* 0x000000010000b810 */ /* 0x000fc80007ffe0ff */
[----:B------:R-:W-:Y:S01]  /*12e0*/  ISETP.GE.U32.AND P0, PT, R3, R6, PT ;  /* 0x000000060300720c */ /* 0x000fe20003f06070 */
[----:B-1----:R-:W-:-:S04]  /*12f0*/  IMAD.WIDE.U32 R20, R4, c[0x0][0x3d8], RZ ;  /* 0x0000f60004147a25 */ /* 0x002fc800078e00ff */
[----:B------:R-:W-:Y:S01]  /*1300*/  IMAD R3, R4, c[0x0][0x3dc], R21 ;  /* 0x0000f70004037a24 */ /* 0x000fe200078e0215 */
[----:B------:R-:W-:-:S04]  /*1310*/  SEL R20, R20, RZ, P4 ;  /* 0x000000ff14147207 */ /* 0x000fc80002000000 */
[----:B------:R-:W-:-:S03]  /*1320*/  SEL R19, R3, RZ, P4 ;  /* 0x000000ff03137207 */ /* 0x000fc60002000000 */
[----:B------:R-:W-:Y:S02]  /*1330*/  @P0 IADD3 R0, R0, 0x1, RZ ;  /* 0x0000000100000810 */ /* 0x000fe40007ffe0ff */
[----:B------:R-:W-:-:S03]  /*1340*/  PLOP3.LUT P0, PT, PT, PT, UP0, 0x80, 0x0 ;  /* 0x000000000000781c */ /* 0x000fc60003f0f008 */
[----:B------:R-:W-:Y:S01]  /*1350*/  @!P1 IMAD.MOV R0, RZ, RZ, -R0 ;  /* 0x000000ffff009224 */ /* 0x000fe200078e0a00 */
[----:B------:R-:W-:-:S04]  /*1360*/  @!P2 LOP3.LUT R0, RZ, c[0x0][0x1c8], RZ, 0x33, !PT ;  /* 0x00007200ff00aa12 */ /* 0x000fc800078e33ff */
[----:B------:R-:W-:-:S05]  /*1370*/  SHF.R.S32.HI R15, RZ, 0x1f, R0 ;  /* 0x0000001fff0f7819 */ /* 0x000fca0000011400 */
[----:B------:R-:W-:Y:S05]  /*1380*/  @!P0 BRA `(.L_x_44) ;  /* 0x0000003000008947 */ /* 0x000fea0003800000 */
[----:B------:R-:W-:-:S04]  /*1390*/  UIMAD UR43, UR21, UR29, URZ ;  /* 0x0000001d152b72a4 */ /* 0x000fc8000f8e023f */
[----:B------:R-:W-:Y:S01]  /*13a0*/  UIMAD UR43, UR22, UR33, UR43 ;  /* 0x00000021162b72a4 */ /* 0x000fe2000f8e022b */
[----:B------:R-:W-:Y:S05]  /*13b0*/  BRA `(.L_x_45) ;  /* 0x0000002000007947 */ /* 0x000fea0003800000 */
.L_x_44:
[----:B------:R-:W-:-:S04]  /*13c0*/  UIMAD UR43, UR29, UR14, UR33 ;  /* 0x0000000e1d2b72a4 */ /* 0x000fc8000f8e0221 */
[----:B------:R-:W-:Y:S02]  /*13d0*/  UIMAD UR43, UR43, UR13, URZ ;  /* 0x0000000d2b2b72a4 */ /* 0x000fe4000f8e023f */
.L_x_45:
[----:B------:R-:W2:Y:S01]  /*13e0*/  LDL.64 R4, [R1+0x40] ;  /* 0x0000400001047983 */ /* 0x000ea20000100a00 */
[----:B------:R-:W-:-:S03]  /*13f0*/  ULDC.64 UR4, c[0x0][0x368] ;  /* 0x0000da0000047ab9 */ /* 0x000fc60000000a00 */
[----:B------:R1:W2:Y:S01]  /*1400*/  LDL.64 R10, [R1+0x40] ;  /* 0x00004000010a7983 */ /* 0x0002a20000100a00 */
[----:B------:R-:W-:Y:S02]  /*1410*/  UIMAD UR4, UR47, UR4, URZ ;  /* 0x000000042f0472a4 */ /* 0x000fe4000f8e023f */
[----:B------:R-:W-:Y:S01]  /*1420*/  UIADD3 UR28, UP0, UR36, UR28, URZ ;  /* 0x0000001c241c7290 */ /* 0x000fe2000ff1e03f */
[----:B------:R-:W3:Y:S01]  /*1430*/  S2R R21, SR_TID.X ;  /* 0x0000000000157919 */ /* 0x000ee20000002100 */
[----:B------:R-:W-:Y:S02]  /*1440*/  UIMAD UR6, UR29, UR5, UR4 ;  /* 0x000000051d0672a4 */ /* 0x000fe4000f8e0204 */
[----:B------:R-:W-:Y:S01]  /*1450*/  UIADD3.X UR32, UR7, UR32, URZ, UP0, !UPT ;  /* 0x0000002007207290 */ /* 0x000fe200087fe43f */
[----:B------:R-:W4:Y:S01]  /*1460*/  S2R R23, SR_CTAID.Y ;  /* 0x0000000000177919 */ /* 0x000f220000002600 */
[----:B------:R-:W-:Y:S01]  /*1470*/  ULDC.64 UR4, c[0x0][0x1a0] ;  /* 0x0000680000047ab9 */ /* 0x000fe20000000a00 */
[----:B------:R-:W-:Y:S01]  /*1480*/  IMAD.U32 R6, RZ, RZ, UR28 ;  /* 0x0000001cff067e24 */ /* 0x000fe2000f8e00ff */
[----:B------:R-:W-:-:S04]  /*1490*/  UIMAD UR4, UR32, UR4, URZ ;  /* 0x00000004200472a4 */ /* 0x000fc8000f8e023f */
[----:B------:R-:W-:-:S03]  /*14a0*/  UIMAD UR50, UR28, UR5, UR4 ;  /* 0x000000051c3272a4 */ /* 0x000fc6000f8e0204 */
[----:B------:R-:W-:Y:S02]  /*14b0*/  ULDC.64 UR4, c[0x0][0x198] ;  /* 0x0000660000047ab9 */ /* 0x000fe40000000a00 */
[----:B------:R-:W-:-:S04]  /*14c0*/  UIMAD UR4, UR32, UR4, URZ ;  /* 0x00000004200472a4 */ /* 0x000fc8000f8e023f */
[----:B------:R-:W-:-:S03]  /*14d0*/  UIMAD UR51, UR28, UR5, UR4 ;  /* 0x000000051c3372a4 */ /* 0x000fc6000f8e0204 */
[----:B------:R-:W-:Y:S01]  /*14e0*/  ULDC.64 UR4, c[0x0][0x180] ;  /* 0x0000600000047ab9 */ /* 0x000fe20000000a00 */
[----:B---3--:R-:W-:Y:S01]  /*14f0*/  SHF.R.S32.HI R22, RZ, 0x1f, R21 ;  /* 0x0000001fff167819 */ /* 0x008fe20000011415 */
[----:B------:R-:W-:-:S03]  /*1500*/  UIMAD UR4, UR47, UR4, URZ ;  /* 0x000000042f0472a4 */ /* 0x000fc6000f8e023f */
[----:B------:R-:W-:Y:S01]  /*1510*/  LEA.HI R3, R22, R21, RZ, 0x2 ;  /* 0x0000001516037211 */ /* 0x000fe200078f10ff */
[----:B------:R-:W-:-:S03]  /*1520*/  UIMAD UR4, UR29, UR5, UR4 ;  /* 0x000000051d0472a4 */ /* 0x000fc6000f8e0204 */
[----:B------:R-:W-:-:S04]  /*1530*/  SHF.R.S32.HI R3, RZ, 0x2, R3 ;  /* 0x00000002ff037819 */ /* 0x000fc80000011403 */
[----:B------:R-:W-:Y:S02]  /*1540*/  SHF.R.S32.HI R18, RZ, 0x1f, R3 ;  /* 0x0000001fff127819 */ /* 0x000fe40000011403 */
[----:B------:R-:W-:-:S04]  /*1550*/  IADD3 R14, P0, R3, UR48, RZ ;  /* 0x00000030030e7c10 */ /* 0x000fc8000ff1e0ff */
[----:B------:R-:W-:-:S05]  /*1560*/  IADD3.X R12, R18, UR49, RZ, P0, !PT ;  /* 0x00000031120c7c10 */ /* 0x000fca00087fe4ff */
[----:B------:R-:W-:Y:S01]  /*1570*/  IMAD R13, R12, c[0x0][0x190], RZ ;  /* 0x000064000c0d7a24 */ /* 0x000fe200078e02ff */
[----:B------:R-:W-:Y:S01]  /*1580*/  UIADD3 UR44, UR48, UR44, URZ ;  /* 0x0000002c302c7290 */ /* 0x000fe2000fffe03f */
[----:B------:R-:W-:Y:S01]  /*1590*/  @P4 BAR.SYNC.DEFER_BLOCKING 0x0 ;  /* 0x0000000000004b1d */ /* 0x000fe20000010000 */
[----:B--2---:R-:W-:-:S05]  /*15a0*/  IMAD.MOV.U32 R10, RZ, RZ, R4 ;  /* 0x000000ffff0a7224 */ /* 0x004fca00078e0004 */
[----:B------:R-:W-:-:S05]  /*15b0*/  SHF.R.S32.HI R11, RZ, 0x1f, R10 ;  /* 0x0000001fff0b7819 */ /* 0x000fca000001140a */
[----:B------:R2:W-:Y:S01]  /*15c0*/  STL [R1+0x44], R11 ;  /* 0x0000440b01007387 */ /* 0x0005e20000100800 */
[----:B----4-:R-:W-:-:S03]  /*15d0*/  IMAD.WIDE.U32 R4, R23, c[0x0][0x368], R10 ;  /* 0x0000da0017047a25 */ /* 0x010fc600078e000a */
[----:B------:R-:W3:Y:S01]  /*15e0*/  LDL R25, [R1+0x24] ;  /* 0x0000240001197983 */ /* 0x000ee20000100800 */
[----:B------:R-:W-:Y:S01]  /*15f0*/  IMAD.MOV.U32 R8, RZ, RZ, R4 ;  /* 0x000000ffff087224 */ /* 0x000fe200078e0004 */
[----:B------:R-:W-:Y:S01]  /*1600*/  IADD3 R9, R5, UR6, RZ ;  /* 0x0000000605097c10 */ /* 0x000fe2000fffe0ff */
[----:B------:R-:W-:Y:S01]  /*1610*/  IMAD.U32 R4, RZ, RZ, UR28 ;  /* 0x0000001cff047e24 */ /* 0x000fe2000f8e00ff */
[----:B------:R-:W4:Y:S01]  /*1620*/  LDL R24, [R1+0x48] ;  /* 0x0000480001187983 */ /* 0x000f220000100800 */
[--C-:B------:R-:W-:Y:S01]  /*1630*/  IMAD.WIDE.U32 R6, R6, c[0x0][0x1a0], R10.reuse ;  /* 0x0000680006067a25 */ /* 0x100fe200078e000a */
[----:B------:R-:W-:Y:S02]  /*1640*/  ULDC.64 UR6, c[0x0][0x188] ;  /* 0x0000620000067ab9 */ /* 0x000fe40000000a00 */
[----:B------:R-:W-:Y:S01]  /*1650*/  UIMAD UR6, UR47, UR6, URZ ;  /* 0x000000062f0672a4 */ /* 0x000fe2000f8e023f */
[----:B------:R-:W-:Y:S01]  /*1660*/  IMAD.WIDE.U32 R4, R4, c[0x0][0x198], R10 ;  /* 0x0000660004047a25 */ /* 0x000fe200078e000a */
[----:B------:R-:W-:-:S02]  /*1670*/  IADD3 R7, R7, UR50, RZ ;  /* 0x0000003207077c10 */ /* 0x000fc4000fffe0ff */
[----:B------:R-:W-:Y:S01]  /*1680*/  UIMAD UR6, UR29, UR7, UR6 ;  /* 0x000000071d0672a4 */ /* 0x000fe2000f8e0206 */
[----:B------:R-:W-:Y:S01]  /*1690*/  IMAD R16, R14, c[0x0][0x194], R13 ;  /* 0x000065000e107a24 */ /* 0x000fe200078e020d */
[----:B------:R-:W-:Y:S01]  /*16a0*/  IADD3 R5, R5, UR51, RZ ;  /* 0x0000003305057c10 */ /* 0x000fe2000fffe0ff */
[----:B------:R-:W-:Y:S02]  /*16b0*/  IMAD R17, R12, c[0x0][0x370], RZ ;  /* 0x0000dc000c117a24 */ /* 0x000fe400078e02ff */
[----:B------:R-:W-:-:S04]  /*16c0*/  IMAD.WIDE.U32 R12, R14, c[0x0][0x370], R8 ;  /* 0x0000dc000e0c7a25 */ /* 0x000fc800078e0008 */
[----:B--2---:R-:W-:-:S04]  /*16d0*/  IMAD.WIDE.U32 R10, R14, c[0x0][0x190], R10 ;  /* 0x000064000e0a7a25 */ /* 0x004fc800078e000a */
[----:B------:R-:W-:Y:S02]  /*16e0*/  IMAD.IADD R9, R11, 0x1, R16 ;  /* 0x000000010b097824 */ /* 0x000fe400078e0210 */
[----:B------:R-:W-:Y:S02]  /*16f0*/  IMAD R16, R14, c[0x0][0x374], R17 ;  /* 0x0000dd000e107a24 */ /* 0x000fe400078e0211 */
[----:B------:R-:W2:Y:S01]  /*1700*/  S2R R17, SR_CTAID.Z ;  /* 0x0000000000117919 */ /* 0x000ea20000002700 */
[----:B------:R-:W-:-:S04]  /*1710*/  IMAD.WIDE.U32 R6, R23, c[0x0][0x188], R6 ;  /* 0x0000620017067a25 */ /* 0x000fc800078e0006 */
[----:B------:R-:W-:Y:S01]  /*1720*/  IMAD.WIDE.U32 R4, R23, c[0x0][0x180], R4 ;  /* 0x0000600017047a25 */ /* 0x000fe200078e0004 */
[----:B------:R-:W-:Y:S01]  /*1730*/  IADD3 R7, R7, UR6, RZ ;  /* 0x0000000607077c10 */ /* 0x000fe2000fffe0ff */
[----:B------:R-:W-:Y:S01]  /*1740*/  ULDC.64 UR6, c[0x0][0x178] ;  /* 0x00005e0000067ab9 */ /* 0x000fe20000000a00 */
[----:B------:R-:W-:Y:S02]  /*1750*/  MOV R8, R10 ;  /* 0x0000000a00087202 */ /* 0x000fe40000000f00 */
[----:B------:R-:W-:Y:S01]  /*1760*/  IADD3 R5, R5, UR4, RZ ;  /* 0x0000000405057c10 */ /* 0x000fe2000fffe0ff */
[----:B------:R-:W-:Y:S01]  /*1770*/  ULDC.64 UR4, c[0x0][0x378] ;  /* 0x0000de0000047ab9 */ /* 0x000fe20000000a00 */
[C---:B------:R-:W-:Y:S01]  /*1780*/  IMAD R11, R15.reuse, c[0x0][0x1b8], RZ ;  /* 0x00006e000f0b7a24 */ /* 0x040fe200078e02ff */
[----:B------:R-:W-:Y:S02]  /*1790*/  UIMAD UR6, UR47, UR6, URZ ;  /* 0x000000062f0672a4 */ /* 0x000fe4000f8e023f */
[----:B------:R-:W-:Y:S01]  /*17a0*/  UIMAD UR4, UR42, UR4, URZ ;  /* 0x000000042a0472a4 */ /* 0x000fe2000f8e023f */
[----:B------:R-:W-:Y:S01]  /*17b0*/  IMAD R10, R15, c[0x0][0x1b0], RZ ;  /* 0x00006c000f0a7a24 */ /* 0x000fe200078e02ff */
[----:B------:R-:W-:Y:S01]  /*17c0*/  UIMAD UR7, UR29, UR7, UR6 ;  /* 0x000000071d0772a4 */ /* 0x000fe2000f8e0206 */
[----:B------:R-:W-:-:S02]  /*17d0*/  IMAD R14, R0, c[0x0][0x1bc], R11 ;  /* 0x00006f00000e7a24 */ /* 0x000fc400078e020b */
[----:B------:R-:W-:Y:S01]  /*17e0*/  IMAD.WIDE.U32 R8, R23, c[0x0][0x178], R8 ;  /* 0x00005e0017087a25 */ /* 0x000fe200078e0008 */
[----:B------:R-:W-:-:S03]  /*17f0*/  UIMAD UR6, UR33, UR5, UR4 ;  /* 0x00000005210672a4 */ /* 0x000fc6000f8e0204 */
[----:B------:R-:W-:Y:S01]  /*1800*/  IMAD.IADD R11, R13, 0x1, R16 ;  /* 0x000000010d0b7824 */ /* 0x000fe200078e0210 */
[----:B------:R-:W-:Y:S01]  /*1810*/  ULDC.64 UR4, c[0x0][0x1a8] ;  /* 0x00006a0000047ab9 */ /* 0x000fe20000000a00 */
[C---:B------:R-:W-:Y:S02]  /*1820*/  IMAD R13, R0.reuse, c[0x0][0x1b4], R10 ;  /* 0x00006d00000d7a24 */ /* 0x040fe400078e020a */
[C---:B------:R-:W-:Y:S01]  /*1830*/  IMAD.WIDE.U32 R4, R0.reuse, c[0x0][0x1b0], R4 ;  /* 0x00006c0000047a25 */ /* 0x040fe200078e0004 */
[----:B------:R-:W-:Y:S01]  /*1840*/  UIMAD UR4, UR42, UR4, URZ ;  /* 0x000000042a0472a4 */ /* 0x000fe2000f8e023f */
[----:B------:R-:W-:Y:S02]  /*1850*/  IADD3 R9, R9, UR7, RZ ;  /* 0x0000000709097c10 */ /* 0x000fe4000fffe0ff */
[----:B------:R-:W-:-:S04]  /*1860*/  IMAD.WIDE.U32 R6, R0, c[0x0][0x1b8], R6 ;  /* 0x00006e0000067a25 */ /* 0x000fc800078e0006 */
[----:B------:R-:W-:Y:S02]  /*1870*/  IMAD.MOV.U32 R10, RZ, RZ, R12 ;  /* 0x000000ffff0a7224 */ /* 0x000fe400078e000c */
[C---:B------:R-:W-:Y:S02]  /*1880*/  IMAD R0, R18.reuse, c[0x0][0x1a0], RZ ;  /* 0x0000680012007a24 */ /* 0x040fe400078e02ff */
[----:B------:R-:W-:Y:S02]  /*1890*/  IMAD.IADD R5, R5, 0x1, R13 ;  /* 0x0000000105057824 */ /* 0x000fe400078e020d */
[----:B------:R-:W-:Y:S01]  /*18a0*/  IMAD R12, R18, c[0x0][0x198], RZ ;  /* 0x00006600120c7a24 */ /* 0x000fe200078e02ff */
[----:B------:R-:W-:Y:S01]  /*18b0*/  UIMAD UR4, UR33, UR5, UR4 ;  /* 0x00000005210472a4 */ /* 0x000fe2000f8e0204 */
[----:B------:R-:W-:Y:S02]  /*18c0*/  IMAD.IADD R7, R7, 0x1, R14 ;  /* 0x0000000107077824 */ /* 0x000fe400078e020e */
[----:B------:R-:W-:-:S02]  /*18d0*/  IMAD R16, R3, c[0x0][0x1a4], R0 ;  /* 0x0000690003107a24 */ /* 0x000fc400078e0200 */
[----:B--2---:R-:W-:-:S04]  /*18e0*/  IMAD.WIDE.U32 R14, R17, c[0x0][0x378], R10 ;  /* 0x0000de00110e7a25 */ /* 0x004fc800078e000a */
[C---:B------:R-:W-:Y:S02]  /*18f0*/  IMAD R0, R3.reuse, c[0x0][0x19c], R12 ;  /* 0x0000670003007a24 */ /* 0x040fe400078e020c */
[----:B------:R-:W-:-:S04]  /*1900*/  IMAD.WIDE.U32 R10, R3, c[0x0][0x198], R4 ;  /* 0x00006600030a7a25 */ /* 0x000fc800078e0004 */
[----:B------:R-:W-:-:S04]  /*1910*/  IMAD.WIDE.U32 R8, R17, c[0x0][0x1a8], R8 ;  /* 0x00006a0011087a25 */ /* 0x000fc800078e0008 */
[----:B------:R-:W-:Y:S01]  /*1920*/  IMAD.IADD R11, R11, 0x1, R0 ;  /* 0x000000010b0b7824 */ /* 0x000fe200078e0200 */
[----:B------:R-:W-:Y:S01]  /*1930*/  IADD3 R0, R9, UR4, RZ ;  /* 0x0000000409007c10 */ /* 0x000fe2000fffe0ff */
[----:B------:R-:W-:Y:S01]  /*1940*/  UIADD3 UR4, UR46, -0x1, URZ ;  /* 0xffffffff2e047890 */ /* 0x000fe2000fffe03f */
[----:B------:R-:W-:-:S03]  /*1950*/  IMAD.WIDE.U32 R12, R3, c[0x0][0x1a0], R6 ;  /* 0x00006800030c7a25 */ /* 0x000fc600078e0006 */
[----:B------:R-:W-:Y:S01]  /*1960*/  ULEA.HI UR5, UR4, UR4, URZ, 0x1 ;  /* 0x0000000404057291 */ /* 0x000fe2000f8f083f */
[----:B------:R-:W-:Y:S02]  /*1970*/  LEA R236, P3, R8, c[0x0][0x160], 0x1 ;  /* 0x0000580008ec7a11 */ /* 0x000fe400078608ff */
[----:B------:R-:W-:Y:S01]  /*1980*/  IADD3 R3, R15, UR6, RZ ;  /* 0x000000060f037c10 */ /* 0x000fe2000fffe0ff */
[----:B------:R-:W-:Y:S01]  /*1990*/  ULOP3.LUT UR5, UR5, 0xfffffffe, URZ, 0xc0, !UPT ;  /* 0xfffffffe05057892 */ /* 0x000fe2000f8ec03f */
[----:B------:R-:W-:Y:S02]  /*19a0*/  LEA R234, P2, R14, c[0x0][0x330], 0x1 ;  /* 0x0000cc000eea7a11 */ /* 0x000fe400078408ff */
[----:B------:R-:W-:Y:S01]  /*19b0*/  IADD3 R5, R13, R16, RZ ;  /* 0x000000100d057210 */ /* 0x000fe20007ffe0ff */
[----:B------:R-:W-:Y:S01]  /*19c0*/  UIADD3 UR5, UR4, -UR5, URZ ;  /* 0x8000000504057290 */ /* 0x000fe2000fffe03f */
[----:B------:R-:W-:Y:S02]  /*19d0*/  LEA R6, P1, R12, c[0x0][0x170], 0x1 ;  /* 0x00005c000c067a11 */ /* 0x000fe400078208ff */
[----:B------:R-:W-:-:S02]  /*19e0*/  LEA R4, P0, R10, c[0x0][0x168], 0x1 ;  /* 0x00005a000a047a11 */ /* 0x000fc400078008ff */
[----:B------:R-:W-:Y:S02]  /*19f0*/  LEA.HI.X R237, R8, c[0x0][0x164], R0, 0x1, P3 ;  /* 0x0000590008ed7a11 */ /* 0x000fe400018f0c00 */
[----:B------:R-:W-:Y:S01]  /*1a00*/  LEA.HI.X R235, R14, c[0x0][0x334], R3, 0x1, P2 ;  /* 0x0000cd000eeb7a11 */ /* 0x000fe200010f0c03 */
[----:B------:R-:W-:Y:S01]  /*1a10*/  IMAD.MOV.U32 R3, RZ, RZ, c[0x0][0x1a0] ;  /* 0x00006800ff037624 */ /* 0x000fe200078e00ff */
[----:B------:R-:W-:Y:S01]  /*1a20*/  MOV R0, c[0x0][0x198] ;  /* 0x0000660000007a02 */ /* 0x000fe20000000f00 */
[----:B------:R-:W-:Y:S01]  /*1a30*/  IMAD.MOV.U32 R8, RZ, RZ, c[0x0][0x19c] ;  /* 0x00006700ff087624 */ /* 0x000fe200078e00ff */
[----:B------:R-:W-:Y:S01]  /*1a40*/  LEA.HI.X R7, R12, c[0x0][0x174], R5, 0x1, P1 ;  /* 0x00005d000c077a11 */ /* 0x000fe200008f0c05 */
[----:B------:R-:W-:Y:S01]  /*1a50*/  UISETP.NE.AND UP0, UPT, UR5, 0x1, UPT ;  /* 0x000000010500788c */ /* 0x000fe2000bf05270 */
[----:B------:R-:W-:Y:S01]  /*1a60*/  LEA.HI.X R5, R10, c[0x0][0x16c], R11, 0x1, P0 ;  /* 0x00005b000a057a11 */ /* 0x000fe200000f0c0b */
[----:B------:R-:W-:Y:S01]  /*1a70*/  IMAD.MOV.U32 R9, RZ, RZ, c[0x0][0x1a4] ;  /* 0x00006900ff097624 */ /* 0x000fe200078e00ff */
[----:B------:R-:W-:-:S02]  /*1a80*/  LEA R10, P0, R0, R4, 0x7 ;  /* 0x00000004000a7211 */ /* 0x000fc400078038ff */
[C---:B------:R-:W-:Y:S02]  /*1a90*/  LEA R12, P1, R3.reuse, R6, 0x7 ;  /* 0x00000006030c7211 */ /* 0x040fe400078238ff */
[----:B------:R-:W-:Y:S02]  /*1aa0*/  LEA.HI.X R11, R0, R5, R8, 0x7, P0 ;  /* 0x00000005000b7211 */ /* 0x000fe400000f3c08 */
[----:B------:R-:W-:Y:S02]  /*1ab0*/  PLOP3.LUT P0, PT, PT, PT, UP0, 0x80, 0x0 ;  /* 0x000000000000781c */ /* 0x000fe40003f0f008 */
[----:B------:R-:W-:Y:S01]  /*1ac0*/  LEA.HI.X R13, R3, R7, R9, 0x7, P1 ;  /* 0x00000007030d7211 */ /* 0x000fe200008f3c09 */
[----:B------:R-:W-:-:S07]  /*1ad0*/  UIMAD.WIDE UR6, UR44, UR15, UR26 ;  /* 0x0000000f2c0672a5 */ /* 0x000fce000f8e021a */
[----:B------:R-:W-:Y:S02]  /*1ae0*/  UMOV UR5, UR7 ;  /* 0x0000000700057c82 */ /* 0x000fe40008000000 */
[----:B------:R-:W-:-:S04]  /*1af0*/  UIMAD UR41, UR41, UR11, UR17 ;  /* 0x0000000b292972a4 */ /* 0x000fc8000f8e0211 */
[----:B------:R-:W-:Y:S02]  /*1b00*/  UIADD3 UR41, UR31, UR41, URZ ;  /* 0x000000291f297290 */ /* 0x000fe4000fffe03f */
[----:B------:R-:W-:Y:S01]  /*1b10*/  UIADD3 UR43, UR48, UR43, URZ ;  /* 0x0000002b302b7290 */ /* 0x000fe2000fffe03f */
[----:B------:R-:W-:Y:S01]  /*1b20*/  CS2R R126, SRZ ;  /* 0x00000000007e7805 */ /* 0x000fe2000001ff00 */
        /* <DEDUP_REMOVED lines=47> */
[C---:B---3--:R-:W-:Y:S01]  /*1e20*/  IMAD.SHL.U32 R15, R25.reuse, 0x2, RZ ;  /* 0x00000002190f7824 */ /* 0x048fe200078e00ff */
[----:B------:R-:W-:-:S04]  /*1e30*/  IADD3 R0, R25, 0x1800, RZ ;  /* 0x0000180019007810 */ /* 0x000fc80007ffe0ff */
[----:B------:R-:W-:Y:S01]  /*1e40*/  @!PT LDS RZ, [RZ] ;  /* 0x00000000fffff984 */ /* 0x000fe20000000800 */
[----:B------:R-:W-:Y:S01]  /*1e50*/  @!PT LDS RZ, [RZ] ;  /* 0x00000000fffff984 */ /* 0x000fe20000000800 */
[----:B------:R-:W-:Y:S01]  /*1e60*/  @!PT LDS RZ, [RZ] ;  /* 0x00000000fffff984 */ /* 0x000fe20000000800 */
[----:B------:R2:W-:Y:S01]  /*1e70*/  LDGSTS.E.BYPASS.LTC128B.128 [R15+0xf000], [R6.64] ;  /* 0x0f000000060f7fae */ /* 0x0005e2000b901d62 */
[----:B------:R-:W-:-:S03]  /*1e80*/  SEL R0, R0, R25, !P0 ;  /* 0x0000001900007207 */ /* 0x000fc60004000000 */
[----:B------:R2:W-:Y:S01]  /*1e90*/  LDGSTS.E.BYPASS.LTC128B.128 [R15+0x11000], [R6.64+0x40] ;  /* 0x11000040060f7fae */ /* 0x0005e2000b901d62 */
[----:B------:R-:W-:-:S03]  /*1ea0*/  SHF.L.U32 R238, R0, 0x1, RZ ;  /* 0x0000000100ee7819 */ /* 0x000fc600000006ff */
[----:B------:R2:W-:Y:S04]  /*1eb0*/  LDGSTS.E.BYPASS.LTC128B.128 [R15+0x13000], [R6.64+0x80] ;  /* 0x13000080060f7fae */ /* 0x0005e8000b901d62 */
[----:B------:R3:W-:Y:S01]  /*1ec0*/  LDGSTS.E.BYPASS.LTC128B.128 [R15+0x10000], [R12.64] ;  /* 0x100000000c0f7fae */ /* 0x0007e2000b901d62 */
[----:B----4-:R-:W-:-:S03]  /*1ed0*/  IMAD.SHL.U32 R8, R24, 0x4, RZ ;  /* 0x0000000418087824 */ /* 0x010fc600078e00ff */
[----:B------:R3:W-:Y:S01]  /*1ee0*/  LDGSTS.E.BYPASS.LTC128B.128 [R15+0x12000], [R12.64+0x40] ;  /* 0x120000400c0f7fae */ /* 0x0007e2000b901d62 */
[----:B------:R-:W-:-:S03]  /*1ef0*/  SHF.R.S32.HI R14, RZ, 0x1f, R24 ;  /* 0x0000001fff0e7819 */ /* 0x000fc60000011418 */
[----:B------:R3:W-:Y:S04]  /*1f00*/  LDGSTS.E.BYPASS.LTC128B.128 [R15+0x14000], [R12.64+0x80] ;  /* 0x140000800c0f7fae */ /* 0x0007e8000b901d62 */
[----:B------:R-:W0:Y:S04]  /*1f10*/  LDGDEPBAR ;  /* 0x00000000000079af */ /* 0x000e280000000000 */
[----:B------:R1:W-:Y:S04]  /*1f20*/  LDGSTS.E.BYPASS.LTC128B.128 [R15+0x6000], [R234.64] ;  /* 0x06000000ea0f7fae */ /* 0x0003e8000b901d62 */
[----:B------:R1:W-:Y:S01]  /*1f30*/  LDGSTS.E.BYPASS.LTC128B.128 [R15+0x7000], [R234.64+0x40] ;  /* 0x07000040ea0f7fae */ /* 0x0003e2000b901d62 */
[----:B------:R-:W-:-:S03]  /*1f40*/  SHF.L.U64.HI R3, R24, 0x2, R14 ;  /* 0x0000000218037819 */ /* 0x000fc6000001020e */
[----:B------:R1:W-:Y:S01]  /*1f50*/  LDGSTS.E.BYPASS.LTC128B.128 [R15+0x8000], [R234.64+0x80] ;  /* 0x08000080ea0f7fae */ /* 0x0003e2000b901d62 */
[----:B------:R-:W-:-:S03]  /*1f60*/  IADD3 R8, P1, R8, UR6, RZ ;  /* 0x0000000608087c10 */ /* 0x000fc6000ff3e0ff */
[----:B------:R1:W-:Y:S01]  /*1f70*/  LDGSTS.E.BYPASS.LTC128B.128 [R238], [R236.64] ;  /* 0x00000000ecee7fae */ /* 0x0003e2000b901d62 */
[----:B------:R-:W-:-:S03]  /*1f80*/  LEA.HI R0, R22, R21, RZ, 0x5 ;  /* 0x0000001516007211 */ /* 0x000fc600078f28ff */
[----:B------:R1:W-:Y:S04]  /*1f90*/  LDGSTS.E.BYPASS.LTC128B.128 [R238+0x1000], [R236.64+0x40] ;  /* 0x01000040ecee7fae */ /* 0x0003e8000b901d62 */
[----:B------:R1:W-:Y:S01]  /*1fa0*/  LDGSTS.E.BYPASS.LTC128B.128 [R238+0x2000], [R236.64+0x80] ;  /* 0x02000080ecee7fae */ /* 0x0003e2000b901d62 */
[----:B------:R-:W-:-:S03]  /*1fb0*/  IADD3.X R9, R3, UR5, RZ, P1, !PT ;  /* 0x0000000503097c10 */ /* 0x000fc60008ffe4ff */
[----:B------:R4:W-:Y:S04]  /*1fc0*/  LDGSTS.E.BYPASS.LTC128B.128 [R15+0x9000], [R4.64] ;  /* 0x09000000040f7fae */ /* 0x0009e8000b901d62 */
[----:B------:R4:W-:Y:S04]  /*1fd0*/  LDGSTS.E.BYPASS.LTC128B.128 [R15+0xb000], [R4.64+0x40] ;  /* 0x0b000040040f7fae */ /* 0x0009e8000b901d62 */
[----:B------:R4:W-:Y:S04]  /*1fe0*/  LDGSTS.E.BYPASS.LTC128B.128 [R15+0xd000], [R4.64+0x80] ;  /* 0x0d000080040f7fae */ /* 0x0009e8000b901d62 */
[----:B------:R1:W-:Y:S04]  /*1ff0*/  LDGSTS.E.BYPASS.LTC128B.128 [R15+0xa000], [R10.64] ;  /* 0x0a0000000a0f7fae */ /* 0x0003e8000b901d62 */
[----:B------:R1:W-:Y:S04]  /*2000*/  LDGSTS.E.BYPASS.LTC128B.128 [R15+0xc000], [R10.64+0x40] ;  /* 0x0c0000400a0f7fae */ /* 0x0003e8000b901d62 */
[----:B------:R1:W-:Y:S04]  /*2010*/  LDGSTS.E.BYPASS.LTC128B.128 [R15+0xe000], [R10.64+0x80] ;  /* 0x0e0000800a0f7fae */ /* 0x0003e8000b901d62 */
[----:B------:R-:W0:Y:S01]  /*2020*/  LDGDEPBAR ;  /* 0x00000000000079af */ /* 0x000e220000000000 */
[----:B------:R-:W-:-:S02]  /*2030*/  LOP3.LUT R3, R0, 0xffffffe0, RZ, 0xc0, !PT ;  /* 0xffffffe000037812 */ /* 0x000fc400078ec0ff */
[----:B------:R-:W-:Y:S01]  /*2040*/  SHF.R.S32.HI R0, RZ, 0x5, R0 ;  /* 0x00000005ff007819 */ /* 0x000fe20000011400 */
[----:B---3--:R3:W5:Y:S02]  /*2050*/  LDG.E R12, [R8.64+0x80] ;  /* 0x00008022080c7981 */ /* 0x008764000c1e1900 */
[----:B------:R-:W-:Y:S02]  /*2060*/  IMAD.IADD R3, R21, 0x1, -R3 ;  /* 0x0000000115037824 */ /* 0x000fe400078e0a03 */
[----:B----4-:R-:W-:Y:S01]  /*2070*/  IMAD.U32 R4, RZ, RZ, UR45 ;  /* 0x0000002dff047e24 */ /* 0x010fe2000f8e00ff */
[----:B------:R-:W-:Y:S02]  /*2080*/  UIMAD.WIDE UR44, UR29, UR12, UR48 ;  /* 0x0000000c1d2c72a5 */ /* 0x000fe4000f8e0230 */
[----:B------:R-:W-:Y:S01]  /*2090*/  UIADD3 UR29, -UR37, UR10, UR36 ;  /* 0x0000000a251d7290 */ /* 0x000fe2000fffe124 */
[----:B------:R-:W-:-:S03]  /*20a0*/  IMAD R0, R0, UR20, R3 ;  /* 0x0000001400007c24 */ /* 0x000fc6000f8e0203 */
[----:B------:R-:W-:Y:S01]  /*20b0*/  UIADD3 UR29, UR29, -UR9, URZ ;  /* 0x800000091d1d7290 */ /* 0x000fe2000fffe03f */
[----:B------:R-:W-:Y:S01]  /*20c0*/  IMAD.U32 R3, RZ, RZ, UR40 ;  /* 0x00000028ff037e24 */ /* 0x000fe2000f8e00ff */
[----:B------:R-:W-:Y:S02]  /*20d0*/  IADD3 R4, P2, P1, R0, UR19, R4 ;  /* 0x0000001300047c10 */ /* 0x000fe4000f95e004 */
[----:B------:R-:W-:Y:S01]  /*20e0*/  USHF.R.S32.HI UR7, URZ, 0x1f, UR29 ;  /* 0x0000001f3f077899 */ /* 0x000fe2000801141d */
[----:B------:R-:W-:Y:S01]  /*20f0*/  SHF.R.S32.HI R0, RZ, 0x1f, R0 ;  /* 0x0000001fff007819 */ /* 0x000fe20000011400 */
[----:B-1----:R3:W5:Y:S01]  /*2100*/  LDG.E R10, [R8.64] ;  /* 0x00000022080a7981 */ /* 0x002762000c1e1900 */
[----:B--2---:R-:W-:Y:S01]  /*2110*/  IMAD.U32 R6, RZ, RZ, UR30 ;  /* 0x0000001eff067e24 */ /* 0x004fe2000f8e00ff */
[----:B------:R-:W-:Y:S01]  /*2120*/  ULEA.HI UR7, UR7, UR29, URZ, 0x6 ;  /* 0x0000001d07077291 */ /* 0x000fe2000f8f303f */
[----:B------:R-:W-:Y:S01]  /*2130*/  IADD3.X R0, R0, UR18, R3, P2, P1 ;  /* 0x0000001200007c10 */ /* 0x000fe200097e2403 */
[----:B------:R-:W-:Y:S01]  /*2140*/  UIADD3 UR39, UP0, UR44, UR39, URZ ;  /* 0x000000272c277290 */ /* 0x000fe2000ff1e03f */
[----:B------:R-:W-:Y:S01]  /*2150*/  IADD3 R4, P1, R4, R20, RZ ;  /* 0x0000001404047210 */ /* 0x000fe20007f3e0ff */
[----:B------:R-:W-:Y:S01]  /*2160*/  USHF.R.S32.HI UR7, URZ, 0x6, UR7 ;  /* 0x000000063f077899 */ /* 0x000fe20008011407 */
[----:B------:R3:W5:Y:S01]  /*2170*/  LDG.E R11, [R8.64+0x20] ;  /* 0x00002022080b7981 */ /* 0x000762000c1e1900 */
[----:B------:R-:W-:Y:S01]  /*2180*/  UIADD3.X UR38, UR45, UR38, URZ, UP0, !UPT ;  /* 0x000000262d267290 */ /* 0x000fe200087fe43f */
[----:B------:R-:W-:Y:S01]  /*2190*/  IADD3.X R5, R0, R19, RZ, P1, !PT ;  /* 0x0000001300057210 */ /* 0x000fe20000ffe4ff */
[----:B------:R-:W-:Y:S01]  /*21a0*/  UIMAD UR41, UR41, UR39, URZ ;  /* 0x00000027292972a4 */ /* 0x000fe2000f8e023f */
[----:B------:R-:W-:-:S04]  /*21b0*/  DEPBAR.LE SB0, 0x1 ;  /* 0x000080400000791a */ /* 0x000fc80000000000 */
[----:B------:R-:W-:Y:S01]  /*21c0*/  UISETP.LT.AND UP0, UPT, URZ, UR7, UPT ;  /* 0x000000073f00728c */ /* 0x000fe2000bf01270 */
[----:B------:R-:W-:Y:S01]  /*21d0*/  IMAD.WIDE.U32 R4, R6, UR39, R4 ;  /* 0x0000002706047c25 */ /* 0x000fe2000f8e0004 */
[----:B------:R-:W-:Y:S02]  /*21e0*/  UIMAD UR38, UR38, UR30, UR41 ;  /* 0x0000001e262672a4 */ /* 0x000fe4000f8e0229 */
[----:B------:R-:W-:Y:S02]  /*21f0*/  USEL UR7, URZ, UR7, !UP0 ;  /* 0x000000073f077287 */ /* 0x000fe4000c000000 */
[C---:B------:R-:W-:Y:S02]  /*2200*/  LEA R228, P1, R4.reuse, c[0x0][0x350], 0x2 ;  /* 0x0000d40004e47a11 */ /* 0x040fe400078210ff */
[----:B------:R-:W-:Y:S01]  /*2210*/  UISETP.GT.AND UP0, UPT, UR46, UR7, UPT ;  /* 0x000000072e00728c */ /* 0x000fe2000bf04270 */
[----:B------:R-:W-:Y:S01]  /*2220*/  IADD3 R0, R5, UR38, RZ ;  /* 0x0000002605007c10 */ /* 0x000fe2000fffe0ff */
[----:B---3--:R1:W5:Y:S04]  /*2230*/  LDG.E R8, [R8.64+0xa0] ;  /* 0x0000a02208087981 */ /* 0x008368000c1e1900 */
[----:B------:R-:W-:Y:S01]  /*2240*/  BAR.SYNC.DEFER_BLOCKING 0x0 ;  /* 0x0000000000007b1d */ /* 0x000fe20000010000 */
[----:B------:R-:W-:-:S02]  /*2250*/  LEA.HI.X R229, R4, c[0x0][0x354], R0, 0x2, P1 ;  /* 0x0000d50004e57a11 */ /* 0x000fc400008f1400 */
[----:B------:R-:W-:Y:S01]  /*2260*/  PLOP3.LUT P1, PT, PT, PT, UP0, 0x80, 0x0 ;  /* 0x000000000000781c */ /* 0x000fe20003f2f008 */
[----:B------:R-:W-:Y:S01]  /*2270*/  IMAD.U32 R7, RZ, RZ, UR31 ;  /* 0x0000001fff077e24 */ /* 0x000fe2000f8e00ff */
[----:B------:R-:W-:Y:S01]  /*2280*/  UIMAD.WIDE UR38, UR43, UR15, UR24 ;  /* 0x0000000f2b2672a5 */ /* 0x000fe2000f8e0218 */
[----:B------:R1:W2:Y:S04]  /*2290*/  LDSM.16.M88.4 R168, [R218+0xf000] ;  /* 0x00f00000daa8783b */ /* 0x0002a80000000200 */
[----:B------:R1:W3:Y:S04]  /*22a0*/  LDSM.16.M88.4 R172, [R218+0xf400] ;  /* 0x00f40000daac783b */ /* 0x0002e80000000200 */
[----:B------:R1:W4:Y:S04]  /*22b0*/  LDSM.16.M88.4 R176, [R217+0xf000] ;  /* 0x00f00000d9b0783b */ /* 0x0003280000000200 */
[----:B------:R1:W1:Y:S04]  /*22c0*/  LDSM.16.M88.4 R180, [R217+0xf400] ;  /* 0x00f40000d9b4783b */ /* 0x0002680000000200 */
[----:B------:R1:W1:Y:S04]  /*22d0*/  LDSM.16.M88.4 R184, [R218+0x11000] ;  /* 0x01100000dab8783b */ /* 0x0002680000000200 */
[----:B------:R1:W1:Y:S04]  /*22e0*/  LDSM.16.M88.4 R188, [R218+0x11400] ;  /* 0x01140000dabc783b */ /* 0x0002680000000200 */
[----:B------:R1:W1:Y:S04]  /*22f0*/  LDSM.16.M88.4 R192, [R217+0x11000] ;  /* 0x01100000d9c0783b */ /* 0x0002680000000200 */
[----:B------:R1:W1:Y:S04]  /*2300*/  LDSM.16.M88.4 R196, [R217+0x11400] ;  /* 0x01140000d9c4783b */ /* 0x0002680000000200 */
[----:B------:R1:W1:Y:S04]  /*2310*/  LDSM.16.M88.4 R200, [R218+0x13000] ;  /* 0x01300000dac8783b */ /* 0x0002680000000200 */
[----:B------:R1:W1:Y:S04]  /*2320*/  LDSM.16.M88.4 R204, [R218+0x13400] ;  /* 0x01340000dacc783b */ /* 0x0002680000000200 */
[----:B------:R1:W1:Y:S04]  /*2330*/  LDSM.16.M88.4 R208, [R217+0x13000] ;  /* 0x01300000d9d0783b */ /* 0x0002680000000200 */
[----:B------:R1:W1:Y:S01]  /*2340*/  LDSM.16.M88.4 R212, [R217+0x13400] ;  /* 0x01340000d9d4783b */ /* 0x0002620000000200 */
[----:B------:R-:W-:Y:S05]  /*2350*/  @!P1 BRA `(.L_x_46) ;  /* 0x0000376000009947 */ /* 0x000fea0003800000 */
[----:B--23-5:R2:W-:Y:S01]  /*2360*/  STL [R1+0x8], R10 ;  /* 0x0000080a01007387 */ /* 0x02c5e20000100800 */
[----:B------:R-:W-:Y:S01]  /*2370*/  IADD3 R3, R225, 0x1800, RZ ;  /* 0x00001800e1037810 */ /* 0x000fe20007ffe0ff */
[----:B------:R-:W-:Y:S01]  /*2380*/  UIADD3 UR33, UR36, UR8, URZ ;  /* 0x0000000824217290 */ /* 0x000fe2000fffe03f */
[----:B------:R-:W-:Y:S01]  /*2390*/  IADD3 R0, R227, 0x1800, RZ ;  /* 0x00001800e3007810 */ /* 0x000fe20007ffe0ff */
[----:B------:R2:W-:Y:S01]  /*23a0*/  STL [R1+0x4], R11 ;  /* 0x0000040b01007387 */ /* 0x0005e20000100800 */
[----:B------:R-:W-:Y:S01]  /*23b0*/  SEL R3, R3, R225, !P0 ;  /* 0x000000e103037207 */ /* 0x000fe20004000000 */
[----:B------:R-:W-:Y:S01]  /*23c0*/  IMAD.MOV.U32 R252, RZ, RZ, R8 ;  /* 0x000000fffffc7224 */ /* 0x000fe200078e0008 */
[----:B------:R-:W-:Y:S01]  /*23d0*/  SEL R0, R0, R227, !P0 ;  /* 0x000000e300007207 */ /* 0x000fe20004000000 */
[----:B------:R2:W-:Y:S01]  /*23e0*/  STL [R1], R12 ;  /* 0x0000000c01007387 */ /* 0x0005e20000100800 */
[----:B------:R-:W-:Y:S01]  /*23f0*/  IMAD.MOV.U32 R127, RZ, RZ, RZ ;  /* 0x000000ffff7f7224 */ /* 0x000fe200078e00ff */
[----:B------:R-:W-:Y:S01]  /*2400*/  UIADD3 UR33, -UR37, 0x80, UR33 ;  /* 0x0000008025217890 */ /* 0x000fe2000fffe121 */
[----:B------:R-:W-:-:S02]  /*2410*/  IMAD.SHL.U32 R3, R3, 0x2, RZ ;  /* 0x0000000203037824 */ /* 0x000fc400078e00ff */
[----:B------:R-:W-:Y:S02]  /*2420*/  IMAD.SHL.U32 R216, R0, 0x2, RZ ;  /* 0x0000000200d87824 */ /* 0x000fe400078e00ff */
[----:B------:R-:W-:Y:S02]  /*2430*/  IMAD.MOV.U32 R0, RZ, RZ, c[0x0][0x1c0] ;  /* 0x00007000ff007624 */ /* 0x000fe400078e00ff */
[----:B------:R-:W-:Y:S02]  /*2440*/  IMAD.SHL.U32 R219, R227, 0x2, RZ ;  /* 0x00000002e3db7824 */ /* 0x000fe400078e00ff */
[----:B------:R-:W-:Y:S02]  /*2450*/  IMAD R0, R0, c[0x0][0x22c], RZ ;  /* 0x00008b0000007a24 */ /* 0x000fe400078e02ff */
[----:B------:R-:W-:Y:S02]  /*2460*/  IMAD.IADD R220, R219, 0x1, R226 ;  /* 0x00000001dbdc7824 */ /* 0x000fe400078e02e2 */
[C---:B------:R-:W-:Y:S01]  /*2470*/  IMAD.SHL.U32 R6, R0.reuse, 0x10, RZ ;  /* 0x0000001000067824 */ /* 0x040fe200078e00ff */
[----:B------:R-:W-:-:S04]  /*2480*/  SHF.L.U32 R4, R0, 0x3, RZ ;  /* 0x0000000300047819 */ /* 0x000fc800000006ff */
[C---:B------:R-:W-:Y:S02]  /*2490*/  IADD3 R5, R6.reuse, 0x20, RZ ;  /* 0x0000002006057810 */ /* 0x040fe40007ffe0ff */
[----:B------:R-:W-:Y:S02]  /*24a0*/  IADD3 R0, R6, 0x40, RZ ;  /* 0x0000004006007810 */ /* 0x000fe40007ffe0ff */
[----:B------:R-:W-:Y:S02]  /*24b0*/  SHF.L.U64.HI R6, R24, 0x2, R14 ;  /* 0x0000000218067819 */ /* 0x000fe4000001020e */
[C---:B------:R-:W-:Y:S01]  /*24c0*/  IADD3 R5, R4.reuse, R5, RZ ;  /* 0x0000000504057210 */ /* 0x040fe20007ffe0ff */
[----:B------:R-:W-:Y:S02]  /*24d0*/  IMAD.IADD R0, R4, 0x1, R0 ;  /* 0x0000000104007824 */ /* 0x000fe400078e0200 */
[----:B------:R3:W-:Y:S02]  /*24e0*/  STL [R1+0x2c], R6 ;  /* 0x00002c0601007387 */ /* 0x0007e40000100800 */
[----:B---3--:R-:W-:-:S05]  /*24f0*/  SHF.L.U32 R6, R24, 0x2, RZ ;  /* 0x0000000218067819 */ /* 0x008fca00000006ff */
[----:B------:R3:W-:Y:S02]  /*2500*/  STL [R1+0x28], R6 ;  /* 0x0000280601007387 */ /* 0x0007e40000100800 */
[C---:B---3--:R-:W-:Y:S01]  /*2510*/  IADD3 R6, R4.reuse, R5, RZ ;  /* 0x0000000504067210 */ /* 0x048fe20007ffe0ff */
[----:B------:R-:W-:-:S03]  /*2520*/  IMAD.IADD R5, R4, 0x1, R0 ;  /* 0x0000000104057824 */ /* 0x000fc600078e0200 */
[C---:B------:R-:W-:Y:S01]  /*2530*/  IADD3 R6, R4.reuse, R6, RZ ;  /* 0x0000000604067210 */ /* 0x040fe20007ffe0ff */
[----:B------:R-:W-:-:S03]  /*2540*/  IMAD.IADD R5, R4, 0x1, R5 ;  /* 0x0000000104057824 */ /* 0x000fc600078e0205 */
[C---:B------:R-:W-:Y:S01]  /*2550*/  IADD3 R6, R4.reuse, R6, RZ ;  /* 0x0000000604067210 */ /* 0x040fe20007ffe0ff */
[----:B------:R-:W-:-:S04]  /*2560*/  IMAD.IADD R5, R4, 0x1, R5 ;  /* 0x0000000104057824 */ /* 0x000fc800078e0205 */
[----:B------:R3:W-:Y:S01]  /*2570*/  STL [R1+0x10], R6 ;  /* 0x0000100601007387 */ /* 0x0007e20000100800 */
[----:B------:R-:W-:-:S03]  /*2580*/  IMAD.IADD R0, R4, 0x1, R5 ;  /* 0x0000000104007824 */ /* 0x000fc600078e0205 */
[----:B------:R2:W-:Y:S01]  /*2590*/  STL [R1+0xc], R5 ;  /* 0x00000c0501007387 */ /* 0x0005e20000100800 */
[----:B---3--:R-:W-:-:S05]  /*25a0*/  IADD3 R6, R4, R6, RZ ;  /* 0x0000000604067210 */ /* 0x008fca0007ffe0ff */
[----:B------:R2:W-:Y:S04]  /*25b0*/  STL [R1+0x18], R6 ;  /* 0x0000180601007387 */ /* 0x0005e80000100800 */
[----:B------:R2:W-:Y:S02]  /*25c0*/  STL [R1+0x14], R0 ;  /* 0x0000140001007387 */ /* 0x0005e40000100800 */
.L_x_49:
[----:B------:R-:W0:Y:S01]  /*25d0*/  LDGDEPBAR ;  /* 0x00000000000079af */ /* 0x000e220000000000 */
[----:B--2---:R-:W-:Y:S01]  /*25e0*/  IMAD.IADD R0, R226, 0x1, R216 ;  /* 0x00000001e2007824 */ /* 0x004fe200078e02d8 */
[----:B------:R-:W-:Y:S02]  /*25f0*/  USHF.L.U32 UR29, UR4, 0x6, URZ ;  /* 0x00000006041d7899 */ /* 0x000fe4000800063f */
[----:B------:R-:W-:Y:S02]  /*2600*/  UISETP.GT.AND UP3, UPT, UR4, UR7, UPT ;  /* 0x000000070400728c */ /* 0x000fe4000bf64270 */
[----:B------:R-:W-:Y:S02]  /*2610*/  UISETP.GE.AND UP0, UPT, UR29, UR33, UPT ;  /* 0x000000211d00728c */ /* 0x000fe4000bf06270 */
[----:B------:R-:W2:Y:S04]  /*2620*/  LDL R242, [R1+0x3c] ;  /* 0x00003c0001f27983 */ /* 0x000ea80000100800 */
[----:B------:R-:W3:Y:S01]  /*2630*/  LDL R243, [R1+0x38] ;  /* 0x0000380001f37983 */ /* 0x000ee20000100800 */
[----:B------:R-:W-:Y:S03]  /*2640*/  PLOP3.LUT P0, PT, PT, PT, UP0, 0x80, 0x0 ;  /* 0x000000000000781c */ /* 0x000fe60003f0f008 */
[----:B-----5:R-:W5:Y:S04]  /*2650*/  LDL R241, [R1+0x8] ;  /* 0x0000080001f17983 */ /* 0x020f680000100800 */
[----:B----4-:R-:W4:Y:S04]  /*2660*/  LDL R240, [R1+0x4] ;  /* 0x0000040001f07983 */ /* 0x010f280000100800 */
[----:B------:R-:W2:Y:S01]  /*2670*/  LDL R239, [R1] ;  /* 0x0000000001ef7983 */ /* 0x000ea20000100800 */
        /* <DEDUP_REMOVED lines=11> */
[----:B------:R-:W1:Y:S02]  /*2730*/  LDSM.16.M88.4 R148, [R217+0x9400] ;  /* 0x00940000d994783b */ /* 0x000e640000000200 */
[-C--:B------:R-:W-:Y:S06]  /*2740*/  HMMA.16816.F32.BF16 R12, R28, R18.reuse, RZ ;  /* 0x000000121c0c723c */ /* 0x080fec00000418ff */
[----:B------:R-:W-:Y:S02]  /*2750*/  LDSM.16.M88.4 R152, [R218+0xb000] ;  /* 0x00b00000da98783b */ /* 0x000fe40000000200 */
[C---:B------:R-:W-:Y:S06]  /*2760*/  HMMA.16816.F32.BF16 R16, R32.reuse, R18, RZ ;  /* 0x000000122010723c */ /* 0x040fec00000418ff */
[----:B------:R-:W-:Y:S02]  /*2770*/  LDSM.16.M88.4 R156, [R216+0x1800] ;  /* 0x00180000d89c783b */ /* 0x000fe40000000200 */
[-C--:B------:R-:W-:Y:S06]  /*2780*/  HMMA.16816.F32.BF16 R20, R32, R132.reuse, RZ ;  /* 0x000000842014723c */ /* 0x080fec00000418ff */
[----:B------:R-:W-:Y:S02]  /*2790*/  LDSM.16.M88.4 R160, [R217+0xb000] ;  /* 0x00b00000d9a0783b */ /* 0x000fe40000000200 */
[C---:B------:R-:W-:Y:S06]  /*27a0*/  HMMA.16816.F32.BF16 R24, R28.reuse, R132, RZ ;  /* 0x000000841c18723c */ /* 0x040fec00000418ff */
[----:B------:R-:W-:Y:S02]  /*27b0*/  LDSM.16.M88.4 R164, [R0+0x1800] ;  /* 0x0018000000a4783b */ /* 0x000fe40000000200 */
[-C--:B------:R-:W-:Y:S08]  /*27c0*/  HMMA.16816.F32.BF16 R28, R28, R134.reuse, RZ ;  /* 0x000000861c1c723c */ /* 0x080ff000000418ff */
[----:B------:R-:W-:Y:S01]  /*27d0*/  HMMA.16816.F32.BF16 R32, R32, R134, RZ ;  /* 0x000000862020723c */ /* 0x000fe200000418ff */
[----:B------:R-:W1:Y:S07]  /*27e0*/  LDSM.16.M88.4 R132, [R216+0x1000] ;  /* 0x00100000d884783b */ /* 0x000e6e0000000200 */
        /* <DEDUP_REMOVED lines=10> */
[----:B------:R-:W2:Y:S07]  /*2890*/  LDSM.16.M88.4 R136, [R217+0xb400] ;  /* 0x00b40000d988783b */ /* 0x000eae0000000200 */
[-C--:B------:R-:W-:Y:S01]  /*28a0*/  HMMA.16816.F32.BF16 R4, R132, R152.reuse, R4 ;  /* 0x000000988404723c */ /* 0x080fe20000041804 */
[----:B------:R-:W-:Y:S07]  /*28b0*/  LDSM.16.M88.4 R148, [R216+0x2800] ;  /* 0x00280000d894783b */ /* 0x000fee0000000200 */
[C---:B------:R-:W-:Y:S08]  /*28c0*/  HMMA.16816.F32.BF16 R8, R156.reuse, R152, R8 ;  /* 0x000000989c08723c */ /* 0x040ff00000041808 */
[-C--:B------:R-:W-:Y:S08]  /*28d0*/  HMMA.16816.F32.BF16 R12, R156, R154.reuse, R12 ;  /* 0x0000009a9c0c723c */ /* 0x080ff0000004180c */
[C---:B------:R-:W-:Y:S01]  /*28e0*/  HMMA.16816.F32.BF16 R16, R132.reuse, R154, R16 ;  /* 0x0000009a8410723c */ /* 0x040fe20000041810 */
[----:B------:R-:W-:Y:S07]  /*28f0*/  LDSM.16.M88.4 R152, [R218+0xd400] ;  /* 0x00d40000da98783b */ /* 0x000fee0000000200 */
[-C--:B-1----:R-:W-:Y:S08]  /*2900*/  HMMA.16816.F32.BF16 R20, R132, R140.reuse, R20 ;  /* 0x0000008c8414723c */ /* 0x082ff00000041814 */
[C---:B------:R-:W-:Y:S08]  /*2910*/  HMMA.16816.F32.BF16 R24, R156.reuse, R140, R24 ;  /* 0x0000008c9c18723c */ /* 0x040ff00000041818 */
[-C--:B------:R-:W-:Y:S01]  /*2920*/  HMMA.16816.F32.BF16 R28, R156, R142.reuse, R28 ;  /* 0x0000008e9c1c723c */ /* 0x080fe2000004181c */
[----:B------:R-:W-:Y:S07]  /*2930*/  LDSM.16.M88.4 R156, [R0+0x2000] ;  /* 0x00200000009c783b */ /* 0x000fee0000000200 */
[----:B------:R-:W-:Y:S01]  /*2940*/  HMMA.16816.F32.BF16 R32, R132, R142, R32 ;  /* 0x0000008e8420723c */ /* 0x000fe20000041820 */
[----:B------:R-:W-:Y:S07]  /*2950*/  LDSM.16.M88.4 R132, [R216+0x2000] ;  /* 0x00200000d884783b */ /* 0x000fee0000000200 */
[-C--:B------:R-:W-:Y:S01]  /*2960*/  HMMA.16816.F32.BF16 R4, R144, R160.reuse, R4 ;  /* 0x000000a09004723c */ /* 0x080fe20000041804 */
[----:B------:R-:W1:Y:S07]  /*2970*/  LDSM.16.M88.4 R140, [R218+0xd000] ;  /* 0x00d00000da8c783b */ /* 0x000e6e0000000200 */
[C---:B------:R-:W-:Y:S08]  /*2980*/  HMMA.16816.F32.BF16 R8, R164.reuse, R160, R8 ;  /* 0x000000a0a408723c */ /* 0x040ff00000041808 */
[-C--:B------:R-:W-:Y:S03]  /*2990*/  HMMA.16816.F32.BF16 R12, R164, R162.reuse, R12 ;  /* 0x000000a2a40c723c */ /* 0x080fe6000004180c */
[----:B-----5:R-:W-:Y:S05]  /*29a0*/  FSETP.NEU.FTZ.AND P1, PT, R241, -INF , PT ;  /* 0xff800000f100780b */ /* 0x020fea0003f3d000 */
[C---:B------:R-:W-:Y:S01]  /*29b0*/  HMMA.16816.F32.BF16 R16, R144.reuse, R162, R16 ;  /* 0x000000a29010723c */ /* 0x040fe20000041810 */
[----:B------:R-:W5:Y:S07]  /*29c0*/  LDSM.16.M88.4 R160, [R217+0xd000] ;  /* 0x00d00000d9a0783b */ /* 0x000f6e0000000200 */
[-C--:B--2---:R-:W-:Y:S08]  /*29d0*/  HMMA.16816.F32.BF16 R20, R144, R136.reuse, R20 ;  /* 0x000000889014723c */ /* 0x084ff00000041814 */
[C---:B------:R-:W-:Y:S07]  /*29e0*/  HMMA.16816.F32.BF16 R24, R164.reuse, R136, R24 ;  /* 0x00000088a418723c */ /* 0x040fee0000041818 */
[----:B------:R-:W-:Y:S01]  /*29f0*/  IMAD.U32 R137, RZ, RZ, UR29 ;  /* 0x0000001dff897e24 */ /* 0x000fe2000f8e00ff */
[-C--:B------:R-:W-:Y:S04]  /*2a00*/  HMMA.16816.F32.BF16 R28, R164, R138.reuse, R28 ;  /* 0x0000008aa41c723c */ /* 0x080fe8000004181c */
[----:B---3--:R-:W-:Y:S04]  /*2a10*/  @!P0 IADD3 R137, R137, UR37, R243 ;  /* 0x0000002589898c10 */ /* 0x008fe8000fffe0f3 */
[----:B------:R-:W-:Y:S01]  /*2a20*/  HMMA.16816.F32.BF16 R32, R144, R138, R32 ;  /* 0x0000008a9020723c */ /* 0x000fe20000041820 */
[----:B------:R-:W2:Y:S03]  /*2a30*/  LDL R144, [R1+0x28] ;  /* 0x0000280001907983 */ /* 0x000ea60000100800 */
[----:B------:R-:W-:Y:S03]  /*2a40*/  @!P0 IADD3 R136, R137, 0x20, RZ ;  /* 0x0000002089888810 */ /* 0x000fe60007ffe0ff */
[----:B------:R-:W-:Y:S01]  /*2a50*/  FMUL.FTZ R138, R239, 1.4426950216293334961 ;  /* 0x3fb8aa3bef8a7820 */ /* 0x000fe20000410000 */
[-C--:B-1----:R-:W-:Y:S05]  /*2a60*/  HMMA.16816.F32.BF16 R4, R132, R140.reuse, R4 ;  /* 0x0000008c8404723c */ /* 0x082fea0000041804 */
[----:B------:R-:W-:Y:S01]  /*2a70*/  @!P0 IMNMX R136, R136, UR37, PT ;  /* 0x0000002588888c17 */ /* 0x000fe2000b800200 */
[----:B----4-:R-:W-:Y:S02]  /*2a80*/  FMUL.FTZ R139, R240, 1.4426950216293334961 ;  /* 0x3fb8aa3bf08b7820 */ /* 0x010fe40000410000 */
[C---:B------:R-:W-:Y:S07]  /*2a90*/  HMMA.16816.F32.BF16 R8, R148.reuse, R140, R8 ;  /* 0x0000008c9408723c */ /* 0x040fee0000041808 */
[----:B------:R-:W-:Y:S01]  /*2aa0*/  FMUL.FTZ R141, R241, 1.4426950216293334961 ;  /* 0x3fb8aa3bf18d7820 */ /* 0x000fe20000410000 */
[-C--:B------:R-:W-:Y:S04]  /*2ab0*/  HMMA.16816.F32.BF16 R12, R148, R142.reuse, R12 ;  /* 0x0000008e940c723c */ /* 0x080fe8000004180c */
[----:B------:R-:W-:Y:S02]  /*2ac0*/  FSEL R141, R141, RZ, P1 ;  /* 0x000000ff8d8d7208 */ /* 0x000fe40000800000 */
[C---:B------:R-:W-:Y:S02]  /*2ad0*/  @!P0 IADD3 R140, R137.reuse, 0x8, RZ ;  /* 0x00000008898c8810 */ /* 0x040fe40007ffe0ff */
[C---:B------:R-:W-:Y:S04]  /*2ae0*/  HMMA.16816.F32.BF16 R16, R132.reuse, R142, R16 ;  /* 0x0000008e8410723c */ /* 0x040fe80000041810 */
[----:B------:R-:W-:Y:S03]  /*2af0*/  @!P0 IMNMX R140, R140, UR37, PT ;  /* 0x000000258c8c8c17 */ /* 0x000fe6000b800200 */
[C---:B------:R-:W-:Y:S01]  /*2b00*/  @!P0 IMNMX R142, R137.reuse, UR37, PT ;  /* 0x00000025898e8c17 */ /* 0x040fe2000b800200 */
[-C--:B------:R-:W-:Y:S04]  /*2b10*/  HMMA.16816.F32.BF16 R20, R132, R152.reuse, R20 ;  /* 0x000000988414723c */ /* 0x080fe80000041814 */
[----:B------:R-:W-:Y:S04]  /*2b20*/  @!P0 IADD3 R137, R137, 0x28, RZ ;  /* 0x0000002889898810 */ /* 0x000fe80007ffe0ff */
[C---:B------:R-:W-:Y:S04]  /*2b30*/  HMMA.16816.F32.BF16 R24, R148.reuse, R152, R24 ;  /* 0x000000989418723c */ /* 0x040fe80000041818 */
[----:B------:R-:W-:Y:S04]  /*2b40*/  @!P0 IMNMX R137, R137, UR37, PT ;  /* 0x0000002589898c17 */ /* 0x000fe8000b800200 */
[-C--:B------:R-:W-:Y:S08]  /*2b50*/  HMMA.16816.F32.BF16 R28, R148, R154.reuse, R28 ;  /* 0x0000009a941c723c */ /* 0x080ff0000004181c */
[----:B------:R-:W-:Y:S01]  /*2b60*/  HMMA.16816.F32.BF16 R32, R132, R154, R32 ;  /* 0x0000009a8420723c */ /* 0x000fe20000041820 */
[----:B------:R1:W3:Y:S07]  /*2b70*/  LDSM.16.M88.4 R132, [R0+0x2800] ;  /* 0x002800000084783b */ /* 0x0002ee0000000200 */
[-C--:B-----5:R-:W-:Y:S01]  /*2b80*/  HMMA.16816.F32.BF16 R4, R156, R160.reuse, R4 ;  /* 0x000000a09c04723c */ /* 0x0a0fe20000041804 */
[----:B-1----:R-:W-:Y:S04]  /*2b90*/  IMAD.U32 R0, RZ, RZ, UR23 ;  /* 0x00000017ff007e24 */ /* 0x002fe8000f8e00ff */
[----:B------:R-:W-:Y:S05]  /*2ba0*/  @!P0 IMAD R0, R0, 0x80, R242 ;  /* 0x0000008000008824 */ /* 0x000fea00078e02f2 */
[CC--:B------:R-:W-:Y:S02]  /*2bb0*/  @!P0 ISETP.GE.AND P2, PT, R0.reuse, R142.reuse, PT ;  /* 0x0000008e0000820c */ /* 0x0c0fe40003f46270 */
[----:B------:R-:W-:Y:S11]  /*2bc0*/  @!P0 IADD3 R143, R0, 0x1, RZ ;  /* 0x00000001008f8810 */ /* 0x000ff60007ffe0ff */
[----:B------:R-:W-:Y:S01]  /*2bd0*/  @!UPT UIADD3 URZ, URZ, URZ, URZ ;  /* 0x0000003f3f3ff290 */ /* 0x000fe2000fffe03f */
[----:B------:R-:W-:Y:S02]  /*2be0*/  @!P0 FSEL R4, R4, -INF , !P2 ;  /* 0xff80000004048808 */ /* 0x000fe40005000000 */
[----:B------:R-:W-:Y:S01]  /*2bf0*/  @!P0 ISETP.GE.AND P1, PT, R143, R142, PT ;  /* 0x0000008e8f00820c */ /* 0x000fe20003f26270 */
[C---:B---3--:R-:W-:Y:S04]  /*2c00*/  HMMA.16816.F32.BF16 R8, R132.reuse, R160, R8 ;  /* 0x000000a08408723c */ /* 0x048fe80000041808 */
[----:B------:R-:W-:Y:S01]  /*2c10*/  @!P0 FSEL R5, R5, -INF , !P1 ;  /* 0xff80000005058808 */ /* 0x000fe20004800000 */
[--C-:B------:R-:W-:Y:S01]  /*2c20*/  FFMA.FTZ R4, R4, c[0x0][0x23c], -R141.reuse ;  /* 0x00008f0004047a23 */ /* 0x100fe2000001088d */
[----:B------:R-:W-:Y:S02]  /*2c30*/  FSETP.NEU.FTZ.AND P1, PT, R240, -INF , PT ;  /* 0xff800000f000780b */ /* 0x000fe40003f3d000 */
[-C--:B------:R-:W-:Y:S01]  /*2c40*/  HMMA.16816.F32.BF16 R12, R132, R162.reuse, R12 ;  /* 0x000000a2840c723c */ /* 0x080fe2000004180c */
[----:B------:R-:W-:Y:S02]  /*2c50*/  MUFU.EX2 R241, R4 ;  /* 0x0000000400f17308 */ /* 0x000fe40000000800 */
[-C--:B------:R-:W-:Y:S01]  /*2c60*/  @!P0 ISETP.GE.AND P2, PT, R0, R140.reuse, PT ;  /* 0x0000008c0000820c */ /* 0x080fe20003f46270 */
[----:B------:R-:W-:Y:S01]  /*2c70*/  FFMA.FTZ R5, R5, c[0x0][0x23c], -R141 ;  /* 0x00008f0005057a23 */ /* 0x000fe2000001088d */
[----:B------:R-:W-:Y:S02]  /*2c80*/  FSEL R139, R139, RZ, P1 ;  /* 0x000000ff8b8b7208 */ /* 0x000fe40000800000 */
[----:B------:R-:W-:Y:S01]  /*2c90*/  @!P0 ISETP.GE.AND P1, PT, R143, R140, PT ;  /* 0x0000008c8f00820c */ /* 0x000fe20003f26270 */
[C---:B------:R-:W-:Y:S03]  /*2ca0*/  HMMA.16816.F32.BF16 R16, R156.reuse, R162, R16 ;  /* 0x000000a29c10723c */ /* 0x040fe60000041810 */
[----:B------:R-:W-:Y:S01]  /*2cb0*/  MUFU.EX2 R165, R5 ;  /* 0x0000000500a57308 */ /* 0x000fe20000000800 */
[----:B------:R-:W-:Y:S02]  /*2cc0*/  @!P0 FSEL R6, R6, -INF , !P2 ;  /* 0xff80000006068808 */ /* 0x000fe40005000000 */
[-C--:B------:R-:W-:Y:S02]  /*2cd0*/  @!P0 ISETP.GE.AND P2, PT, R0, R136.reuse, PT ;  /* 0x000000880000820c */ /* 0x080fe40003f46270 */
[----:B------:R-:W-:Y:S01]  /*2ce0*/  @!P0 FSEL R7, R7, -INF , !P1 ;  /* 0xff80000007078808 */ /* 0x000fe20004800000 */
[--C-:B------:R-:W-:Y:S01]  /*2cf0*/  FFMA.FTZ R6, R6, c[0x0][0x23c], -R139.reuse ;  /* 0x00008f0006067a23 */ /* 0x100fe2000001088b */
[----:B------:R-:W-:Y:S02]  /*2d00*/  FSETP.NEU.FTZ.AND P1, PT, R239, -INF , PT ;  /* 0xff800000ef00780b */ /* 0x000fe40003f3d000 */
[----:B------:R-:W-:Y:S01]  /*2d10*/  @!P0 FSEL R8, R8, -INF , !P2 ;  /* 0xff80000008088808 */ /* 0x000fe20005000000 */
[----:B------:R-:W-:Y:S01]  /*2d20*/  FFMA.FTZ R7, R7, c[0x0][0x23c], -R139 ;  /* 0x00008f0007077a23 */ /* 0x000fe2000001088b */
[----:B------:R-:W-:Y:S01]  /*2d30*/  FSEL R138, R138, RZ, P1 ;  /* 0x000000ff8a8a7208 */ /* 0x000fe20000800000 */
[----:B------:R-:W-:Y:S01]  /*2d40*/  MUFU.EX2 R146, R6 ;  /* 0x0000000600927308 */ /* 0x000fe20000000800 */
[-C--:B------:R-:W-:Y:S02]  /*2d50*/  @!P0 ISETP.GE.AND P1, PT, R143, R136.reuse, PT ;  /* 0x000000888f00820c */ /* 0x080fe40003f26270 */
[-C--:B------:R-:W-:Y:S01]  /*2d60*/  @!P0 ISETP.GE.AND P2, PT, R0, R137.reuse, PT ;  /* 0x000000890000820c */ /* 0x080fe20003f46270 */
[--C-:B------:R-:W-:Y:S01]  /*2d70*/  FFMA.FTZ R8, R8, c[0x0][0x23c], -R138.reuse ;  /* 0x00008f0008087a23 */ /* 0x100fe2000001088a */
[----:B------:R-:W-:Y:S02]  /*2d80*/  @!P0 FSEL R9, R9, -INF , !P1 ;  /* 0xff80000009098808 */ /* 0x000fe40004800000 */
[----:B------:R-:W-:Y:S02]  /*2d90*/  FSETP.NEU.FTZ.AND P1, PT, R252, -INF , PT ;  /* 0xff800000fc00780b */ /* 0x000fe40003f3d000 */
[----:B------:R-:W-:Y:S01]  /*2da0*/  @!P0 FSEL R10, R10, -INF , !P2 ;  /* 0xff8000000a0a8808 */ /* 0x000fe20005000000 */
[----:B------:R1:W-:Y:S01]  /*2db0*/  MUFU.EX2 R249, R8 ;  /* 0x0000000800f97308 */ /* 0x0003e20000000800 */
[----:B------:R-:W-:Y:S09]  /*2dc0*/  FFMA.FTZ R9, R9, c[0x0][0x23c], -R138 ;  /* 0x00008f0009097a23 */ /* 0x000ff2000001088a */
[----:B------:R3:W4:Y:S10]  /*2dd0*/  MUFU.EX2 R245, R7 ;  /* 0x0000000700f57308 */ /* 0x0007340000000800 */
[----:B------:R5:W4:Y:S01]  /*2de0*/  MUFU.EX2 R248, R9 ;  /* 0x0000000900f87308 */ /* 0x000b220000000800 */
[----:B-1----:R-:W-:Y:S05]  /*2df0*/  FMUL.FTZ R8, R252, 1.4426950216293334961 ;  /* 0x3fb8aa3bfc087820 */ /* 0x002fea0000410000 */
[----:B------:R-:W-:Y:S02]  /*2e00*/  FSEL R8, R8, RZ, P1 ;  /* 0x000000ff08087208 */ /* 0x000fe40000800000 */
[-C--:B------:R-:W-:Y:S01]  /*2e10*/  @!P0 ISETP.GE.AND P1, PT, R143, R137.reuse, PT ;  /* 0x000000898f00820c */ /* 0x080fe20003f26270 */
[----:B---3--:R-:W1:Y:S02]  /*2e20*/  LDSM.16.M88.4 R4, [R217+0xd400] ;  /* 0x00d40000d904783b */ /* 0x008e640000000200 */
[--C-:B------:R-:W-:Y:S01]  /*2e30*/  FFMA.FTZ R10, R10, c[0x0][0x23c], -R8.reuse ;  /* 0x00008f000a0a7a23 */ /* 0x100fe20000010808 */
[----:B------:R-:W-:Y:S03]  /*2e40*/  @!P0 FSEL R11, R11, -INF , !P1 ;  /* 0xff8000000b0b8808 */ /* 0x000fe60004800000 */
[----:B------:R3:W-:Y:S02]  /*2e50*/  MUFU.EX2 R250, R10 ;  /* 0x0000000a00fa7308 */ /* 0x0007e40000000800 */
[----:B------:R-:W-:Y:S01]  /*2e60*/  FFMA.FTZ R11, R11, c[0x0][0x23c], -R8 ;  /* 0x00008f000b0b7a23 */ /* 0x000fe20000010808 */
[----:B-----5:R-:W-:Y:S04]  /*2e70*/  @!P0 IADD3 R9, R0, 0x8, RZ ;  /* 0x0000000800098810 */ /* 0x020fe80007ffe0ff */
[-C--:B------:R-:W-:Y:S03]  /*2e80*/  @!P0 ISETP.GE.AND P1, PT, R9, R136.reuse, PT ;  /* 0x000000880900820c */ /* 0x080fe60003f26270 */
[----:B------:R-:W5:Y:S01]  /*2e90*/  MUFU.EX2 R251, R11 ;  /* 0x0000000b00fb7308 */ /* 0x000f620000000800 */
[----:B------:R-:W-:Y:S05]  /*2ea0*/  @!P0 FSEL R12, R12, -INF , !P1 ;  /* 0xff8000000c0c8808 */ /* 0x000fea0004800000 */
[--C-:B------:R-:W-:Y:S04]  /*2eb0*/  FFMA.FTZ R12, R12, c[0x0][0x23c], -R138.reuse ;  /* 0x00008f000c0c7a23 */ /* 0x100fe8000001088a */
[----:B------:R-:W-:Y:S01]  /*2ec0*/  MUFU.EX2 R244, R12 ;  /* 0x0000000c00f47308 */ /* 0x000fe20000000800 */
[----:B---3--:R-:W-:Y:S04]  /*2ed0*/  @!P0 IADD3 R10, R0, 0x9, RZ ;  /* 0x00000009000a8810 */ /* 0x008fe80007ffe0ff */
[----:B------:R-:W-:Y:S04]  /*2ee0*/  @!P0 ISETP.GE.AND P1, PT, R10, R136, PT ;  /* 0x000000880a00820c */ /* 0x000fe80003f26270 */
[----:B------:R-:W-:Y:S02]  /*2ef0*/  @!P0 FSEL R13, R13, -INF , !P1 ;  /* 0xff8000000d0d8808 */ /* 0x000fe40004800000 */
[-C--:B------:R-:W-:Y:S01]  /*2f00*/  @!P0 ISETP.GE.AND P1, PT, R9, R137.reuse, PT ;  /* 0x000000890900820c */ /* 0x080fe20003f26270 */
[-C--:B-1----:R-:W-:Y:S03]  /*2f10*/  HMMA.16816.F32.BF16 R20, R156, R4.reuse, R20 ;  /* 0x000000049c14723c */ /* 0x082fe60000041814 */
[----:B------:R-:W-:Y:S01]  /*2f20*/  @!P0 FSEL R14, R14, -INF , !P1 ;  /* 0xff8000000e0e8808 */ /* 0x000fe20004800000 */
[----:B------:R-:W-:Y:S01]  /*2f30*/  FFMA.FTZ R13, R13, c[0x0][0x23c], -R138 ;  /* 0x00008f000d0d7a23 */ /* 0x000fe2000001088a */
[----:B------:R-:W-:Y:S03]  /*2f40*/  @!P0 ISETP.GE.AND P1, PT, R10, R137, PT ;  /* 0x000000890a00820c */ /* 0x000fe60003f26270 */
[C---:B------:R-:W-:Y:S01]  /*2f50*/  HMMA.16816.F32.BF16 R24, R132.reuse, R4, R24 ;  /* 0x000000048418723c */ /* 0x040fe20000041818 */
[----:B------:R-:W1:Y:S03]  /*2f60*/  MUFU.EX2 R243, R13 ;  /* 0x0000000d00f37308 */ /* 0x000e660000000800 */
[----:B------:R-:W-:Y:S01]  /*2f70*/  @!P0 FSEL R15, R15, -INF , !P1 ;  /* 0xff8000000f0f8808 */ /* 0x000fe20004800000 */
[--C-:B------:R-:W-:Y:S01]  /*2f80*/  FFMA.FTZ R14, R14, c[0x0][0x23c], -R8.reuse ;  /* 0x00008f000e0e7a23 */ /* 0x100fe20000010808 */
[-C--:B------:R-:W-:Y:S02]  /*2f90*/  @!P0 ISETP.GE.AND P1, PT, R9, R142.reuse, PT ;  /* 0x0000008e0900820c */ /* 0x080fe40003f26270 */
[-C--:B------:R-:W-:Y:S03]  /*2fa0*/  HMMA.16816.F32.BF16 R28, R132, R6.reuse, R28 ;  /* 0x00000006841c723c */ /* 0x080fe6000004181c */
[----:B------:R-:W-:Y:S01]  /*2fb0*/  MUFU.EX2 R247, R14 ;  /* 0x0000000e00f77308 */ /* 0x000fe20000000800 */
[----:B------:R-:W-:Y:S01]  /*2fc0*/  @!P0 FSEL R16, R16, -INF , !P1 ;  /* 0xff80000010108808 */ /* 0x000fe20004800000 */
[----:B------:R-:W-:Y:S01]  /*2fd0*/  FFMA.FTZ R15, R15, c[0x0][0x23c], -R8 ;  /* 0x00008f000f0f7a23 */ /* 0x000fe20000010808 */
[----:B------:R-:W-:Y:S02]  /*2fe0*/  @!P0 ISETP.GE.AND P1, PT, R10, R142, PT ;  /* 0x0000008e0a00820c */ /* 0x000fe40003f26270 */
[----:B------:R-:W-:Y:S01]  /*2ff0*/  HMMA.16816.F32.BF16 R32, R156, R6, R32 ;  /* 0x000000069c20723c */ /* 0x000fe20000041820 */
[----:B------:R-:W3:Y:S03]  /*3000*/  LDL R159, [R1+0x2c] ;  /* 0x00002c00019f7983 */ /* 0x000ee60000100800 */
[----:B------:R-:W-:Y:S01]  /*3010*/  @!P0 FSEL R17, R17, -INF , !P1 ;  /* 0xff80000011118808 */ /* 0x000fe20004800000 */
[--C-:B------:R-:W-:Y:S01]  /*3020*/  FFMA.FTZ R16, R16, c[0x0][0x23c], -R141.reuse ;  /* 0x00008f0010107a23 */ /* 0x100fe2000001088d */
[-C--:B------:R-:W-:Y:S01]  /*3030*/  @!P0 ISETP.GE.AND P1, PT, R9, R140.reuse, PT ;  /* 0x0000008c0900820c */ /* 0x080fe20003f26270 */
[----:B------:R-:W-:Y:S01]  /*3040*/  MUFU.EX2 R246, R15 ;  /* 0x0000000f00f67308 */ /* 0x000fe20000000800 */
[----:B------:R-:W-:Y:S01]  /*3050*/  @!P0 IADD3 R9, R0, 0x10, RZ ;  /* 0x0000001000098810 */ /* 0x000fe20007ffe0ff */
[----:B------:R-:W-:Y:S03]  /*3060*/  FFMA.FTZ R17, R17, c[0x0][0x23c], -R141 ;  /* 0x00008f0011117a23 */ /* 0x000fe6000001088d */
[----:B------:R-:W-:Y:S02]  /*3070*/  @!P0 FSEL R18, R18, -INF , !P1 ;  /* 0xff80000012128808 */ /* 0x000fe40004800000 */
[----:B------:R-:W-:Y:S02]  /*3080*/  @!P0 ISETP.GE.AND P1, PT, R10, R140, PT ;  /* 0x0000008c0a00820c */ /* 0x000fe40003f26270 */
[----:B------:R-:W-:Y:S01]  /*3090*/  @!P0 IADD3 R10, R0, 0x11, RZ ;  /* 0x00000011000a8810 */ /* 0x000fe20007ffe0ff */
[--C-:B------:R-:W-:Y:S01]  /*30a0*/  FFMA.FTZ R18, R18, c[0x0][0x23c], -R139.reuse ;  /* 0x00008f0012127a23 */ /* 0x100fe2000001088b */
[----:B------:R-:W-:Y:S01]  /*30b0*/  @!P0 FSEL R19, R19, -INF , !P1 ;  /* 0xff80000013138808 */ /* 0x000fe20004800000 */
[----:B------:R-:W-:Y:S01]  /*30c0*/  MUFU.EX2 R164, R16 ;  /* 0x0000001000a47308 */ /* 0x000fe20000000800 */
[-C--:B------:R-:W-:Y:S02]  /*30d0*/  @!P0 ISETP.GE.AND P1, PT, R9, R142.reuse, PT ;  /* 0x0000008e0900820c */ /* 0x080fe40003f26270 */
[----:B------:R-:W-:Y:S01]  /*30e0*/  @!P0 IADD3 R4, R0, 0x18, RZ ;  /* 0x0000001800048810 */ /* 0x000fe20007ffe0ff */
[----:B------:R-:W-:Y:S01]  /*30f0*/  FFMA.FTZ R19, R19, c[0x0][0x23c], -R139 ;  /* 0x00008f0013137a23 */ /* 0x000fe2000001088b */
[----:B------:R-:W-:Y:S02]  /*3100*/  @!P0 FSEL R20, R20, -INF , !P1 ;  /* 0xff80000014148808 */ /* 0x000fe40004800000 */
[----:B------:R-:W-:Y:S02]  /*3110*/  @!P0 ISETP.GE.AND P1, PT, R10, R142, PT ;  /* 0x0000008e0a00820c */ /* 0x000fe40003f26270 */
[----:B------:R-:W-:Y:S01]  /*3120*/  @!P0 IADD3 R0, R0, 0x19, RZ ;  /* 0x0000001900008810 */ /* 0x000fe20007ffe0ff */
[----:B------:R-:W1:Y:S01]  /*3130*/  MUFU.EX2 R162, R17 ;  /* 0x0000001100a27308 */ /* 0x000e620000000800 */
[----:B------:R-:W-:Y:S01]  /*3140*/  @!P0 FSEL R21, R21, -INF , !P1 ;  /* 0xff80000015158808 */ /* 0x000fe20004800000 */
[--C-:B------:R-:W-:Y:S01]  /*3150*/  FFMA.FTZ R20, R20, c[0x0][0x23c], -R141.reuse ;  /* 0x00008f0014147a23 */ /* 0x100fe2000001088d */
[----:B------:R-:W-:Y:S02]  /*3160*/  @!P0 ISETP.GE.AND P1, PT, R9, R140, PT ;  /* 0x0000008c0900820c */ /* 0x000fe40003f26270 */
[----:B----4-:R-:W-:Y:S01]  /*3170*/  F2FP.BF16.PACK_AB R7, R245, R146 ;  /* 0x00000092f507723e */ /* 0x010fe200000010ff */
[----:B------:R-:W-:Y:S01]  /*3180*/  FFMA.FTZ R21, R21, c[0x0][0x23c], -R141 ;  /* 0x00008f0015157a23 */ /* 0x000fe2000001088d */
[----:B------:R-:W-:Y:S02]  /*3190*/  @!P0 FSEL R22, R22, -INF , !P1 ;  /* 0xff80000016168808 */ /* 0x000fe40004800000 */
[----:B------:R-:W-:Y:S01]  /*31a0*/  @!P0 ISETP.GE.AND P1, PT, R10, R140, PT ;  /* 0x0000008c0a00820c */ /* 0x000fe20003f26270 */
[----:B------:R-:W-:Y:S01]  /*31b0*/  MUFU.EX2 R167, R18 ;  /* 0x0000001200a77308 */ /* 0x000fe20000000800 */
[----:B------:R1:W-:Y:S01]  /*31c0*/  STS [R233+0x13400], R7 ;  /* 0x01340007e9007388 */ /* 0x0003e20000000800 */
[----:B------:R-:W-:Y:S01]  /*31d0*/  F2FP.BF16.PACK_AB R6, R248, R249 ;  /* 0x000000f9f806723e */ /* 0x000fe200000010ff */
[--C-:B------:R-:W-:Y:S01]  /*31e0*/  FFMA.FTZ R22, R22, c[0x0][0x23c], -R139.reuse ;  /* 0x00008f0016167a23 */ /* 0x100fe2000001088b */
[----:B------:R-:W-:Y:S02]  /*31f0*/  @!P0 FSEL R23, R23, -INF , !P1 ;  /* 0xff80000017178808 */ /* 0x000fe40004800000 */
[----:B------:R-:W-:Y:S02]  /*3200*/  @!P0 ISETP.GE.AND P1, PT, R9, R136, PT ;  /* 0x000000880900820c */ /* 0x000fe40003f26270 */
[----:B-----5:R-:W-:Y:S01]  /*3210*/  F2FP.BF16.PACK_AB R5, R251, R250 ;  /* 0x000000fafb05723e */ /* 0x020fe200000010ff */
[----:B------:R-:W-:Y:S01]  /*3220*/  FFMA.FTZ R23, R23, c[0x0][0x23c], -R139 ;  /* 0x00008f0017177a23 */ /* 0x000fe2000001088b */
[----:B------:R-:W-:Y:S01]  /*3230*/  @!P0 FSEL R24, R24, -INF , !P1 ;  /* 0xff80000018188808 */ /* 0x000fe20004800000 */
[----:B------:R-:W4:Y:S01]  /*3240*/  MUFU.EX2 R166, R19 ;  /* 0x0000001300a67308 */ /* 0x000f220000000800 */
[----:B------:R-:W-:Y:S03]  /*3250*/  @!P0 ISETP.GE.AND P1, PT, R10, R136, PT ;  /* 0x000000880a00820c */ /* 0x000fe60003f26270 */
[--C-:B------:R-:W-:Y:S01]  /*3260*/  FFMA.FTZ R24, R24, c[0x0][0x23c], -R138.reuse ;  /* 0x00008f0018187a23 */ /* 0x100fe2000001088a */
[----:B------:R-:W-:Y:S02]  /*3270*/  @!P0 FSEL R25, R25, -INF , !P1 ;  /* 0xff80000019198808 */ /* 0x000fe40004800000 */
[-C--:B------:R-:W-:Y:S03]  /*3280*/  @!P0 ISETP.GE.AND P1, PT, R9, R137.reuse, PT ;  /* 0x000000890900820c */ /* 0x080fe60003f26270 */
[----:B------:R-:W-:Y:S01]  /*3290*/  MUFU.EX2 R143, R20 ;  /* 0x00000014008f7308 */ /* 0x000fe20000000800 */
[----:B------:R-:W-:Y:S01]  /*32a0*/  @!P0 FSEL R26, R26, -INF , !P1 ;  /* 0xff8000001a1a8808 */ /* 0x000fe20004800000 */
[----:B------:R-:W-:Y:S01]  /*32b0*/  FFMA.FTZ R25, R25, c[0x0][0x23c], -R138 ;  /* 0x00008f0019197a23 */ /* 0x000fe2000001088a */
[-C--:B------:R-:W-:Y:S02]  /*32c0*/  @!P0 ISETP.GE.AND P1, PT, R10, R137.reuse, PT ;  /* 0x000000890a00820c */ /* 0x080fe40003f26270 */
[----:B-1----:R-:W-:Y:S01]  /*32d0*/  F2FP.BF16.PACK_AB R7, R243, R244 ;  /* 0x000000f4f307723e */ /* 0x002fe200000010ff */
[--C-:B------:R-:W-:Y:S01]  /*32e0*/  FFMA.FTZ R26, R26, c[0x0][0x23c], -R8.reuse ;  /* 0x00008f001a1a7a23 */ /* 0x100fe20000010808 */
[----:B------:R-:W-:Y:S02]  /*32f0*/  @!P0 FSEL R27, R27, -INF , !P1 ;  /* 0xff8000001b1b8808 */ /* 0x000fe40004800000 */
[-C--:B------:R-:W-:Y:S01]  /*3300*/  @!P0 ISETP.GE.AND P1, PT, R4, R136.reuse, PT ;  /* 0x000000880400820c */ /* 0x080fe20003f26270 */
[----:B------:R-:W-:Y:S02]  /*3310*/  MUFU.EX2 R154, R21 ;  /* 0x00000015009a7308 */ /* 0x000fe40000000800 */
[----:B------:R-:W-:Y:S01]  /*3320*/  FFMA.FTZ R27, R27, c[0x0][0x23c], -R8 ;  /* 0x00008f001b1b7a23 */ /* 0x000fe20000010808 */
[----:B------:R-:W-:Y:S02]  /*3330*/  @!P0 FSEL R28, R28, -INF , !P1 ;  /* 0xff8000001c1c8808 */ /* 0x000fe40004800000 */
[----:B------:R-:W-:Y:S03]  /*3340*/  @!P0 ISETP.GE.AND P1, PT, R0, R136, PT ;  /* 0x000000880000820c */ /* 0x000fe60003f26270 */
[--C-:B------:R-:W-:Y:S01]  /*3350*/  FFMA.FTZ R28, R28, c[0x0][0x23c], -R138.reuse ;  /* 0x00008f001c1c7a23 */ /* 0x100fe2000001088a */
[----:B------:R-:W-:Y:S01]  /*3360*/  @!P0 FSEL R29, R29, -INF , !P1 ;  /* 0xff8000001d1d8808 */ /* 0x000fe20004800000 */
[----:B------:R-:W-:Y:S01]  /*3370*/  MUFU.EX2 R161, R22 ;  /* 0x0000001600a17308 */ /* 0x000fe20000000800 */
[-C--:B------:R-:W-:Y:S03]  /*3380*/  @!P0 ISETP.GE.AND P1, PT, R4, R137.reuse, PT ;  /* 0x000000890400820c */ /* 0x080fe60003f26270 */
[----:B------:R-:W-:Y:S01]  /*3390*/  FFMA.FTZ R138, R29, c[0x0][0x23c], -R138 ;  /* 0x00008f001d8a7a23 */ /* 0x000fe2000001088a */
[----:B------:R-:W-:Y:S02]  /*33a0*/  @!P0 FSEL R30, R30, -INF , !P1 ;  /* 0xff8000001e1e8808 */ /* 0x000fe40004800000 */
[-C--:B------:R-:W-:Y:S03]  /*33b0*/  @!P0 ISETP.GE.AND P1, PT, R4, R142.reuse, PT ;  /* 0x0000008e0400820c */ /* 0x080fe60003f26270 */
[----:B------:R-:W1:Y:S01]  /*33c0*/  MUFU.EX2 R160, R23 ;  /* 0x0000001700a07308 */ /* 0x000e620000000800 */
[----:B------:R-:W-:Y:S01]  /*33d0*/  @!P0 FSEL R32, R32, -INF , !P1 ;  /* 0xff80000020208808 */ /* 0x000fe20004800000 */
[--C-:B------:R-:W-:Y:S01]  /*33e0*/  FFMA.FTZ R30, R30, c[0x0][0x23c], -R8.reuse ;  /* 0x00008f001e1e7a23 */ /* 0x100fe20000010808 */
[----:B------:R-:W-:Y:S03]  /*33f0*/  @!P0 ISETP.GE.AND P1, PT, R0, R142, PT ;  /* 0x0000008e0000820c */ /* 0x000fe60003f26270 */
[--C-:B------:R-:W-:Y:S01]  /*3400*/  FFMA.FTZ R32, R32, c[0x0][0x23c], -R141.reuse ;  /* 0x00008f0020207a23 */ /* 0x100fe2000001088d */
[----:B------:R-:W-:Y:S02]  /*3410*/  @!P0 FSEL R33, R33, -INF , !P1 ;  /* 0xff80000021218808 */ /* 0x000fe40004800000 */
[----:B------:R-:W-:Y:S01]  /*3420*/  @!P0 ISETP.GE.AND P1, PT, R4, R140, PT ;  /* 0x0000008c0400820c */ /* 0x000fe20003f26270 */
[----:B------:R-:W-:Y:S01]  /*3430*/  MUFU.EX2 R148, R32 ;  /* 0x0000002000947308 */ /* 0x000fe20000000800 */
[----:B------:R-:W-:Y:S01]  /*3440*/  F2FP.BF16.PACK_AB R4, R162, R164 ;  /* 0x000000a4a204723e */ /* 0x000fe200000010ff */
[----:B------:R-:W-:Y:S01]  /*3450*/  FFMA.FTZ R141, R33, c[0x0][0x23c], -R141 ;  /* 0x00008f00218d7a23 */ /* 0x000fe2000001088d */
[----:B------:R-:W-:Y:S02]  /*3460*/  @!P0 FSEL R34, R34, -INF , !P1 ;  /* 0xff80000022228808 */ /* 0x000fe40004800000 */
[----:B------:R-:W-:Y:S03]  /*3470*/  @!P0 ISETP.GE.AND P1, PT, R0, R140, PT ;  /* 0x0000008c0000820c */ /* 0x000fe60003f26270 */
[--C-:B------:R-:W-:Y:S01]  /*3480*/  FFMA.FTZ R34, R34, c[0x0][0x23c], -R139.reuse ;  /* 0x00008f0022227a23 */ /* 0x100fe2000001088b */
[----:B------:R-:W-:Y:S01]  /*3490*/  @!P0 FSEL R35, R35, -INF , !P1 ;  /* 0xff80000023238808 */ /* 0x000fe20004800000 */
[----:B------:R-:W5:Y:S01]  /*34a0*/  MUFU.EX2 R147, R141 ;  /* 0x0000008d00937308 */ /* 0x000f620000000800 */
[----:B------:R-:W-:Y:S02]  /*34b0*/  @!P0 ISETP.GE.AND P1, PT, R0, R137, PT ;  /* 0x000000890000820c */ /* 0x000fe40003f26270 */
[----:B------:R-:W-:Y:S01]  /*34c0*/  F2FP.BF16.PACK_AB R0, R165, R241 ;  /* 0x000000f1a500723e */ /* 0x000fe200000010ff */
[----:B------:R-:W-:Y:S01]  /*34d0*/  FFMA.FTZ R139, R35, c[0x0][0x23c], -R139 ;  /* 0x00008f00238b7a23 */ /* 0x000fe2000001088b */
[----:B------:R-:W-:Y:S02]  /*34e0*/  @!P0 FSEL R31, R31, -INF , !P1 ;  /* 0xff8000001f1f8808 */ /* 0x000fe40004800000 */
[----:B--2---:R-:W-:Y:S01]  /*34f0*/  IADD3 R144, P0, R144, UR38, RZ ;  /* 0x0000002690907c10 */ /* 0x004fe2000ff1e0ff */
[----:B------:R4:W-:Y:S02]  /*3500*/  STS [R233+0x13000], R0 ;  /* 0x01300000e9007388 */ /* 0x0009e40000000800 */
[----:B------:R-:W-:Y:S01]  /*3510*/  MUFU.EX2 R150, R34 ;  /* 0x0000002200967308 */ /* 0x000fe20000000800 */
[----:B------:R-:W-:Y:S01]  /*3520*/  FFMA.FTZ R8, R31, c[0x0][0x23c], -R8 ;  /* 0x00008f001f087a23 */ /* 0x000fe20000010808 */
[----:B------:R1:W-:Y:S08]  /*3530*/  STS [R231+0x13000], R4 ;  /* 0x01300004e7007388 */ /* 0x0003f00000000800 */
[----:B------:R-:W-:Y:S10]  /*3540*/  MUFU.EX2 R149, R139 ;  /* 0x0000008b00957308 */ /* 0x000ff40000000800 */
[----:B------:R-:W-:Y:S01]  /*3550*/  MUFU.EX2 R240, R24 ;  /* 0x0000001800f07308 */ /* 0x000fe20000000800 */
[----:B----4-:R-:W-:Y:S02]  /*3560*/  F2FP.BF16.PACK_AB R0, R166, R167 ;  /* 0x000000a7a600723e */ /* 0x010fe400000010ff */
[----:B-1----:R-:W-:Y:S03]  /*3570*/  F2FP.BF16.PACK_AB R4, R160, R161 ;  /* 0x000000a1a004723e */ /* 0x002fe600000010ff */
[----:B------:R5:W-:Y:S04]  /*3580*/  STS [R231+0x13400], R0 ;  /* 0x01340000e7007388 */ /* 0x000be80000000800 */
[----:B------:R-:W1:Y:S01]  /*3590*/  MUFU.EX2 R163, R25 ;  /* 0x0000001900a37308 */ /* 0x000e620000000800 */
[----:B------:R2:W-:Y:S04]  /*35a0*/  STS [R233+0x14000], R6 ;  /* 0x01400006e9007388 */ /* 0x0005e80000000800 */
[----:B------:R4:W-:Y:S04]  /*35b0*/  STS [R233+0x14400], R5 ;  /* 0x01440005e9007388 */ /* 0x0009e80000000800 */
[----:B------:R1:W-:Y:S01]  /*35c0*/  STS [R231+0x14000], R7 ;  /* 0x01400007e7007388 */ /* 0x0003e20000000800 */
[----:B------:R-:W-:Y:S10]  /*35d0*/  MUFU.EX2 R242, R26 ;  /* 0x0000001a00f27308 */ /* 0x000ff40000000800 */
[----:B------:R-:W1:Y:S01]  /*35e0*/  MUFU.EX2 R239, R27 ;  /* 0x0000001b00ef7308 */ /* 0x000e620000000800 */
[----:B-----5:R-:W-:Y:S02]  /*35f0*/  F2FP.BF16.PACK_AB R0, R147, R148 ;  /* 0x000000949300723e */ /* 0x020fe400000010ff */
[----:B--2---:R-:W-:Y:S02]  /*3600*/  F2FP.BF16.PACK_AB R6, R246, R247 ;  /* 0x000000f7f606723e */ /* 0x004fe400000010ff */
[----:B----4-:R-:W-:Y:S03]  /*3610*/  F2FP.BF16.PACK_AB R5, R154, R143 ;  /* 0x0000008f9a05723e */ /* 0x010fe600000010ff */
[----:B------:R2:W-:Y:S02]  /*3620*/  STS [R231+0x14400], R6 ;  /* 0x01440006e7007388 */ /* 0x0005e40000000800 */
[----:B------:R-:W-:Y:S01]  /*3630*/  MUFU.EX2 R153, R28 ;  /* 0x0000001c00997308 */ /* 0x000fe20000000800 */
[----:B-1----:R-:W-:Y:S01]  /*3640*/  F2FP.BF16.PACK_AB R7, R163, R240 ;  /* 0x000000f0a307723e */ /* 0x002fe200000010ff */
[----:B------:R1:W-:Y:S04]  /*3650*/  STS [R232+0x13000], R5 ;  /* 0x01300005e8007388 */ /* 0x0003e80000000800 */
[----:B------:R4:W-:Y:S04]  /*3660*/  STS [R232+0x13400], R4 ;  /* 0x01340004e8007388 */ /* 0x0009e80000000800 */
[----:B------:R-:W4:Y:S01]  /*3670*/  MUFU.EX2 R152, R138 ;  /* 0x0000008a00987308 */ /* 0x000f220000000800 */
[----:B------:R5:W-:Y:S09]  /*3680*/  STS [R230+0x13000], R0 ;  /* 0x01300000e6007388 */ /* 0x000bf20000000800 */
[----:B------:R-:W-:Y:S01]  /*3690*/  MUFU.EX2 R155, R30 ;  /* 0x0000001e009b7308 */ /* 0x000fe20000000800 */
[----:B--2---:R-:W-:Y:S02]  /*36a0*/  F2FP.BF16.PACK_AB R6, R239, R242 ;  /* 0x000000f2ef06723e */ /* 0x004fe400000010ff */
[----:B-1----:R-:W-:Y:S07]  /*36b0*/  F2FP.BF16.PACK_AB R5, R149, R150 ;  /* 0x000000969505723e */ /* 0x002fee00000010ff */
[----:B------:R-:W5:Y:S01]  /*36c0*/  MUFU.EX2 R151, R8 ;  /* 0x0000000800977308 */ /* 0x000f620000000800 */
[----:B------:R-:W-:Y:S01]  /*36d0*/  STS [R230+0x13400], R5 ;  /* 0x01340005e6007388 */ /* 0x000fe20000000800 */
[----:B----4-:R-:W-:Y:S03]  /*36e0*/  F2FP.BF16.PACK_AB R4, R152, R153 ;  /* 0x000000999804723e */ /* 0x010fe600000010ff */
[----:B------:R-:W-:Y:S04]  /*36f0*/  STS [R232+0x14000], R7 ;  /* 0x01400007e8007388 */ /* 0x000fe80000000800 */
[----:B------:R-:W-:Y:S04]  /*3700*/  STS [R232+0x14400], R6 ;  /* 0x01440006e8007388 */ /* 0x000fe80000000800 */
[----:B------:R-:W-:Y:S01]  /*3710*/  STS [R230+0x14000], R4 ;  /* 0x01400004e6007388 */ /* 0x000fe20000000800 */
[----:B-----5:R-:W-:Y:S05]  /*3720*/  F2FP.BF16.PACK_AB R0, R151, R155 ;  /* 0x0000009b9700723e */ /* 0x020fea00000010ff */
[----:B------:R-:W-:Y:S04]  /*3730*/  STS [R230+0x14400], R0 ;  /* 0x01440000e6007388 */ /* 0x000fe80000000800 */
[----:B------:R-:W1:Y:S08]  /*3740*/  LDSM.16.M88.4 R32, [R219+0x6000] ;  /* 0x00600000db20783b */ /* 0x000e700000000200 */
[----:B------:R-:W2:Y:S08]  /*3750*/  LDSM.16.M88.4 R28, [R219+0x6800] ;  /* 0x00680000db1c783b */ /* 0x000eb00000000200 */
[----:B------:R-:W4:Y:S08]  /*3760*/  LDSM.16.M88.4 R132, [R220+0x6000] ;  /* 0x00600000dc84783b */ /* 0x000f300000000200 */
[----:B------:R-:W5:Y:S01]  /*3770*/  LDSM.16.M88.4 R136, [R220+0x6800] ;  /* 0x00680000dc88783b */ /* 0x000f620000000200 */
[-C--:B-1----:R-:W-:Y:S08]  /*3780*/  HMMA.16816.F32.BF16 R4, R32, R168.reuse, RZ ;  /* 0x000000a82004723c */ /* 0x082ff000000418ff */
[C---:B--2---:R-:W-:Y:S04]  /*3790*/  HMMA.16816.F32.BF16 R8, R28.reuse, R168, RZ ;  /* 0x000000a81c08723c */ /* 0x044fe800000418ff */
[----:B---3--:R-:W-:Y:S04]  /*37a0*/  IADD3.X R145, R159, UR39, RZ, P0, !PT ;  /* 0x000000279f917c10 */ /* 0x008fe800087fe4ff */
[-C--:B------:R-:W-:Y:S01]  /*37b0*/  HMMA.16816.F32.BF16 R12, R28, R170.reuse, RZ ;  /* 0x000000aa1c0c723c */ /* 0x080fe200000418ff */
[----:B------:R-:W-:Y:S01]  /*37c0*/  IMAD.MOV.U32 R159, RZ, RZ, c[0x0][0x1c0] ;  /* 0x00007000ff9f7624 */ /* 0x000fe200078e00ff */
[----:B------:R-:W2:Y:S03]  /*37d0*/  LDG.E R142, [R144.64] ;  /* 0x00000022908e7981 */ /* 0x000ea6000c1e1900 */
[----:B------:R-:W-:Y:S03]  /*37e0*/  IMAD R159, R159, c[0x0][0x22c], RZ ;  /* 0x00008b009f9f7a24 */ /* 0x000fe600078e02ff */
[C---:B------:R-:W-:Y:S01]  /*37f0*/  HMMA.16816.F32.BF16 R16, R32.reuse, R170, RZ ;  /* 0x000000aa2010723c */ /* 0x040fe200000418ff */
[----:B------:R-:W3:Y:S03]  /*3800*/  LDG.E R141, [R144.64+0x20] ;  /* 0x00002022908d7981 */ /* 0x000ee6000c1e1900 */
[----:B------:R-:W-:Y:S01]  /*3810*/  IMAD.U32 R159, R159, -0x40, RZ ;  /* 0xffffffc09f9f7824 */ /* 0x000fe200078e00ff */
[----:B------:R1:W2:Y:S03]  /*3820*/  LDG.E R140, [R144.64+0x80] ;  /* 0x00008022908c7981 */ /* 0x0002a6000c1e1900 */
[-C--:B------:R-:W-:Y:S01]  /*3830*/  HMMA.16816.F32.BF16 R20, R32, R172.reuse, RZ ;  /* 0x000000ac2014723c */ /* 0x080fe200000418ff */
[----:B------:R1:W2:Y:S03]  /*3840*/  LDG.E R0, [R144.64+0xa0] ;  /* 0x0000a02290007981 */ /* 0x0002a6000c1e1900 */
[C---:B------:R-:W-:Y:S04]  /*3850*/  LEA R228, P0, R159.reuse, R228, 0x2 ;  /* 0x000000e49fe47211 */ /* 0x040fe800078010ff */
[C---:B------:R-:W-:Y:S04]  /*3860*/  HMMA.16816.F32.BF16 R24, R28.reuse, R172, RZ ;  /* 0x000000ac1c18723c */ /* 0x040fe800000418ff */
[----:B------:R-:W-:Y:S02]  /*3870*/  LEA.HI.X.SX32 R229, R159, R229, 0x2, P0 ;  /* 0x000000e59fe57211 */ /* 0x000fe400000f16ff */
[----:B------:R-:W-:Y:S02]  /*3880*/  PLOP3.LUT P0, PT, PT, PT, UP3, 0x80, 0x0 ;  /* 0x000000000000781c */ /* 0x000fe40003f0f038 */
[-C--:B------:R-:W-:Y:S08]  /*3890*/  HMMA.16816.F32.BF16 R28, R28, R174.reuse, RZ ;  /* 0x000000ae1c1c723c */ /* 0x080ff000000418ff */
[----:B------:R-:W-:Y:S08]  /*38a0*/  HMMA.16816.F32.BF16 R32, R32, R174, RZ ;  /* 0x000000ae2020723c */ /* 0x000ff000000418ff */
[-C--:B----4-:R-:W-:Y:S08]  /*38b0*/  HMMA.16816.F32.BF16 R4, R132, R176.reuse, R4 ;  /* 0x000000b08404723c */ /* 0x090ff00000041804 */
[C---:B-----5:R-:W-:Y:S08]  /*38c0*/  HMMA.16816.F32.BF16 R8, R136.reuse, R176, R8 ;  /* 0x000000b08808723c */ /* 0x060ff00000041808 */
[-C--:B------:R-:W-:Y:S08]  /*38d0*/  HMMA.16816.F32.BF16 R12, R136, R178.reuse, R12 ;  /* 0x000000b2880c723c */ /* 0x080ff0000004180c */
[C---:B------:R-:W-:Y:S08]  /*38e0*/  HMMA.16816.F32.BF16 R16, R132.reuse, R178, R16 ;  /* 0x000000b28410723c */ /* 0x040ff00000041810 */
[-C--:B------:R-:W-:Y:S08]  /*38f0*/  HMMA.16816.F32.BF16 R20, R132, R180.reuse, R20 ;  /* 0x000000b48414723c */ /* 0x080ff00000041814 */
[C---:B------:R-:W-:Y:S08]  /*3900*/  HMMA.16816.F32.BF16 R24, R136.reuse, R180, R24 ;  /* 0x000000b48818723c */ /* 0x040ff00000041818 */
[-C--:B------:R-:W-:Y:S01]  /*3910*/  HMMA.16816.F32.BF16 R28, R136, R182.reuse, R28 ;  /* 0x000000b6881c723c */ /* 0x080fe2000004181c */
[----:B------:R-:W4:Y:S07]  /*3920*/  LDSM.16.M88.4 R136, [R219+0x7000] ;  /* 0x00700000db88783b */ /* 0x000f2e0000000200 */
[----:B------:R-:W-:Y:S01]  /*3930*/  HMMA.16816.F32.BF16 R32, R132, R182, R32 ;  /* 0x000000b68420723c */ /* 0x000fe20000041820 */
[----:B------:R-:W5:Y:S07]  /*3940*/  LDSM.16.M88.4 R132, [R219+0x7800] ;  /* 0x00780000db84783b */ /* 0x000f6e0000000200 */
        /* <DEDUP_REMOVED lines=33> */
[C---:B--2---:R-:W-:Y:S01]  /*3b60*/  FADD.FTZ R5, -R142.reuse, R5 ;  /* 0x000000058e057221 */ /* 0x044fe20000010100 */
[C---:B------:R-:W-:Y:S04]  /*3b70*/  HMMA.16816.F32.BF16 R16, R132.reuse, R210, R16 ;  /* 0x000000d28410723c */ /* 0x040fe80000041810 */
[C---:B---3--:R-:W-:Y:S02]  /*3b80*/  FADD.FTZ R6, -R141.reuse, R6 ;  /* 0x000000068d067221 */ /* 0x048fe40000010100 */
[----:B------:R-:W-:Y:S02]  /*3b90*/  FADD.FTZ R7, -R141, R7 ;  /* 0x000000078d077221 */ /* 0x000fe40000010100 */
[----:B------:R-:W-:Y:S01]  /*3ba0*/  FADD.FTZ R4, -R142, R4 ;  /* 0x000000048e047221 */ /* 0x000fe20000010100 */
[-C--:B------:R-:W-:Y:S03]  /*3bb0*/  HMMA.16816.F32.BF16 R20, R132, R212.reuse, R20 ;  /* 0x000000d48414723c */ /* 0x080fe60000041814 */
[----:B-1----:R-:W-:Y:S02]  /*3bc0*/  FMUL.FTZ R144, R165, R5 ;  /* 0x00000005a5907220 */ /* 0x002fe40000410000 */
[----:B------:R-:W-:Y:S02]  /*3bd0*/  FMUL.FTZ R146, R146, R6 ;  /* 0x0000000692927220 */ /* 0x000fe40000410000 */
[C---:B------:R-:W-:Y:S01]  /*3be0*/  FADD.FTZ R8, -R140.reuse, R8 ;  /* 0x000000088c087221 */ /* 0x040fe20000010100 */
        /* <DEDUP_REMOVED lines=11> */
[----:B------:R-:W-:Y:S04]  /*3ca0*/  FADD.FTZ R21, -R142, R21 ;  /* 0x000000158e157221 */ /* 0x000fe80000010100 */
[----:B------:R-:W-:Y:S02]  /*3cb0*/  FMUL.FTZ R135, R162, R17 ;  /* 0x00000011a2877220 */ /* 0x000fe40000410000 */
[----:B------:R-:W-:Y:S02]  /*3cc0*/  FMUL.FTZ R143, R143, R20 ;  /* 0x000000148f8f7220 */ /* 0x000fe40000410000 */
[----:B------:R-:W-:Y:S02]  /*3cd0*/  FMUL.FTZ R132, R167, R18 ;  /* 0x00000012a7847220 */ /* 0x000fe40000410000 */
[----:B------:R-:W-:Y:S02]  /*3ce0*/  FADD.FTZ R22, -R141, R22 ;  /* 0x000000168d167221 */ /* 0x000fe40000010100 */
[C---:B------:R-:W-:Y:S02]  /*3cf0*/  FADD.FTZ R24, -R140.reuse, R24 ;  /* 0x000000188c187221 */ /* 0x040fe40000010100 */
[----:B------:R-:W-:Y:S02]  /*3d00*/  FADD.FTZ R28, -R140, R28 ;  /* 0x0000001c8c1c7221 */ /* 0x000fe40000010100 */
[C---:B------:R-:W-:Y:S02]  /*3d10*/  FADD.FTZ R32, -R142.reuse, R32 ;  /* 0x000000208e207221 */ /* 0x040fe40000010100 */
[----:B------:R-:W-:Y:S02]  /*3d20*/  FADD.FTZ R33, -R142, R33 ;  /* 0x000000218e217221 */ /* 0x000fe40000010100 */
[----:B------:R-:W-:Y:S02]  /*3d30*/  FMUL.FTZ R138, R148, R32 ;  /* 0x00000020948a7220 */ /* 0x000fe40000410000 */
[----:B------:R-:W-:Y:S02]  /*3d40*/  FMUL.FTZ R136, R147, R33 ;  /* 0x0000002193887220 */ /* 0x000fe40000410000 */
[----:B------:R-:W-:Y:S02]  /*3d50*/  FMUL.FTZ R32, R245, R7 ;  /* 0x00000007f5207220 */ /* 0x000fe40000410000 */
[----:B------:R-:W-:Y:S02]  /*3d60*/  FMUL.FTZ R33, R166, R19 ;  /* 0x00000013a6217220 */ /* 0x000fe40000410000 */
[C---:B------:R-:W-:Y:S02]  /*3d70*/  FADD.FTZ R134, -R141.reuse, R34 ;  /* 0x000000228d867221 */ /* 0x040fe40000010100 */
[----:B------:R-:W-:Y:S02]  /*3d80*/  FADD.FTZ R133, -R141, R35 ;  /* 0x000000238d857221 */ /* 0x000fe40000010100 */
[----:B------:R-:W-:Y:S02]  /*3d90*/  FMUL.FTZ R34, R160, R23 ;  /* 0x00000017a0227220 */ /* 0x000fe40000410000 */
[C---:B------:R-:W-:Y:S02]  /*3da0*/  FADD.FTZ R7, -R140.reuse, R9 ;  /* 0x000000098c077221 */ /* 0x040fe40000010100 */
[C---:B------:R-:W-:Y:S02]  /*3db0*/  FADD.FTZ R23, -R140.reuse, R25 ;  /* 0x000000198c177221 */ /* 0x040fe40000010100 */
[----:B------:R-:W-:Y:S02]  /*3dc0*/  FADD.FTZ R25, -R140, R29 ;  /* 0x0000001d8c197221 */ /* 0x000fe40000010100 */
        /* <DEDUP_REMOVED lines=29> */
[----:B------:R-:W-:Y:S01]  /*3fa0*/  FMUL.FTZ R19, R151, R19 ;  /* 0x0000001397137220 */ /* 0x000fe20000410000 */
[----:B------:R-:W-:-:S05]  /*3fb0*/  @!P0 BRA `(.L_x_47) ;  /* 0x0000012000008947 */ /* 0x000fca0003800000 */
[----:B------:R-:W-:Y:S01]  /*3fc0*/  IMAD.MOV.U32 R0, RZ, RZ, c[0x0][0x190] ;  /* 0x00006400ff007624 */ /* 0x000fe200078e00ff */
[----:B------:R-:W-:Y:S03]  /*3fd0*/  ULOP3.LUT UR29, UR4, 0x1, URZ, 0xc0, !UPT ;  /* 0x00000001041d7892 */ /* 0x000fe6000f8ec03f */
[----:B------:R-:W-:Y:S01]  /*3fe0*/  IMAD.U32 R0, R0, -0x40, RZ ;  /* 0xffffffc000007824 */ /* 0x000fe200078e00ff */
[----:B------:R-:W-:Y:S04]  /*3ff0*/  UISETP.NE.U32.AND UP0, UPT, UR29, 0x1, UPT ;  /* 0x000000011d00788c */ /* 0x000fe8000bf05070 */
[C---:B------:R-:W-:Y:S01]  /*4000*/  LEA R4, P1, R0.reuse, R236, 0x1 ;  /* 0x000000ec00047211 */ /* 0x040fe200078208ff */
[----:B------:R-:W-:Y:S03]  /*4010*/  USEL UR29, UR16, 0x3000, !UP0 ;  /* 0x00003000101d7887 */ /* 0x000fe6000c000000 */
[----:B------:R-:W-:Y:S01]  /*4020*/  LEA.HI.X.SX32 R0, R0, R237, 0x1, P1 ;  /* 0x000000ed00007211 */ /* 0x000fe200008f0eff */
[----:B------:R-:W-:Y:S02]  /*4030*/  IMAD.MOV.U32 R236, RZ, RZ, R4 ;  /* 0x000000ffffec7224 */ /* 0x000fe400078e0004 */
[----:B------:R-:W-:Y:S02]  /*4040*/  IADD3 R238, R238, UR29, RZ ;  /* 0x0000001deeee7c10 */ /* 0x000fe4000fffe0ff */
[----:B------:R-:W-:Y:S01]  /*4050*/  IMAD.MOV.U32 R237, RZ, RZ, R0 ;  /* 0x000000ffffed7224 */ /* 0x000fe200078e0000 */
[----:B------:R-:W-:Y:S04]  /*4060*/  IADD3 R216, R216, UR29, RZ ;  /* 0x0000001dd8d87c10 */ /* 0x000fe8000fffe0ff */
[----:B------:R-:W-:Y:S01]  /*4070*/  @!PT LDS RZ, [RZ] ;  /* 0x00000000fffff984 */ /* 0x000fe20000000800 */
[----:B------:R-:W-:Y:S01]  /*4080*/  @!PT LDS RZ, [RZ] ;  /* 0x00000000fffff984 */ /* 0x000fe20000000800 */
[----:B------:R-:W-:Y:S01]  /*4090*/  @!PT LDS RZ, [RZ] ;  /* 0x00000000fffff984 */ /* 0x000fe20000000800 */
[----:B------:R1:W-:Y:S04]  /*40a0*/  LDGSTS.E.BYPASS.LTC128B.128 [R238], [R236.64] ;  /* 0x00000000ecee7fae */ /* 0x0003e8000b901d62 */
[----:B------:R1:W-:Y:S04]  /*40b0*/  LDGSTS.E.BYPASS.LTC128B.128 [R238+0x1000], [R236.64+0x40] ;  /* 0x01000040ecee7fae */ /* 0x0003e8000b901d62 */
[----:B------:R1:W-:Y:S04]  /*40c0*/  LDGSTS.E.BYPASS.LTC128B.128 [R238+0x2000], [R236.64+0x80] ;  /* 0x02000080ecee7fae */ /* 0x0003e8000b901d62 */
[----:B------:R-:W0:Y:S02]  /*40d0*/  LDGDEPBAR ;  /* 0x00000000000079af */ /* 0x000e240000000000 */
.L_x_47:
[----:B------:R-:W-:Y:S02]  /*40e0*/  F2FP.BF16.PACK_AB R16, R144, R145 ;  /* 0x000000919010723e */ /* 0x000fe400000010ff */
        /* <DEDUP_REMOVED lines=37> */
[----:B------:R-:W5:Y:S04]  /*4340*/  LDSM.16.MT88.4 R20, [R0+0x8000] ;  /* 0x008000000014783b */ /* 0x000f680000004200 */
        /* <DEDUP_REMOVED lines=15> */
[-C--:B-----5:R-:W-:Y:S08]  /*4440*/  HMMA.16816.F32.BF16 R68, R4, R20.reuse, R68 ;  /* 0x000000140444723c */ /* 0x0a0ff00000041844 */
[C---:B------:R-:W-:Y:S08]  /*4450*/  HMMA.16816.F32.BF16 R72, R12.reuse, R20, R72 ;  /* 0x000000140c48723c */ /* 0x040ff00000041848 */
[-C--:B------:R-:W-:Y:S01]  /*4460*/  HMMA.16816.F32.BF16 R76, R12, R22.reuse, R76 ;  /* 0x000000160c4c723c */ /* 0x080fe2000004184c */
[----:B------:R-:W-:Y:S07]  /*4470*/  LDSM.16.MT88.4 R12, [R0+0x6800] ;  /* 0x00680000000c783b */ /* 0x000fee0000004200 */
[----:B------:R-:W-:Y:S01]  /*4480*/  HMMA.16816.F32.BF16 R80, R4, R22, R80 ;  /* 0x000000160450723c */ /* 0x000fe20000041850 */
[----:B------:R-:W3:Y:S04]  /*4490*/  LDSM.16.MT88.4 R4, [R2+0x14000] ;  /* 0x014000000204783b */ /* 0x000ee80000004200 */
[----:B------:R-:W4:Y:S03]  /*44a0*/  LDSM.16.MT88.4 R20, [R0+0x7800] ;  /* 0x007800000014783b */ /* 0x000f260000004200 */
        /* <DEDUP_REMOVED lines=15> */
[----:B------:R-:W5:Y:S04]  /*45a0*/  LDSM.16.MT88.4 R8, [R0+0x7c00] ;  /* 0x007c00000008783b */ /* 0x000f680000004200 */
[----:B------:R-:W1:Y:S03]  /*45b0*/  LDSM.16.MT88.4 R24, [R0+0x8c00] ;  /* 0x008c00000018783b */ /* 0x000e660000004200 */
[-C--:B---3--:R-:W-:Y:S01]  /*45c0*/  HMMA.16816.F32.BF16 R36, R4, R12.reuse, R36 ;  /* 0x0000000c0424723c */ /* 0x088fe20000041824 */
[----:B------:R-:W-:Y:S07]  /*45d0*/  BAR.SYNC.DEFER_BLOCKING 0x0 ;  /* 0x0000000000007b1d */ /* 0x000fee0000010000 */
[C---:B------:R-:W-:Y:S08]  /*45e0*/  HMMA.16816.F32.BF16 R40, R16.reuse, R12, R40 ;  /* 0x0000000c1028723c */ /* 0x040ff00000041828 */
[-C--:B------:R-:W-:Y:S08]  /*45f0*/  HMMA.16816.F32.BF16 R44, R16, R14.reuse, R44 ;  /* 0x0000000e102c723c */ /* 0x080ff0000004182c */
[C---:B------:R-:W-:Y:S08]  /*4600*/  HMMA.16816.F32.BF16 R48, R4.reuse, R14, R48 ;  /* 0x0000000e0430723c */ /* 0x040ff00000041830 */
[-C--:B----4-:R-:W-:Y:S08]  /*4610*/  HMMA.16816.F32.BF16 R52, R4, R20.reuse, R52 ;  /* 0x000000140434723c */ /* 0x090ff00000041834 */
[C---:B------:R-:W-:Y:S08]  /*4620*/  HMMA.16816.F32.BF16 R56, R16.reuse, R20, R56 ;  /* 0x000000141038723c */ /* 0x040ff00000041838 */
[-C--:B------:R-:W-:Y:S08]  /*4630*/  HMMA.16816.F32.BF16 R60, R16, R22.reuse, R60 ;  /* 0x00000016103c723c */ /* 0x080ff0000004183c */
[C---:B------:R-:W-:Y:S08]  /*4640*/  HMMA.16816.F32.BF16 R64, R4.reuse, R22, R64 ;  /* 0x000000160440723c */ /* 0x040ff00000041840 */
[-C--:B-1----:R-:W-:Y:S08]  /*4650*/  HMMA.16816.F32.BF16 R68, R4, R28.reuse, R68 ;  /* 0x0000001c0444723c */ /* 0x082ff00000041844 */
[C---:B------:R-:W-:Y:S08]  /*4660*/  HMMA.16816.F32.BF16 R72, R16.reuse, R28, R72 ;  /* 0x0000001c1048723c */ /* 0x040ff00000041848 */
[-C--:B------:R-:W-:Y:S08]  /*4670*/  HMMA.16816.F32.BF16 R76, R16, R30.reuse, R76 ;  /* 0x0000001e104c723c */ /* 0x080ff0000004184c */
[----:B------:R-:W-:Y:S08]  /*4680*/  HMMA.16816.F32.BF16 R80, R4, R30, R80 ;  /* 0x0000001e0450723c */ /* 0x000ff00000041850 */
[-C--:B--2---:R-:W-:Y:S08]  /*4690*/  HMMA.16816.F32.BF16 R36, R32, R132.reuse, R36 ;  /* 0x000000842024723c */ /* 0x084ff00000041824 */
[C---:B------:R-:W-:Y:S08]  /*46a0*/  HMMA.16816.F32.BF16 R40, R136.reuse, R132, R40 ;  /* 0x000000848828723c */ /* 0x040ff00000041828 */
[-C--:B------:R-:W-:Y:S08]  /*46b0*/  HMMA.16816.F32.BF16 R44, R136, R134.reuse, R44 ;  /* 0x00000086882c723c */ /* 0x080ff0000004182c */
[C---:B------:R-:W-:Y:S08]  /*46c0*/  HMMA.16816.F32.BF16 R48, R32.reuse, R134, R48 ;  /* 0x000000862030723c */ /* 0x040ff00000041830 */
[-C--:B-----5:R-:W-:Y:S08]  /*46d0*/  HMMA.16816.F32.BF16 R52, R32, R8.reuse, R52 ;  /* 0x000000082034723c */ /* 0x0a0ff00000041834 */
        /* <DEDUP_REMOVED lines=8> */
[----:B------:R-:W2:Y:S01]  /*4760*/  LDL R140, [R1+0x24] ;  /* 0x00002400018c7983 */ /* 0x000ea20000100800 */
[----:B------:R-:W-:Y:S05]  /*4770*/  IMAD.MOV.U32 R5, RZ, RZ, c[0x0][0x370] ;  /* 0x0000dc00ff057624 */ /* 0x000fea00078e00ff */
[----:B------:R-:W-:Y:S04]  /*4780*/  LEA R5, -R5, RZ, 0x6 ;  /* 0x000000ff05057211 */ /* 0x000fe800078e31ff */
[C---:B------:R-:W-:Y:S04]  /*4790*/  LEA R6, P1, R5.reuse, R234, 0x1 ;  /* 0x000000ea05067211 */ /* 0x040fe800078208ff */
[----:B------:R-:W-:Y:S02]  /*47a0*/  LEA.HI.X.SX32 R5, R5, R235, 0x1, P1 ;  /* 0x000000eb05057211 */ /* 0x000fe400008f0eff */
[----:B------:R-:W-:Y:S03]  /*47b0*/  MOV R234, R6 ;  /* 0x0000000600ea7202 */ /* 0x000fe60000000f00 */
[----:B------:R-:W-:Y:S02]  /*47c0*/  IMAD.MOV.U32 R235, RZ, RZ, R5 ;  /* 0x000000ffffeb7224 */ /* 0x000fe400078e0005 */
[----:B--2---:R-:W-:Y:S05]  /*47d0*/  IMAD.SHL.U32 R4, R140, 0x2, RZ ;  /* 0x000000028c047824 */ /* 0x004fea00078e00ff */
[----:B------:R-:W-:Y:S01]  /*47e0*/  @!PT LDS RZ, [RZ] ;  /* 0x00000000fffff984 */ /* 0x000fe20000000800 */
[----:B------:R-:W-:Y:S01]  /*47f0*/  @!PT LDS RZ, [RZ] ;  /* 0x00000000fffff984 */ /* 0x000fe20000000800 */
[----:B------:R-:W-:Y:S01]  /*4800*/  @!PT LDS RZ, [RZ] ;  /* 0x00000000fffff984 */ /* 0x000fe20000000800 */
[----:B------:R1:W-:Y:S04]  /*4810*/  LDGSTS.E.BYPASS.LTC128B.128 [R4+0x6000], [R234.64] ;  /* 0x06000000ea047fae */ /* 0x0003e8000b901d62 */
[----:B------:R1:W-:Y:S04]  /*4820*/  LDGSTS.E.BYPASS.LTC128B.128 [R4+0x7000], [R234.64+0x40] ;  /* 0x07000040ea047fae */ /* 0x0003e8000b901d62 */
[----:B------:R1:W-:Y:S04]  /*4830*/  LDGSTS.E.BYPASS.LTC128B.128 [R4+0x8000], [R234.64+0x80] ;  /* 0x08000080ea047fae */ /* 0x0003e8000b901d62 */
[----:B------:R-:W0:Y:S02]  /*4840*/  LDGDEPBAR ;  /* 0x00000000000079af */ /* 0x000e240000000000 */
.L_x_48:
[----:B------:R-:W-:Y:S01]  /*4850*/  LDSM.16.M88.4 R24, [R221] ;  /* 0x00000000dd18783b */ /* 0x000fe20000000200 */
[----:B------:R-:W-:Y:S01]  /*4860*/  IMAD.MOV.U32 R144, RZ, RZ, c[0x0][0x1c0] ;  /* 0x00007000ff907624 */ /* 0x000fe200078e00ff */
[----:B------:R-:W-:Y:S02]  /*4870*/  ULOP3.LUT UR29, UR4, 0x1, URZ, 0xc0, !UPT ;  /* 0x00000001041d7892 */ /* 0x000fe4000f8ec03f */
[----:B------:R-:W2:Y:S01]  /*4880*/  LDSM.16.MT88.4 R8, [R0+0x9000] ;  /* 0x009000000008783b */ /* 0x000ea20000004200 */
[----:B------:R-:W-:Y:S01]  /*4890*/  IMAD R144, R144, c[0x0][0x22c], RZ ;  /* 0x00008b0090907a24 */ /* 0x000fe200078e02ff */
[----:B------:R-:W-:Y:S02]  /*48a0*/  UISETP.NE.U32.AND UP0, UPT, UR29, 0x1, UPT ;  /* 0x000000011d00788c */ /* 0x000fe4000bf05070 */
[----:B------:R-:W3:Y:S01]  /*48b0*/  LDSM.16.MT88.4 R16, [R0+0xb000] ;  /* 0x00b000000010783b */ /* 0x000ee20000004200 */
[----:B------:R-:W-:Y:S01]  /*48c0*/  IMAD.SHL.U32 R144, R144, 0x8, RZ ;  /* 0x0000000890907824 */ /* 0x000fe200078e00ff */
[----:B------:R-:W-:Y:S02]  /*48d0*/  UISETP.GT.AND UP2, UPT, UR4, UR7, UPT ;  /* 0x000000070400728c */ /* 0x000fe4000bf44270 */
[----:B------:R-:W3:Y:S01]  /*48e0*/  LDSM.16.MT88.4 R28, [R0+0xd000] ;  /* 0x00d00000001c783b */ /* 0x000ee20000004200 */
[----:B------:R-:W-:Y:S03]  /*48f0*/  UIADD3 UR4, UR4, -0x1, URZ ;  /* 0xffffffff04047890 */ /* 0x000fe6000fffe03f */
[----:B------:R-:W4:Y:S04]  /*4900*/  LDL R149, [R1+0x30] ;  /* 0x0000300001957983 */ /* 0x000f280000100800 */
[----:B------:R-:W-:Y:S04]  /*4910*/  LDSM.16.M88.4 R32, [R222] ;  /* 0x00000000de20783b */ /* 0x000fe80000000200 */
[----:B------:R-:W4:Y:S04]  /*4920*/  LDL R148, [R1+0x34] ;  /* 0x0000340001947983 */ /* 0x000f280000100800 */
[----:B------:R-:W1:Y:S04]  /*4930*/  LDSM.16.MT88.4 R132, [R0+0x9400] ;  /* 0x009400000084783b */ /* 0x000e680000004200 */
[----:B------:R1:W4:Y:S04]  /*4940*/  LDL R145, [R1+0x8] ;  /* 0x0000080001917983 */ /* 0x0003280000100800 */
[----:B------:R-:W1:Y:S04]  /*4950*/  LDSM.16.MT88.4 R136, [R0+0xb400] ;  /* 0x00b400000088783b */ /* 0x000e680000004200 */
[----:B------:R1:W4:Y:S02]  /*4960*/  LDL R146, [R1] ;  /* 0x0000000001927983 */ /* 0x0003240000100800 */
[C---:B-12---:R-:W-:Y:S02]  /*4970*/  HMMA.16816.F32.BF16 R4, R24.reuse, R8, RZ ;  /* 0x000000081804723c */ /* 0x046fe400000418ff */
[----:B------:R-:W1:Y:S04]  /*4980*/  LDSM.16.MT88.4 R140, [R0+0xd400] ;  /* 0x00d40000008c783b */ /* 0x000e680000004200 */
[----:B------:R2:W2:Y:S02]  /*4990*/  LDL R147, [R1+0x4] ;  /* 0x0000040001937983 */ /* 0x0004a40000100800 */
[C---:B------:R-:W-:Y:S08]  /*49a0*/  HMMA.16816.F32.BF16 R8, R24.reuse, R10, RZ ;  /* 0x0000000a1808723c */ /* 0x040ff000000418ff */
[C---:B---3--:R-:W-:Y:S08]  /*49b0*/  HMMA.16816.F32.BF16 R12, R24.reuse, R16, RZ ;  /* 0x00000010180c723c */ /* 0x048ff000000418ff */
[C---:B------:R-:W-:Y:S08]  /*49c0*/  HMMA.16816.F32.BF16 R16, R24.reuse, R18, RZ ;  /* 0x000000121810723c */ /* 0x040ff000000418ff */
[C---:B------:R-:W-:Y:S08]  /*49d0*/  HMMA.16816.F32.BF16 R20, R24.reuse, R28, RZ ;  /* 0x0000001c1814723c */ /* 0x040ff000000418ff */
[----:B------:R-:W-:Y:S01]  /*49e0*/  HMMA.16816.F32.BF16 R24, R24, R30, RZ ;  /* 0x0000001e1818723c */ /* 0x000fe200000418ff */
[----:B------:R-:W-:Y:S07]  /*49f0*/  LDSM.16.M88.4 R28, [R224] ;  /* 0x00000000e01c783b */ /* 0x000fee0000000200 */
[C---:B------:R-:W-:Y:S08]  /*4a00*/  HMMA.16816.F32.BF16 R4, R32.reuse, R132, R4 ;  /* 0x000000842004723c */ /* 0x040ff00000041804 */
[C---:B------:R-:W-:Y:S01]  /*4a10*/  HMMA.16816.F32.BF16 R8, R32.reuse, R134, R8 ;  /* 0x000000862008723c */ /* 0x040fe20000041808 */
[----:B------:R-:W3:Y:S07]  /*4a20*/  LDSM.16.MT88.4 R132, [R0+0x9800] ;  /* 0x009800000084783b */ /* 0x000eee0000004200 */
[C---:B------:R-:W-:Y:S08]  /*4a30*/  HMMA.16816.F32.BF16 R12, R32.reuse, R136, R12 ;  /* 0x00000088200c723c */ /* 0x040ff0000004180c */
[C---:B------:R-:W-:Y:S01]  /*4a40*/  HMMA.16816.F32.BF16 R16, R32.reuse, R138, R16 ;  /* 0x0000008a2010723c */ /* 0x040fe20000041810 */
[----:B------:R-:W3:Y:S07]  /*4a50*/  LDSM.16.MT88.4 R136, [R0+0xb800] ;  /* 0x00b800000088783b */ /* 0x000eee0000004200 */
[C---:B-1----:R-:W-:Y:S08]  /*4a60*/  HMMA.16816.F32.BF16 R20, R32.reuse, R140, R20 ;  /* 0x0000008c2014723c */ /* 0x042ff00000041814 */
[----:B------:R-:W-:Y:S01]  /*4a70*/  HMMA.16816.F32.BF16 R24, R32, R142, R24 ;  /* 0x0000008e2018723c */ /* 0x000fe20000041818 */
[----:B------:R-:W1:Y:S04]  /*4a80*/  LDSM.16.MT88.4 R32, [R0+0xd800] ;  /* 0x00d800000020783b */ /* 0x000e680000004200 */
[----:B------:R-:W-:Y:S03]  /*4a90*/  LDSM.16.MT88.4 R140, [R0+0xbc00] ;  /* 0x00bc0000008c783b */ /* 0x000fe60000004200 */
[C---:B---3--:R-:W-:Y:S08]  /*4aa0*/  HMMA.16816.F32.BF16 R4, R28.reuse, R132, R4 ;  /* 0x000000841c04723c */ /* 0x048ff00000041804 */
[C---:B------:R-:W-:Y:S01]  /*4ab0*/  HMMA.16816.F32.BF16 R8, R28.reuse, R134, R8 ;  /* 0x000000861c08723c */ /* 0x040fe20000041808 */
[----:B------:R-:W-:Y:S07]  /*4ac0*/  LDSM.16.M88.4 R132, [R223] ;  /* 0x00000000df84783b */ /* 0x000fee0000000200 */
[C---:B------:R-:W-:Y:S08]  /*4ad0*/  HMMA.16816.F32.BF16 R12, R28.reuse, R136, R12 ;  /* 0x000000881c0c723c */ /* 0x040ff0000004180c */
[C---:B------:R-:W-:Y:S01]  /*4ae0*/  HMMA.16816.F32.BF16 R16, R28.reuse, R138, R16 ;  /* 0x0000008a1c10723c */ /* 0x040fe20000041810 */
[----:B------:R-:W3:Y:S07]  /*4af0*/  LDSM.16.MT88.4 R136, [R0+0x9c00] ;  /* 0x009c00000088783b */ /* 0x000eee0000004200 */
[C---:B-1----:R-:W-:Y:S08]  /*4b00*/  HMMA.16816.F32.BF16 R20, R28.reuse, R32, R20 ;  /* 0x000000201c14723c */ /* 0x042ff00000041814 */
[----:B------:R-:W-:Y:S01]  /*4b10*/  HMMA.16816.F32.BF16 R24, R28, R34, R24 ;  /* 0x000000221c18723c */ /* 0x000fe20000041818 */
[----:B------:R-:W1:Y:S04]  /*4b20*/  LDSM.16.MT88.4 R28, [R0+0xdc00] ;  /* 0x00dc0000001c783b */ /* 0x000e680000004200 */
[----:B------:R-:W-:Y:S03]  /*4b30*/  LDSM.16.M88.4 R32, [R221+0x2000] ;  /* 0x00200000dd20783b */ /* 0x000fe60000000200 */
[C---:B---3--:R-:W-:Y:S08]  /*4b40*/  HMMA.16816.F32.BF16 R4, R132.reuse, R136, R4 ;  /* 0x000000888404723c */ /* 0x048ff00000041804 */
        /* <DEDUP_REMOVED lines=24> */
[----:B------:R-:W2:Y:S07]  /*4cd0*/  LDSM.16.MT88.4 R140, [R0+0xc800] ;  /* 0x00c80000008c783b */ /* 0x000eae0000004200 */
[C---:B-1----:R-:W-:Y:S08]  /*4ce0*/  HMMA.16816.F32.BF16 R20, R132.reuse, R28, R20 ;  /* 0x0000001c8414723c */ /* 0x042ff00000041814 */
[----:B------:R-:W-:Y:S01]  /*4cf0*/  HMMA.16816.F32.BF16 R24, R132, R30, R24 ;  /* 0x0000001e8418723c */ /* 0x000fe20000041818 */
[----:B------:R-:W1:Y:S04]  /*4d00*/  LDSM.16.MT88.4 R28, [R0+0xe800] ;  /* 0x00e80000001c783b */ /* 0x000e680000004200 */
[----:B------:R-:W-:Y:S03]  /*4d10*/  LDSM.16.M88.4 R132, [R223+0x2000] ;  /* 0x00200000df84783b */ /* 0x000fe60000000200 */
[C---:B---3--:R-:W-:Y:S08]  /*4d20*/  HMMA.16816.F32.BF16 R4, R32.reuse, R136, R4 ;  /* 0x000000882004723c */ /* 0x048ff00000041804 */
[C---:B------:R-:W-:Y:S01]  /*4d30*/  HMMA.16816.F32.BF16 R8, R32.reuse, R138, R8 ;  /* 0x0000008a2008723c */ /* 0x040fe20000041808 */
[----:B------:R-:W3:Y:S07]  /*4d40*/  LDSM.16.MT88.4 R136, [R0+0xac00] ;  /* 0x00ac00000088783b */ /* 0x000eee0000004200 */
[C---:B--2---:R-:W-:Y:S08]  /*4d50*/  HMMA.16816.F32.BF16 R12, R32.reuse, R140, R12 ;  /* 0x0000008c200c723c */ /* 0x044ff0000004180c */
[C---:B------:R-:W-:Y:S01]  /*4d60*/  HMMA.16816.F32.BF16 R16, R32.reuse, R142, R16 ;  /* 0x0000008e2010723c */ /* 0x040fe20000041810 */
[----:B------:R-:W2:Y:S07]  /*4d70*/  LDSM.16.MT88.4 R140, [R0+0xcc00] ;  /* 0x00cc0000008c783b */ /* 0x000eae0000004200 */
[C---:B-1----:R-:W-:Y:S08]  /*4d80*/  HMMA.16816.F32.BF16 R20, R32.reuse, R28, R20 ;  /* 0x0000001c2014723c */ /* 0x042ff00000041814 */
[----:B------:R-:W-:Y:S01]  /*4d90*/  HMMA.16816.F32.BF16 R24, R32, R30, R24 ;  /* 0x0000001e2018723c */ /* 0x000fe20000041818 */
[----:B------:R-:W1:Y:S06]  /*4da0*/  LDSM.16.MT88.4 R28, [R0+0xec00] ;  /* 0x00ec0000001c783b */ /* 0x000e6c0000004200 */
[----:B----4-:R-:W-:Y:S01]  /*4db0*/  @P0 IADD3 R32, P1, R149, UR6, RZ ;  /* 0x0000000695200c10 */ /* 0x010fe2000ff3e0ff */
[----:B------:R-:W-:Y:S01]  /*4dc0*/  IMAD.MOV.U32 R149, RZ, RZ, c[0x0][0x1c0] ;  /* 0x00007000ff957624 */ /* 0x000fe200078e00ff */
[C---:B---3--:R-:W-:Y:S01]  /*4dd0*/  HMMA.16816.F32.BF16 R4, R132.reuse, R136, R4 ;  /* 0x000000888404723c */ /* 0x048fe20000041804 */
[----:B------:R-:W-:Y:S04]  /*4de0*/  @UP3 UIADD3 UR6, UP1, UR6, -0x100, URZ ;  /* 0xffffff0006063890 */ /* 0x000fe8000ff3e03f */
[----:B------:R-:W-:Y:S01]  /*4df0*/  @P0 IADD3.X R33, R148, UR5, RZ, P1, !PT ;  /* 0x0000000594210c10 */ /* 0x000fe20008ffe4ff */
[----:B------:R-:W-:Y:S01]  /*4e00*/  IMAD R149, R149, c[0x0][0x22c], RZ ;  /* 0x00008b0095957a24 */ /* 0x000fe200078e02ff */
[CC--:B------:R-:W-:Y:S01]  /*4e10*/  LEA R34, P1, R144.reuse, R228.reuse, 0x2 ;  /* 0x000000e490227211 */ /* 0x0c0fe200078210ff */
[C---:B------:R-:W-:Y:S01]  /*4e20*/  HMMA.16816.F32.BF16 R8, R132.reuse, R138, R8 ;  /* 0x0000008a8408723c */ /* 0x040fe20000041808 */
[----:B------:R-:W-:Y:S01]  /*4e30*/  IMAD.MOV.U32 R148, RZ, RZ, c[0x0][0x1c0] ;  /* 0x00007000ff947624 */ /* 0x000fe200078e00ff */
[----:B------:R-:W3:Y:S01]  /*4e40*/  @P0 LDG.E R145, [R32.64] ;  /* 0x0000002220910981 */ /* 0x000ee2000c1e1900 */
[----:B------:R-:W-:Y:S01]  /*4e50*/  @UP3 UIADD3.X UR5, UR5, -0x1, URZ, UP1, !UPT ;  /* 0xffffffff05053890 */ /* 0x000fe20008ffe43f */
[-C--:B------:R-:W-:Y:S01]  /*4e60*/  LEA.HI.X.SX32 R35, R144, R229.reuse, 0x2, P1 ;  /* 0x000000e590237211 */ /* 0x080fe200008f16ff */
[----:B------:R-:W-:Y:S01]  /*4e70*/  IMAD.SHL.U32 R149, R149, 0x20, RZ ;  /* 0x0000002095957824 */ /* 0x000fe200078e00ff */
[----:B------:R-:W4:Y:S01]  /*4e80*/  @P0 LDG.E R146, [R32.64+0x80] ;  /* 0x0000802220920981 */ /* 0x000f22000c1e1900 */
[----:B------:R-:W-:Y:S01]  /*4e90*/  IMAD R148, R148, c[0x0][0x22c], RZ ;  /* 0x00008b0094947a24 */ /* 0x000fe200078e02ff */
[C---:B--2---:R-:W-:Y:S02]  /*4ea0*/  HMMA.16816.F32.BF16 R12, R132.reuse, R140, R12 ;  /* 0x0000008c840c723c */ /* 0x044fe4000004180c */
[----:B------:R-:W2:Y:S02]  /*4eb0*/  @P0 LDG.E R147, [R32.64+0x20] ;  /* 0x0000202220930981 */ /* 0x000ea4000c1e1900 */
[----:B------:R-:W-:Y:S02]  /*4ec0*/  IMAD R148, R148, 0x28, RZ ;  /* 0x0000002894947824 */ /* 0x000fe400078e02ff */
[----:B------:R2:W5:Y:S02]  /*4ed0*/  @P0 LDG.E R252, [R32.64+0xa0] ;  /* 0x0000a02220fc0981 */ /* 0x000564000c1e1900 */
[C---:B------:R-:W-:Y:S02]  /*4ee0*/  HMMA.16816.F32.BF16 R16, R132.reuse, R142, R16 ;  /* 0x0000008e8410723c */ /* 0x040fe40000041810 */
[----:B------:R-:W-:Y:S04]  /*4ef0*/  RED.E.ADD.F32.FTZ.RN.STRONG.GPU [R228.64], R4 ;  /* 0x00000004e400798e */ /* 0x000fe8000c10e7a2 */
[----:B------:R-:W-:Y:S02]  /*4f00*/  RED.E.ADD.F32.FTZ.RN.STRONG.GPU [R34.64], R5 ;  /* 0x000000052200798e */ /* 0x000fe4000c10e7a2 */
[C---:B-1----:R-:W-:Y:S08]  /*4f10*/  HMMA.16816.F32.BF16 R20, R132.reuse, R28, R20 ;  /* 0x0000001c8414723c */ /* 0x042ff00000041814 */
[----:B------:R-:W-:Y:S01]  /*4f20*/  HMMA.16816.F32.BF16 R24, R132, R30, R24 ;  /* 0x0000001e8418723c */ /* 0x000fe20000041818 */
[----:B------:R-:W-:Y:S04]  /*4f30*/  LDSM.16.MT88.4 R132, [R3+0x1400] ;  /* 0x001400000384783b */ /* 0x000fe80000004200 */
[----:B---3--:R1:W-:Y:S04]  /*4f40*/  @P0 STL [R1+0x8], R145 ;  /* 0x0000089101000387 */ /* 0x0083e80000100800 */
[----:B------:R-:W3:Y:S04]  /*4f50*/  LDL R137, [R1+0x10] ;  /* 0x0000100001897983 */ /* 0x000ee80000100800 */
[----:B------:R-:W3:Y:S04]  /*4f60*/  LDL R136, [R1+0x18] ;  /* 0x0000180001887983 */ /* 0x000ee80000100800 */
[----:B----4-:R4:W-:Y:S04]  /*4f70*/  @P0 STL [R1], R146 ;  /* 0x0000009201000387 */ /* 0x0109e80000100800 */
[----:B--2---:R2:W-:Y:S04]  /*4f80*/  @P0 STL [R1+0x4], R147 ;  /* 0x0000049301000387 */ /* 0x0045e80000100800 */
[----:B------:R-:W3:Y:S01]  /*4f90*/  LDL R0, [R1+0x14] ;  /* 0x0000140001007983 */ /* 0x000ee20000100800 */
[----:B-1----:R-:W-:Y:S04]  /*4fa0*/  IMAD.MOV.U32 R145, RZ, RZ, c[0x0][0x1c0] ;  /* 0x00007000ff917624 */ /* 0x002fe800078e00ff */
[----:B------:R-:W-:Y:S04]  /*4fb0*/  IMAD R145, R145, c[0x0][0x22c], RZ ;  /* 0x00008b0091917a24 */ /* 0x000fe800078e02ff */
[----:B------:R-:W-:Y:S02]  /*4fc0*/  IMAD.SHL.U32 R145, R145, 0x10, RZ ;  /* 0x0000001091917824 */ /* 0x000fe400078e00ff */
[----:B----4-:R-:W-:Y:S03]  /*4fd0*/  IMAD.MOV.U32 R146, RZ, RZ, c[0x0][0x1c0] ;  /* 0x00007000ff927624 */ /* 0x010fe600078e00ff */
[CC--:B------:R-:W-:Y:S02]  /*4fe0*/  LEA R28, P0, R145.reuse, R228.reuse, 0x2 ;  /* 0x000000e4911c7211 */ /* 0x0c0fe400078010ff */
[C---:B------:R-:W-:Y:S01]  /*4ff0*/  IADD3 R33, R145.reuse, 0x40, RZ ;  /* 0x0000004091217810 */ /* 0x040fe20007ffe0ff */
[----:B------:R-:W-:Y:S01]  /*5000*/  IMAD R146, R146, c[0x0][0x22c], RZ ;  /* 0x00008b0092927a24 */ /* 0x000fe200078e02ff */
[-C--:B------:R-:W-:Y:S01]  /*5010*/  LEA.HI.X.SX32 R29, R145, R229.reuse, 0x2, P0 ;  /* 0x000000e5911d7211 */ /* 0x080fe200000f16ff */
[----:B--2---:R-:W-:Y:S01]  /*5020*/  IMAD.MOV.U32 R147, RZ, RZ, c[0x0][0x1c0] ;  /* 0x00007000ff937624 */ /* 0x004fe200078e00ff */
[CC--:B------:R-:W-:Y:S01]  /*5030*/  LEA R30, P0, R149.reuse, R228.reuse, 0x2 ;  /* 0x000000e4951e7211 */ /* 0x0c0fe200078010ff */
[----:B------:R-:W-:Y:S02]  /*5040*/  IMAD R146, R146, 0x18, RZ ;  /* 0x0000001892927824 */ /* 0x000fe400078e02ff */
[----:B------:R1:W-:Y:S01]  /*5050*/  RED.E.ADD.F32.FTZ.RN.STRONG.GPU [R28.64], R6 ;  /* 0x000000061c00798e */ /* 0x0003e2000c10e7a2 */
[-C--:B------:R-:W-:Y:S01]  /*5060*/  LEA.HI.X.SX32 R31, R149, R229.reuse, 0x2, P0 ;  /* 0x000000e5951f7211 */ /* 0x080fe200000f16ff */
[----:B------:R-:W-:Y:S01]  /*5070*/  IMAD R147, R147, c[0x0][0x22c], RZ ;  /* 0x00008b0093937a24 */ /* 0x000fe200078e02ff */
[-C--:B------:R-:W-:Y:S01]  /*5080*/  LEA R4, P1, R146, R228.reuse, 0x2 ;  /* 0x000000e492047211 */ /* 0x080fe200078210ff */
[----:B------:R-:W-:Y:S02]  /*5090*/  IMAD.IADD R33, R144, 0x1, R33 ;  /* 0x0000000190217824 */ /* 0x000fe400078e0221 */
[----:B------:R-:W-:Y:S01]  /*50a0*/  IMAD R147, R147, 0x30, RZ ;  /* 0x0000003093937824 */ /* 0x000fe200078e02ff */
[-C--:B------:R-:W-:Y:S01]  /*50b0*/  LEA.HI.X.SX32 R5, R146, R229.reuse, 0x2, P1 ;  /* 0x000000e592057211 */ /* 0x080fe200008f16ff */
[----:B------:R-:W-:Y:S04]  /*50c0*/  IMAD.MOV.U32 R146, RZ, RZ, c[0x0][0x1c0] ;  /* 0x00007000ff927624 */ /* 0x000fe800078e00ff */
[----:B------:R2:W-:Y:S01]  /*50d0*/  RED.E.ADD.F32.FTZ.RN.STRONG.GPU [R4.64], R7 ;  /* 0x000000070400798e */ /* 0x0005e2000c10e7a2 */
[----:B------:R-:W-:Y:S03]  /*50e0*/  IMAD R146, R146, c[0x0][0x22c], RZ ;  /* 0x00008b0092927a24 */ /* 0x000fe600078e02ff */
[----:B------:R4:W-:Y:S01]  /*50f0*/  RED.E.ADD.F32.FTZ.RN.STRONG.GPU [R30.64], R8 ;  /* 0x000000081e00798e */ /* 0x0009e2000c10e7a2 */
[----:B------:R-:W-:Y:S01]  /*5100*/  IMAD R146, R146, 0x38, RZ ;  /* 0x0000003892927824 */ /* 0x000fe200078e02ff */
[CC--:B-1----:R-:W-:Y:S02]  /*5110*/  LEA R28, P2, R148.reuse, R228.reuse, 0x2 ;  /* 0x000000e4941c7211 */ /* 0x0c2fe400078410ff */
[CC--:B------:R-:W-:Y:S02]  /*5120*/  LEA R6, P1, R147.reuse, R228.reuse, 0x2 ;  /* 0x000000e493067211 */ /* 0x0c0fe400078210ff */
[-C--:B------:R-:W-:Y:S01]  /*5130*/  LEA.HI.X.SX32 R29, R148, R229.reuse, 0x2, P2 ;  /* 0x000000e5941d7211 */ /* 0x080fe200010f16ff */
[----:B------:R-:W-:Y:S04]  /*5140*/  IMAD.MOV.U32 R148, RZ, RZ, c[0x0][0x1c0] ;  /* 0x00007000ff947624 */ /* 0x000fe800078e00ff */
[----:B------:R1:W-:Y:S01]  /*5150*/  RED.E.ADD.F32.FTZ.RN.STRONG.GPU [R28.64], R9 ;  /* 0x000000091c00798e */ /* 0x0003e2000c10e7a2 */
[----:B------:R-:W-:Y:S01]  /*5160*/  IMAD R148, R148, c[0x0][0x22c], RZ ;  /* 0x00008b0094947a24 */ /* 0x000fe200078e02ff */
[-C--:B--2---:R-:W-:Y:S01]  /*5170*/  LEA.HI.X.SX32 R7, R147, R229.reuse, 0x2, P1 ;  /* 0x000000e593077211 */ /* 0x084fe200008f16ff */
[----:B------:R-:W-:Y:S01]  /*5180*/  IMAD.MOV.U32 R147, RZ, RZ, c[0x0][0x1c0] ;  /* 0x00007000ff937624 */ /* 0x000fe200078e00ff */
[-C--:B------:R-:W-:Y:S01]  /*5190*/  LEA R4, P0, R146, R228.reuse, 0x2 ;  /* 0x000000e492047211 */ /* 0x080fe200078010ff */
[----:B------:R-:W-:Y:S01]  /*51a0*/  IMAD.SHL.U32 R148, R148, 0x10, RZ ;  /* 0x0000001094947824 */ /* 0x000fe200078e00ff */
[----:B----4-:R-:W2:Y:S01]  /*51b0*/  LDL R30, [R1+0xc] ;  /* 0x00000c00011e7983 */ /* 0x010ea20000100800 */
[----:B------:R-:W-:Y:S01]  /*51c0*/  IMAD R147, R147, c[0x0][0x22c], RZ ;  /* 0x00008b0093937a24 */ /* 0x000fe200078e02ff */
[-C--:B------:R-:W-:Y:S01]  /*51d0*/  LEA.HI.X.SX32 R5, R146, R229.reuse, 0x2, P0 ;  /* 0x000000e592057211 */ /* 0x080fe200000f16ff */
[----:B------:R-:W-:Y:S01]  /*51e0*/  IMAD.MOV.U32 R146, RZ, RZ, c[0x0][0x1c0] ;  /* 0x00007000ff927624 */ /* 0x000fe200078e00ff */
[----:B------:R4:W-:Y:S01]  /*51f0*/  RED.E.ADD.F32.FTZ.RN.STRONG.GPU [R6.64], R10 ;  /* 0x0000000a0600798e */ /* 0x0009e2000c10e7a2 */
[C---:B------:R-:W-:Y:S01]  /*5200*/  IADD3 R140, R148.reuse, 0x20, RZ ;  /* 0x00000020948c7810 */ /* 0x040fe20007ffe0ff */
[----:B------:R-:W-:Y:S01]  /*5210*/  IMAD.SHL.U32 R147, R147, 0x8, RZ ;  /* 0x0000000893937824 */ /* 0x000fe200078e00ff */
[----:B------:R-:W-:Y:S01]  /*5220*/  IADD3 R139, R148, 0x20, RZ ;  /* 0x00000020948b7810 */ /* 0x000fe20007ffe0ff */
[----:B------:R-:W-:Y:S01]  /*5230*/  IMAD R146, R146, c[0x0][0x22c], RZ ;  /* 0x00008b0092927a24 */ /* 0x000fe200078e02ff */
[----:B------:R4:W-:Y:S01]  /*5240*/  RED.E.ADD.F32.FTZ.RN.STRONG.GPU [R4.64], R11 ;  /* 0x0000000b0400798e */ /* 0x0009e2000c10e7a2 */
[----:B------:R-:W-:Y:S01]  /*5250*/  IMAD.IADD R140, R147, 0x1, R140 ;  /* 0x00000001938c7824 */ /* 0x000fe200078e028c */
[----:B------:R-:W-:Y:S01]  /*5260*/  IADD3 R31, R145, 0x40, RZ ;  /* 0x00000040911f7810 */ /* 0x000fe20007ffe0ff */
[----:B------:R-:W-:Y:S01]  /*5270*/  IMAD.SHL.U32 R146, R146, 0x10, RZ ;  /* 0x0000001092927824 */ /* 0x000fe200078e00ff */
[----:B------:R-:W-:Y:S01]  /*5280*/  RED.E.ADD.F32.FTZ.RN.STRONG.GPU [R228.64+0x80], R12 ;  /* 0x0000800ce400798e */ /* 0x000fe2000c10e7a2 */
[C---:B------:R-:W-:Y:S02]  /*5290*/  IMAD.IADD R139, R147.reuse, 0x1, R139 ;  /* 0x00000001938b7824 */ /* 0x040fe400078e028b */
[----:B------:R-:W-:Y:S01]  /*52a0*/  IMAD.IADD R31, R144, 0x1, R31 ;  /* 0x00000001901f7824 */ /* 0x000fe200078e021f */
[----:B------:R-:W-:Y:S01]  /*52b0*/  IADD3 R138, R146, 0x20, RZ ;  /* 0x00000020928a7810 */ /* 0x000fe20007ffe0ff */
[----:B------:R-:W-:Y:S01]  /*52c0*/  IMAD.MOV.U32 R146, RZ, RZ, c[0x0][0x1c0] ;  /* 0x00007000ff927624 */ /* 0x000fe200078e00ff */
[----:B------:R-:W-:Y:S01]  /*52d0*/  RED.E.ADD.F32.FTZ.RN.STRONG.GPU [R34.64+0x80], R13 ;  /* 0x0000800d2200798e */ /* 0x000fe2000c10e7a2 */
[----:B------:R-:W-:Y:S01]  /*52e0*/  IMAD.IADD R139, R147, 0x1, R139 ;  /* 0x00000001938b7824 */ /* 0x000fe200078e028b */
[-C--:B------:R-:W-:Y:S01]  /*52f0*/  LEA R8, P0, R138, R228.reuse, 0x2 ;  /* 0x000000e48a087211 */ /* 0x080fe200078010ff */
[----:B------:R-:W-:Y:S02]  /*5300*/  IMAD R146, R146, c[0x0][0x22c], RZ ;  /* 0x00008b0092927a24 */ /* 0x000fe400078e02ff */
[----:B------:R-:W-:Y:S01]  /*5310*/  IMAD.IADD R31, R144, 0x1, R31 ;  /* 0x00000001901f7824 */ /* 0x000fe200078e021f */
[-C--:B-1----:R-:W-:Y:S01]  /*5320*/  LEA.HI.X.SX32 R9, R138, R229.reuse, 0x2, P0 ;  /* 0x000000e58a097211 */ /* 0x082fe200000f16ff */
[----:B------:R-:W-:Y:S02]  /*5330*/  IMAD.SHL.U32 R146, R146, 0x10, RZ ;  /* 0x0000001092927824 */ /* 0x000fe400078e00ff */
[----:B------:R-:W-:Y:S02]  /*5340*/  IMAD.IADD R31, R144, 0x1, R31 ;  /* 0x00000001901f7824 */ /* 0x000fe400078e021f */
[----:B------:R3:W-:Y:S01]  /*5350*/  RED.E.ADD.F32.FTZ.RN.STRONG.GPU [R8.64], R14 ;  /* 0x0000000e0800798e */ /* 0x0007e2000c10e7a2 */
[-C--:B----4-:R-:W-:Y:S02]  /*5360*/  LEA R6, P1, R140, R228.reuse, 0x2 ;  /* 0x000000e48c067211 */ /* 0x090fe400078210ff */
[----:B------:R-:W-:Y:S02]  /*5370*/  IADD3 R138, R146, 0x20, RZ ;  /* 0x00000020928a7810 */ /* 0x000fe40007ffe0ff */
[-C--:B------:R-:W-:Y:S02]  /*5380*/  LEA.HI.X.SX32 R7, R140, R229.reuse, 0x2, P1 ;  /* 0x000000e58c077211 */ /* 0x080fe400008f16ff */
[-C--:B------:R-:W-:Y:S01]  /*5390*/  LEA R4, P0, R139, R228.reuse, 0x2 ;  /* 0x000000e48b047211 */ /* 0x080fe200078010ff */
[----:B------:R-:W-:Y:S01]  /*53a0*/  IMAD.IADD R138, R147, 0x1, R138 ;  /* 0x00000001938a7824 */ /* 0x000fe200078e028a */
[----:B------:R-:W-:Y:S01]  /*53b0*/  IADD3 R32, R146, 0x40, RZ ;  /* 0x0000004092207810 */ /* 0x000fe20007ffe0ff */
[----:B------:R1:W-:Y:S01]  /*53c0*/  RED.E.ADD.F32.FTZ.RN.STRONG.GPU [R6.64], R15 ;  /* 0x0000000f0600798e */ /* 0x0003e2000c10e7a2 */
[-C--:B------:R-:W-:Y:S01]  /*53d0*/  LEA.HI.X.SX32 R5, R139, R229.reuse, 0x2, P0 ;  /* 0x000000e58b057211 */ /* 0x080fe200000f16ff */
[C---:B------:R-:W-:Y:S02]  /*53e0*/  IMAD.IADD R138, R147.reuse, 0x1, R138 ;  /* 0x00000001938a7824 */ /* 0x040fe400078e028a */
[----:B------:R-:W-:Y:S02]  /*53f0*/  LDSM.16.MT88.4 R140, [R3+0x1c00] ;  /* 0x001c0000038c783b */ /* 0x000fe40000004200 */
[----:B------:R-:W-:Y:S02]  /*5400*/  IMAD.IADD R138, R147, 0x1, R138 ;  /* 0x00000001938a7824 */ /* 0x000fe400078e028a */
[----:B------:R4:W-:Y:S03]  /*5410*/  RED.E.ADD.F32.FTZ.RN.STRONG.GPU [R4.64], R16 ;  /* 0x000000100400798e */ /* 0x0009e6000c10e7a2 */
[CC--:B------:R-:W-:Y:S04]  /*5420*/  LEA R10, P2, R138.reuse, R228.reuse, 0x2 ;  /* 0x000000e48a0a7211 */ /* 0x0c0fe800078410ff */
[-C--:B------:R-:W-:Y:S05]  /*5430*/  LEA.HI.X.SX32 R11, R138, R229.reuse, 0x2, P2 ;  /* 0x000000e58a0b7211 */ /* 0x080fea00010f16ff */
[----:B------:R1:W-:Y:S01]  /*5440*/  RED.E.ADD.F32.FTZ.RN.STRONG.GPU [R10.64], R17 ;  /* 0x000000110a00798e */ /* 0x0003e2000c10e7a2 */
[CC--:B---3--:R-:W-:Y:S02]  /*5450*/  LEA R8, P1, R137.reuse, R228.reuse, 0x2 ;  /* 0x000000e489087211 */ /* 0x0c8fe400078210ff */
[CC--:B-1----:R-:W-:Y:S02]  /*5460*/  LEA R6, P0, R136.reuse, R228.reuse, 0x2 ;  /* 0x000000e488067211 */ /* 0x0c2fe400078010ff */
[-C--:B------:R-:W-:Y:S02]  /*5470*/  LEA.HI.X.SX32 R9, R137, R229.reuse, 0x2, P1 ;  /* 0x000000e589097211 */ /* 0x080fe400008f16ff */
[-C--:B------:R-:W-:Y:S02]  /*5480*/  LEA.HI.X.SX32 R7, R136, R229.reuse, 0x2, P0 ;  /* 0x000000e588077211 */ /* 0x080fe400000f16ff */
[CC--:B----4-:R-:W-:Y:S01]  /*5490*/  LEA R4, P1, R32.reuse, R228.reuse, 0x2 ;  /* 0x000000e420047211 */ /* 0x0d0fe200078210ff */
[----:B------:R1:W-:Y:S01]  /*54a0*/  RED.E.ADD.F32.FTZ.RN.STRONG.GPU [R8.64], R18 ;  /* 0x000000120800798e */ /* 0x0003e2000c10e7a2 */
[-C--:B------:R-:W-:Y:S02]  /*54b0*/  LEA R12, P0, R33, R228.reuse, 0x2 ;  /* 0x000000e4210c7211 */ /* 0x080fe400078010ff */
[-C--:B------:R-:W-:Y:S01]  /*54c0*/  LEA.HI.X.SX32 R5, R32, R229.reuse, 0x2, P1 ;  /* 0x000000e520057211 */ /* 0x080fe200008f16ff */
[----:B------:R-:W-:Y:S01]  /*54d0*/  RED.E.ADD.F32.FTZ.RN.STRONG.GPU [R6.64], R19 ;  /* 0x000000130600798e */ /* 0x000fe2000c10e7a2 */
[----:B------:R-:W-:Y:S02]  /*54e0*/  IADD3 R32, R145, 0x40, RZ ;  /* 0x0000004091207810 */ /* 0x000fe40007ffe0ff */
[-C--:B------:R-:W-:Y:S01]  /*54f0*/  LEA.HI.X.SX32 R13, R33, R229.reuse, 0x2, P0 ;  /* 0x000000e5210d7211 */ /* 0x080fe200000f16ff */
[----:B------:R-:W-:Y:S02]  /*5500*/  RED.E.ADD.F32.FTZ.RN.STRONG.GPU [R228.64+0x100], R20 ;  /* 0x00010014e400798e */ /* 0x000fe4000c10e7a2 */
[C---:B------:R-:W-:Y:S02]  /*5510*/  IMAD.IADD R32, R144.reuse, 0x1, R32 ;  /* 0x0000000190207824 */ /* 0x040fe400078e0220 */
[----:B------:R-:W-:Y:S02]  /*5520*/  RED.E.ADD.F32.FTZ.RN.STRONG.GPU [R34.64+0x100], R21 ;  /* 0x000100152200798e */ /* 0x000fe4000c10e7a2 */
[----:B------:R-:W-:Y:S02]  /*5530*/  IMAD.IADD R32, R144, 0x1, R32 ;  /* 0x0000000190207824 */ /* 0x000fe400078e0220 */
[----:B------:R3:W-:Y:S03]  /*5540*/  RED.E.ADD.F32.FTZ.RN.STRONG.GPU [R4.64], R22 ;  /* 0x000000160400798e */ /* 0x0007e6000c10e7a2 */
[CC--:B------:R-:W-:Y:S01]  /*5550*/  LEA R10, P3, R32.reuse, R228.reuse, 0x2 ;  /* 0x000000e4200a7211 */ /* 0x0c0fe200078610ff */
[----:B------:R-:W-:Y:S03]  /*5560*/  RED.E.ADD.F32.FTZ.RN.STRONG.GPU [R12.64], R23 ;  /* 0x000000170c00798e */ /* 0x000fe6000c10e7a2 */
[-C--:B------:R-:W-:Y:S01]  /*5570*/  LEA.HI.X.SX32 R11, R32, R229.reuse, 0x2, P3 ;  /* 0x000000e5200b7211 */ /* 0x080fe200018f16ff */
[----:B------:R-:W-:Y:S01]  /*5580*/  LDSM.16.MT88.4 R12, [R2+0x11000] ;  /* 0x01100000020c783b */ /* 0x000fe20000004200 */
[CC--:B-1----:R-:W-:Y:S03]  /*5590*/  LEA R8, P2, R31.reuse, R228.reuse, 0x2 ;  /* 0x000000e41f087211 */ /* 0x0c2fe600078410ff */
[----:B------:R-:W-:Y:S01]  /*55a0*/  RED.E.ADD.F32.FTZ.RN.STRONG.GPU [R10.64], R24 ;  /* 0x000000180a00798e */ /* 0x000fe2000c10e7a2 */
[-C--:B------:R-:W-:Y:S03]  /*55b0*/  LEA.HI.X.SX32 R9, R31, R229.reuse, 0x2, P2 ;  /* 0x000000e51f097211 */ /* 0x080fe600010f16ff */
[----:B------:R-:W-:Y:S04]  /*55c0*/  LDSM.16.MT88.4 R16, [R3+0x1000] ;  /* 0x001000000310783b */ /* 0x000fe80000004200 */
[----:B------:R-:W-:Y:S04]  /*55d0*/  RED.E.ADD.F32.FTZ.RN.STRONG.GPU [R8.64], R25 ;  /* 0x000000190800798e */ /* 0x000fe8000c10e7a2 */
[----:B------:R-:W-:Y:S01]  /*55e0*/  LDSM.16.MT88.4 R8, [R3] ;  /* 0x000000000308783b */ /* 0x000fe20000004200 */
[CC--:B---3--:R-:W-:Y:S03]  /*55f0*/  LEA R4, P0, R0.reuse, R228.reuse, 0x2 ;  /* 0x000000e400047211 */ /* 0x0c8fe600078010ff */
[----:B------:R-:W-:Y:S01]  /*5600*/  LDSM.16.MT88.4 R20, [R3+0x2000] ;  /* 0x002000000314783b */ /* 0x000fe20000004200 */
[-C--:B------:R-:W-:Y:S03]  /*5610*/  LEA.HI.X.SX32 R5, R0, R229.reuse, 0x2, P0 ;  /* 0x000000e500057211 */ /* 0x080fe600000f16ff */
[----:B------:R-:W-:Y:S01]  /*5620*/  LDSM.16.MT88.4 R32, [R2+0x11800] ;  /* 0x011800000220783b */ /* 0x000fe20000004200 */
[----:B------:R-:W-:Y:S02]  /*5630*/  PLOP3.LUT P0, PT, PT, PT, UP2, 0x80, 0x0 ;  /* 0x000000000000781c */ /* 0x000fe40003f0f028 */
[C---:B------:R-:W-:Y:S01]  /*5640*/  IADD3 R0, R3.reuse, -0x3000, RZ ;  /* 0xffffd00003007810 */ /* 0x040fe20007ffe0ff */
[----:B------:R-:W-:Y:S01]  /*5650*/  LDSM.16.MT88.4 R136, [R2+0x12800] ;  /* 0x012800000288783b */ /* 0x000fe20000004200 */
[C---:B--2---:R-:W-:Y:S04]  /*5660*/  LEA R6, P1, R30.reuse, R228, 0x2 ;  /* 0x000000e41e067211 */ /* 0x044fe800078210ff */
        /* <DEDUP_REMOVED lines=9> */
[----:B------:R-:W2:Y:S01]  /*5700*/  LDSM.16.MT88.4 R24, [R3+0x400] ;  /* 0x000400000318783b */ /* 0x000ea20000004200 */
        /* <DEDUP_REMOVED lines=15> */
[----:B------:R-:W3:Y:S04]  /*5800*/  LDSM.16.MT88.4 R4, [R2+0x10000] ;  /* 0x010000000204783b */ /* 0x000ee80000004200 */
[----:B------:R-:W4:Y:S03]  /*5810*/  LDSM.16.MT88.4 R20, [R3+0x1800] ;  /* 0x001800000314783b */ /* 0x000f260000004200 */
[-C--:B--2---:R-:W-:Y:S08]  /*5820*/  HMMA.16816.F32.BF16 R84, R28, R24.reuse, R84 ;  /* 0x000000181c54723c */ /* 0x084ff00000041854 */
[C---:B------:R-:W-:Y:S08]  /*5830*/  HMMA.16816.F32.BF16 R88, R32.reuse, R24, R88 ;  /* 0x000000182058723c */ /* 0x040ff00000041858 */
[-C--:B------:R-:W-:Y:S08]  /*5840*/  HMMA.16816.F32.BF16 R92, R32, R26.reuse, R92 ;  /* 0x0000001a205c723c */ /* 0x080ff0000004185c */
[C---:B------:R-:W-:Y:S01]  /*5850*/  HMMA.16816.F32.BF16 R96, R28.reuse, R26, R96 ;  /* 0x0000001a1c60723c */ /* 0x040fe20000041860 */
[----:B------:R-:W2:Y:S07]  /*5860*/  LDSM.16.MT88.4 R24, [R3+0x2800] ;  /* 0x002800000318783b */ /* 0x000eae0000004200 */
[-C--:B------:R-:W-:Y:S08]  /*5870*/  HMMA.16816.F32.BF16 R100, R28, R132.reuse, R100 ;  /* 0x000000841c64723c */ /* 0x080ff00000041864 */
        /* <DEDUP_REMOVED lines=10> */
[-C--:B---3--:R-:W-:Y:S08]  /*5920*/  HMMA.16816.F32.BF16 R84, R4, R12.reuse, R84 ;  /* 0x0000000c0454723c */ /* 0x088ff00000041854 */
[C---:B------:R-:W-:Y:S08]  /*5930*/  HMMA.16816.F32.BF16 R88, R16.reuse, R12, R88 ;  /* 0x0000000c1058723c */ /* 0x040ff00000041858 */
[-C--:B------:R-:W-:Y:S04]  /*5940*/  HMMA.16816.F32.BF16 R92, R16, R14.reuse, R92 ;  /* 0x0000000e105c723c */ /* 0x080fe8000004185c */
[----:B--2---:R-:W-:Y:S04]  /*5950*/  IMAD.MOV.U32 R3, RZ, RZ, R0 ;  /* 0x000000ffff037224 */ /* 0x004fe800078e0000 */
[C---:B------:R-:W-:Y:S08]  /*5960*/  HMMA.16816.F32.BF16 R96, R4.reuse, R14, R96 ;  /* 0x0000000e0460723c */ /* 0x040ff00000041860 */
[-C--:B----4-:R-:W-:Y:S08]  /*5970*/  HMMA.16816.F32.BF16 R100, R4, R20.reuse, R100 ;  /* 0x000000140464723c */ /* 0x090ff00000041864 */
[C---:B------:R-:W-:Y:S08]  /*5980*/  HMMA.16816.F32.BF16 R104, R16.reuse, R20, R104 ;  /* 0x000000141068723c */ /* 0x040ff00000041868 */
[-C--:B------:R-:W-:Y:S08]  /*5990*/  HMMA.16816.F32.BF16 R108, R16, R22.reuse, R108 ;  /* 0x00000016106c723c */ /* 0x080ff0000004186c */
[C---:B------:R-:W-:Y:S08]  /*59a0*/  HMMA.16816.F32.BF16 R112, R4.reuse, R22, R112 ;  /* 0x000000160470723c */ /* 0x040ff00000041870 */
[-C--:B------:R-:W-:Y:S08]  /*59b0*/  HMMA.16816.F32.BF16 R116, R4, R24.reuse, R116 ;  /* 0x000000180474723c */ /* 0x080ff00000041874 */
        /* <DEDUP_REMOVED lines=16> */
.L_x_46:
[----:B--23--:R-:W2:Y:S04]  /*5ac0*/  LDL R30, [R1+0x1c] ;  /* 0x00001c00011e7983 */ /* 0x00cea80000100800 */
[----:B------:R-:W3:Y:S04]  /*5ad0*/  LDL R28, [R1+0x20] ;  /* 0x00002000011c7983 */ /* 0x000ee80000100800 */
[----:B----4-:R-:W4:Y:S04]  /*5ae0*/  LDL.64 R32, [R1+0x40] ;  /* 0x0000400001207983 */ /* 0x010f280000100a00 */
[----:B------:R-:W4:Y:S01]  /*5af0*/  LDL R7, [R1+0x24] ;  /* 0x0000240001077983 */ /* 0x000f220000100800 */
[----:B------:R-:W-:Y:S01]  /*5b00*/  FMUL.FTZ R84, R84, c[0x0][0x2e0] ;  /* 0x0000b80054547a20 */ /* 0x000fe20000410000 */
[----:B------:R-:W-:Y:S01]  /*5b10*/  F2FP.BF16.PACK_AB R36, R37, R36 ;  /* 0x000000242524723e */ /* 0x000fe200000010ff */
[----:B------:R-:W-:-:S02]  /*5b20*/  FMUL.FTZ R3, R85, c[0x0][0x2e0] ;  /* 0x0000b80055037a20 */ /* 0x000fc40000410000 */
[----:B------:R-:W-:Y:S02]  /*5b30*/  FMUL.FTZ R86, R86, c[0x0][0x2e0] ;  /* 0x0000b80056567a20 */ /* 0x000fe40000410000 */
[----:B------:R-:W-:Y:S02]  /*5b40*/  FMUL.FTZ R0, R87, c[0x0][0x2e0] ;  /* 0x0000b80057007a20 */ /* 0x000fe40000410000 */
[----:B------:R-:W-:Y:S02]  /*5b50*/  FMUL.FTZ R96, R96, c[0x0][0x2e0] ;  /* 0x0000b80060607a20 */ /* 0x000fe40000410000 */
[----:B-1----:R-:W-:Y:S02]  /*5b60*/  FMUL.FTZ R9, R97, c[0x0][0x2e0] ;  /* 0x0000b80061097a20 */ /* 0x002fe40000410000 */
[----:B------:R-:W-:Y:S02]  /*5b70*/  FMUL.FTZ R98, R98, c[0x0][0x2e0] ;  /* 0x0000b80062627a20 */ /* 0x000fe40000410000 */
[----:B-----5:R-:W-:Y:S01]  /*5b80*/  FMUL.FTZ R8, R99, c[0x0][0x2e0] ;  /* 0x0000b80063087a20 */ /* 0x020fe20000410000 */
[----:B------:R-:W-:Y:S01]  /*5b90*/  F2FP.BF16.PACK_AB R3, R3, R84 ;  /* 0x000000540303723e */ /* 0x000fe200000010ff */
[----:B------:R-:W-:Y:S01]  /*5ba0*/  BAR.SYNC.DEFER_BLOCKING 0x0 ;  /* 0x0000000000007b1d */ /* 0x000fe20000010000 */
[----:B------:R-:W-:-:S02]  /*5bb0*/  FMUL.FTZ R88, R88, c[0x0][0x2e0] ;  /* 0x0000b80058587a20 */ /* 0x000fc40000410000 */
[----:B------:R-:W-:Y:S01]  /*5bc0*/  FMUL.FTZ R13, R89, c[0x0][0x2e0] ;  /* 0x0000b800590d7a20 */ /* 0x000fe20000410000 */
[----:B------:R-:W-:Y:S01]  /*5bd0*/  F2FP.BF16.PACK_AB R0, R0, R86 ;  /* 0x000000560000723e */ /* 0x000fe200000010ff */
[----:B------:R-:W-:Y:S02]  /*5be0*/  FMUL.FTZ R90, R90, c[0x0][0x2e0] ;  /* 0x0000b8005a5a7a20 */ /* 0x000fe40000410000 */
[----:B------:R-:W-:Y:S01]  /*5bf0*/  FMUL.FTZ R12, R91, c[0x0][0x2e0] ;  /* 0x0000b8005b0c7a20 */ /* 0x000fe20000410000 */
[----:B------:R-:W-:Y:S01]  /*5c00*/  F2FP.BF16.PACK_AB R9, R9, R96 ;  /* 0x000000600909723e */ /* 0x000fe200000010ff */
[----:B------:R-:W-:Y:S02]  /*5c10*/  FMUL.FTZ R92, R92, c[0x0][0x2e0] ;  /* 0x0000b8005c5c7a20 */ /* 0x000fe40000410000 */
[----:B------:R-:W-:Y:S01]  /*5c20*/  FMUL.FTZ R11, R93, c[0x0][0x2e0] ;  /* 0x0000b8005d0b7a20 */ /* 0x000fe20000410000 */
[----:B------:R-:W-:Y:S01]  /*5c30*/  F2FP.BF16.PACK_AB R8, R8, R98 ;  /* 0x000000620808723e */ /* 0x000fe200000010ff */
        /* <DEDUP_REMOVED lines=50> */
[----:B------:R-:W-:Y:S02]  /*5f60*/  F2FP.BF16.PACK_AB R121, R121, R120 ;  /* 0x000000787979723e */ /* 0x000fe400000010ff */
[----:B------:R-:W-:Y:S02]  /*5f70*/  F2FP.BF16.PACK_AB R38, R39, R38 ;  /* 0x000000262726723e */ /* 0x000fe400000010ff */
[----:B------:R-:W-:Y:S02]  /*5f80*/  F2FP.BF16.PACK_AB R48, R49, R48 ;  /* 0x000000303130723e */ /* 0x000fe400000010ff */
[----:B------:R-:W-:Y:S01]  /*5f90*/  F2FP.BF16.PACK_AB R50, R51, R50 ;  /* 0x000000323332723e */ /* 0x000fe200000010ff */
[----:B------:R-:W1:Y:S01]  /*5fa0*/  S2R R25, SR_CTAID.Y ;  /* 0x0000000000197919 */ /* 0x000e620000002600 */
[----:B------:R-:W-:Y:S01]  /*5fb0*/  F2FP.BF16.PACK_AB R122, R123, R122 ;  /* 0x0000007a7b7a723e */ /* 0x000fe200000010ff */
[----:B------:R-:W-:Y:S01]  /*5fc0*/  ULDC.64 UR6, c[0x0][0x3a0] ;  /* 0x0000e80000067ab9 */ /* 0x000fe20000000a00 */
[----:B------:R-:W-:-:S02]  /*5fd0*/  F2FP.BF16.PACK_AB R124, R125, R124 ;  /* 0x0000007c7d7c723e */ /* 0x000fc400000010ff */
[----:B------:R-:W-:Y:S02]  /*5fe0*/  F2FP.BF16.PACK_AB R40, R41, R40 ;  /* 0x000000282928723e */ /* 0x000fe400000010ff */
[----:B------:R-:W-:Y:S02]  /*5ff0*/  F2FP.BF16.PACK_AB R42, R43, R42 ;  /* 0x0000002a2b2a723e */ /* 0x000fe400000010ff */
[----:B------:R-:W-:Y:S02]  /*6000*/  F2FP.BF16.PACK_AB R44, R45, R44 ;  /* 0x0000002c2d2c723e */ /* 0x000fe400000010ff */
[----:B------:R-:W-:Y:S02]  /*6010*/  F2FP.BF16.PACK_AB R46, R47, R46 ;  /* 0x0000002e2f2e723e */ /* 0x000fe400000010ff */
[----:B------:R-:W-:Y:S02]  /*6020*/  F2FP.BF16.PACK_AB R52, R53, R52 ;  /* 0x000000343534723e */ /* 0x000fe400000010ff */
        /* <DEDUP_REMOVED lines=10> */
[----:B------:R-:W-:Y:S01]  /*60d0*/  F2FP.BF16.PACK_AB R82, R83, R82 ;  /* 0x000000525352723e */ /* 0x000fe200000010ff */
[----:B------:R-:W1:Y:S01]  /*60e0*/  S2R R27, SR_TID.X ;  /* 0x00000000001b7919 */ /* 0x000e620000002100 */
[----:B------:R-:W-:Y:S01]  /*60f0*/  F2FP.BF16.PACK_AB R126, R127, R126 ;  /* 0x0000007e7f7e723e */ /* 0x000fe200000010ff */
[----:B------:R-:W-:Y:S02]  /*6100*/  ULDC.64 UR4, c[0x0][0x3a8] ;  /* 0x0000ea0000047ab9 */ /* 0x000fe40000000a00 */
[----:B------:R-:W2:Y:S01]  /*6110*/  S2R R26, SR_CTAID.Z ;  /* 0x00000000001a7919 */ /* 0x000ea20000002700 */
[----:B------:R-:W-:-:S02]  /*6120*/  F2FP.BF16.PACK_AB R72, R73, R72 ;  /* 0x000000484948723e */ /* 0x000fc400000010ff */
[----:B------:R-:W-:Y:S01]  /*6130*/  F2FP.BF16.PACK_AB R74, R75, R74 ;  /* 0x0000004a4b4a723e */ /* 0x000fe200000010ff */
[----:B------:R-:W-:Y:S01]  /*6140*/  UIMAD UR6, UR32, UR6, URZ ;  /* 0x00000006200672a4 */ /* 0x000fe2000f8e023f */
[----:B------:R-:W-:Y:S02]  /*6150*/  F2FP.BF16.PACK_AB R76, R77, R76 ;  /* 0x0000004c4d4c723e */ /* 0x000fe400000010ff */
[----:B------:R-:W-:Y:S02]  /*6160*/  MOV R6, UR28 ;  /* 0x0000001c00067c02 */ /* 0x000fe40008000f00 */
[----:B------:R-:W-:Y:S01]  /*6170*/  F2FP.BF16.PACK_AB R78, R79, R78 ;  /* 0x0000004e4f4e723e */ /* 0x000fe200000010ff */
[----:B------:R-:W-:Y:S02]  /*6180*/  UIMAD UR6, UR28, UR7, UR6 ;  /* 0x000000071c0672a4 */ /* 0x000fe4000f8e0206 */
[----:B------:R-:W-:-:S04]  /*6190*/  UIMAD UR4, UR32, UR4, URZ ;  /* 0x00000004200472a4 */ /* 0x000fc8000f8e023f */
[----:B------:R-:W-:Y:S01]  /*61a0*/  UIMAD UR4, UR28, UR5, UR4 ;  /* 0x000000051c0472a4 */ /* 0x000fe2000f8e0204 */
[----:B-1----:R-:W-:-:S04]  /*61b0*/  SHF.R.S32.HI R24, RZ, 0x1f, R27 ;  /* 0x0000001fff187819 */ /* 0x002fc8000001141b */
[----:B------:R-:W-:Y:S01]  /*61c0*/  LEA.HI R24, R24, R27, RZ, 0x2 ;  /* 0x0000001b18187211 */ /* 0x000fe200078f10ff */
[----:B--2---:R-:W-:Y:S04]  /*61d0*/  STS [R30], R3 ;  /* 0x000000031e007388 */ /* 0x004fe80000000800 */
[----:B------:R1:W-:Y:S04]  /*61e0*/  STS [R30+0x200], R0 ;  /* 0x000200001e007388 */ /* 0x0003e80000000800 */
[----:B---3--:R-:W-:Y:S04]  /*61f0*/  STS [R28], R9 ;  /* 0x000000091c007388 */ /* 0x008fe80000000800 */
[----:B------:R2:W-:Y:S04]  /*6200*/  STS [R28+0x200], R8 ;  /* 0x000200081c007388 */ /* 0x0005e80000000800 */
[----:B------:R-:W-:Y:S04]  /*6210*/  STS [R30+0x1000], R13 ;  /* 0x0010000d1e007388 */ /* 0x000fe80000000800 */
[----:B------:R3:W-:Y:S04]  /*6220*/  STS [R30+0x1200], R12 ;  /* 0x0012000c1e007388 */ /* 0x0007e80000000800 */
[----:B------:R-:W-:Y:S04]  /*6230*/  STS [R28+0x1000], R11 ;  /* 0x0010000b1c007388 */ /* 0x000fe80000000800 */
        /* <DEDUP_REMOVED lines=30> */
[----:B------:R-:W-:Y:S01]  /*6420*/  STS [R30+0x9200], R58 ;  /* 0x0092003a1e007388 */ /* 0x000fe20000000800 */
[----:B----4-:R-:W-:-:S03]  /*6430*/  SHF.R.S32.HI R5, RZ, 0x1f, R32 ;  /* 0x0000001fff057819 */ /* 0x010fc60000011420 */
[----:B------:R4:W-:Y:S01]  /*6440*/  STS [R28+0x9000], R60 ;  /* 0x0090003c1c007388 */ /* 0x0009e20000000800 */
[----:B------:R-:W-:-:S03]  /*6450*/  MOV R4, R32 ;  /* 0x0000002000047202 */ /* 0x000fc60000000f00 */
[----:B------:R-:W-:Y:S01]  /*6460*/  STS [R28+0x9200], R62 ;  /* 0x0092003e1c007388 */ /* 0x000fe20000000800 */
[----:B-1----:R-:W-:-:S03]  /*6470*/  IMAD.U32 R0, RZ, RZ, UR28 ;  /* 0x0000001cff007e24 */ /* 0x002fc6000f8e00ff */
[----:B------:R-:W-:Y:S04]  /*6480*/  STS [R30+0xa000], R68 ;  /* 0x00a000441e007388 */ /* 0x000fe80000000800 */
[----:B------:R-:W-:Y:S01]  /*6490*/  STS [R30+0xa200], R70 ;  /* 0x00a200461e007388 */ /* 0x000fe20000000800 */
[----:B------:R-:W-:-:S03]  /*64a0*/  IMAD.MOV.U32 R29, RZ, RZ, R7 ;  /* 0x000000ffff1d7224 */ /* 0x000fc600078e0007 */
[----:B------:R-:W-:Y:S01]  /*64b0*/  STS [R28+0xa000], R80 ;  /* 0x00a000501c007388 */ /* 0x000fe20000000800 */
[----:B------:R-:W-:-:S03]  /*64c0*/  IMAD.WIDE.U32 R6, R6, c[0x0][0x3a0], R4 ;  /* 0x0000e80006067a25 */ /* 0x000fc600078e0004 */
[----:B------:R-:W-:Y:S01]  /*64d0*/  STS [R28+0xa200], R82 ;  /* 0x00a200521c007388 */ /* 0x000fe20000000800 */
[----:B------:R-:W-:-:S03]  /*64e0*/  IMAD.WIDE.U32 R4, R0, c[0x0][0x3a8], R4 ;  /* 0x0000ea0000047a25 */ /* 0x000fc600078e0004 */
[----:B------:R-:W-:Y:S01]  /*64f0*/  STS [R30+0xb000], R72 ;  /* 0x00b000481e007388 */ /* 0x000fe20000000800 */
[----:B------:R-:W-:-:S03]  /*6500*/  SHF.R.S32.HI R0, RZ, 0x1f, R25 ;  /* 0x0000001fff007819 */ /* 0x000fc60000011419 */
[----:B------:R-:W-:Y:S04]  /*6510*/  STS [R30+0xb200], R74 ;  /* 0x00b2004a1e007388 */ /* 0x000fe80000000800 */
[----:B------:R-:W-:Y:S04]  /*6520*/  STS [R28+0xb000], R76 ;  /* 0x00b0004c1c007388 */ /* 0x000fe80000000800 */
[----:B------:R-:W-:Y:S01]  /*6530*/  STS [R28+0xb200], R78 ;  /* 0x00b2004e1c007388 */ /* 0x000fe20000000800 */
[----:B------:R-:W-:Y:S01]  /*6540*/  IADD3 R7, R7, UR6, RZ ;  /* 0x0000000607077c10 */ /* 0x000fe2000fffe0ff */
[----:B--2---:R-:W-:-:S02]  /*6550*/  IMAD R8, R0, c[0x0][0x388], RZ ;  /* 0x0000e20000087a24 */ /* 0x004fc400078e02ff */
[----:B------:R-:W-:Y:S02]  /*6560*/  IMAD R3, R0, c[0x0][0x390], RZ ;  /* 0x0000e40000037a24 */ /* 0x000fe400078e02ff */
[C---:B------:R-:W-:Y:S01]  /*6570*/  IMAD R0, R25.reuse, c[0x0][0x38c], R8 ;  /* 0x0000e30019007a24 */ /* 0x040fe200078e0208 */
[----:B------:R-:W-:Y:S01]  /*6580*/  SHF.R.S32.HI R8, RZ, 0x1f, R26 ;  /* 0x0000001fff087819 */ /* 0x000fe2000001141a */
[----:B------:R-:W-:Y:S01]  /*6590*/  IMAD.WIDE.U32 R6, R25, c[0x0][0x388], R6 ;  /* 0x0000e20019067a25 */ /* 0x000fe200078e0006 */
[----:B------:R-:W-:-:S04]  /*65a0*/  IADD3 R5, R5, UR4, RZ ;  /* 0x0000000405057c10 */ /* 0x000fc8000fffe0ff */
[----:B------:R-:W-:Y:S01]  /*65b0*/  IADD3 R7, R7, R0, RZ ;  /* 0x0000000007077210 */ /* 0x000fe20007ffe0ff */
[----:B------:R-:W-:Y:S02]  /*65c0*/  IMAD R0, R8, c[0x0][0x3b8], RZ ;  /* 0x0000ee0008007a24 */ /* 0x000fe400078e02ff */
[C---:B------:R-:W-:Y:S02]  /*65d0*/  IMAD R3, R25.reuse, c[0x0][0x394], R3 ;  /* 0x0000e50019037a24 */ /* 0x040fe400078e0203 */
[----:B------:R-:W-:Y:S01]  /*65e0*/  IMAD.WIDE.U32 R4, R25, c[0x0][0x390], R4 ;  /* 0x0000e40019047a25 */ /* 0x000fe200078e0004 */
[----:B---3--:R-:W-:Y:S01]  /*65f0*/  SHF.L.U32 R12, R29, 0x1, RZ ;  /* 0x000000011d0c7819 */ /* 0x008fe200000006ff */
[----:B------:R-:W-:Y:S02]  /*6600*/  BAR.SYNC.DEFER_BLOCKING 0x0 ;  /* 0x0000000000007b1d */ /* 0x000fe40000010000 */
[C---:B------:R-:W-:Y:S02]  /*6610*/  IMAD R0, R26.reuse, c[0x0][0x3bc], R0 ;  /* 0x0000ef001a007a24 */ /* 0x040fe400078e0200 */
[----:B------:R-:W-:-:S04]  /*6620*/  IMAD.WIDE.U32 R6, R26, c[0x0][0x3b8], R6 ;  /* 0x0000ee001a067a25 */ /* 0x000fc800078e0006 */
[----:B------:R-:W-:Y:S02]  /*6630*/  IMAD.IADD R5, R5, 0x1, R3 ;  /* 0x0000000105057824 */ /* 0x000fe400078e0203 */
[----:B------:R-:W-:Y:S01]  /*6640*/  IMAD R3, R8, c[0x0][0x3c0], RZ ;  /* 0x0000f00008037a24 */ /* 0x000fe200078e02ff */
[----:B------:R-:W-:Y:S01]  /*6650*/  IADD3 R7, R7, R0, RZ ;  /* 0x0000000007077210 */ /* 0x000fe20007ffe0ff */
[----:B------:R-:W-:Y:S01]  /*6660*/  IMAD.WIDE.U32 R4, R26, c[0x0][0x3c0], R4 ;  /* 0x0000f0001a047a25 */ /* 0x000fe200078e0004 */
[----:B------:R-:W-:-:S03]  /*6670*/  SHF.R.S32.HI R0, RZ, 0x2, R24 ;  /* 0x00000002ff007819 */ /* 0x000fc60000011418 */
[----:B------:R-:W-:Y:S01]  /*6680*/  IMAD R3, R26, c[0x0][0x3c4], R3 ;  /* 0x0000f1001a037a24 */ /* 0x000fe200078e0203 */
[----:B------:R-:W1:Y:S04]  /*6690*/  LDS.128 R56, [R12+0x9000] ;  /* 0x009000000c387984 */ /* 0x000e680000000c00 */
[----:B------:R-:W2:Y:S04]  /*66a0*/  LDS.128 R48, [R12+0xb000] ;  /* 0x00b000000c307984 */ /* 0x000ea80000000c00 */
[----:B------:R-:W3:Y:S04]  /*66b0*/  LDS.128 R40, [R12+0xd000] ;  /* 0x00d000000c287984 */ /* 0x000ee80000000c00 */
[----:B------:R-:W1:Y:S04]  /*66c0*/  LDS.128 R52, [R12+0xa000] ;  /* 0x00a000000c347984 */ /* 0x000e680000000c00 */
[----:B------:R-:W1:Y:S04]  /*66d0*/  LDS.128 R44, [R12+0xc000] ;  /* 0x00c000000c2c7984 */ /* 0x000e680000000c00 */
[----:B------:R-:W1:Y:S04]  /*66e0*/  LDS.128 R36, [R12+0xe000] ;  /* 0x00e000000c247984 */ /* 0x000e680000000c00 */
[----:B------:R-:W1:Y:S04]  /*66f0*/  LDS.128 R32, [R12+0xf000] ;  /* 0x00f000000c207984 */ /* 0x000e680000000c00 */
[----:B------:R-:W1:Y:S04]  /*6700*/  LDS.128 R24, [R12+0x11000] ;  /* 0x011000000c187984 */ /* 0x000e680000000c00 */
[----:B------:R-:W1:Y:S04]  /*6710*/  LDS.128 R16, [R12+0x13000] ;  /* 0x013000000c107984 */ /* 0x000e680000000c00 */
[----:B------:R-:W1:Y:S04]  /*6720*/  LDS.128 R28, [R12+0x10000] ;  /* 0x010000000c1c7984 */ /* 0x000e680000000c00 */
[----:B------:R-:W1:Y:S04]  /*6730*/  LDS.128 R20, [R12+0x12000] ;  /* 0x012000000c147984 */ /* 0x000e680000000c00 */
[----:B------:R-:W1:Y:S01]  /*6740*/  LDS.128 R12, [R12+0x14000] ;  /* 0x014000000c0c7984 */ /* 0x000e620000000c00 */
[----:B------:R-:W-:Y:S01]  /*6750*/  SHF.R.S32.HI R8, RZ, 0x1f, R0 ;  /* 0x0000001fff087819 */ /* 0x000fe20000011400 */
[----:B------:R-:W-:-:S04]  /*6760*/  IMAD.IADD R5, R5, 0x1, R3 ;  /* 0x0000000105057824 */ /* 0x000fc800078e0203 */
[C---:B------:R-:W-:Y:S02]  /*6770*/  IMAD R3, R8.reuse, c[0x0][0x3a0], RZ ;  /* 0x0000e80008037a24 */ /* 0x040fe400078e02ff */
[----:B------:R-:W-:Y:S02]  /*6780*/  IMAD R8, R8, c[0x0][0x3a8], RZ ;  /* 0x0000ea0008087a24 */ /* 0x000fe400078e02ff */
[C---:B----4-:R-:W-:Y:S02]  /*6790*/  IMAD R60, R0.reuse, c[0x0][0x3a4], R3 ;  /* 0x0000e900003c7a24 */ /* 0x050fe400078e0203 */
[C---:B------:R-:W-:Y:S02]  /*67a0*/  IMAD R3, R0.reuse, c[0x0][0x3ac], R8 ;  /* 0x0000eb0000037a24 */ /* 0x040fe400078e0208 */
[----:B------:R-:W-:-:S04]  /*67b0*/  IMAD.WIDE.U32 R10, R0, c[0x0][0x3a0], R6 ;  /* 0x0000e800000a7a25 */ /* 0x000fc800078e0006 */
[----:B------:R-:W-:Y:S01]  /*67c0*/  IMAD.WIDE.U32 R8, R0, c[0x0][0x3a8], R4 ;  /* 0x0000ea0000087a25 */ /* 0x000fe200078e0004 */
[----:B------:R-:W-:-:S03]  /*67d0*/  LEA R6, P1, R10, c[0x0][0x340], 0x1 ;  /* 0x0000d0000a067a11 */ /* 0x000fc600078208ff */
[----:B------:R-:W-:Y:S01]  /*67e0*/  IMAD.IADD R5, R11, 0x1, R60 ;  /* 0x000000010b057824 */ /* 0x000fe200078e023c */
[----:B------:R-:W-:Y:S02]  /*67f0*/  IADD3 R0, R9, R3, RZ ;  /* 0x0000000309007210 */ /* 0x000fe40007ffe0ff */
[----:B------:R-:W-:Y:S02]  /*6800*/  LEA R4, P0, R8, c[0x0][0x348], 0x1 ;  /* 0x0000d20008047a11 */ /* 0x000fe400078008ff */
[----:B------:R-:W-:Y:S02]  /*6810*/  LEA.HI.X R7, R10, c[0x0][0x344], R5, 0x1, P1 ;  /* 0x0000d1000a077a11 */ /* 0x000fe400008f0c05 */
[----:B------:R-:W-:Y:S01]  /*6820*/  LEA.HI.X R5, R8, c[0x0][0x34c], R0, 0x1, P0 ;  /* 0x0000d30008057a11 */ /* 0x000fe200000f0c00 */
[----:B------:R-:W-:Y:S01]  /*6830*/  IMAD.MOV.U32 R0, RZ, RZ, c[0x0][0x3a8] ;  /* 0x0000ea00ff007624 */ /* 0x000fe200078e00ff */
[----:B------:R-:W-:Y:S02]  /*6840*/  MOV R3, c[0x0][0x3a0] ;  /* 0x0000e80000037a02 */ /* 0x000fe40000000f00 */
[----:B------:R-:W-:-:S02]  /*6850*/  MOV R11, c[0x0][0x3a4] ;  /* 0x0000e900000b7a02 */ /* 0x000fc40000000f00 */
[C---:B------:R-:W-:Y:S02]  /*6860*/  LEA R10, P1, R3.reuse, R6, 0x7 ;  /* 0x00000006030a7211 */ /* 0x040fe400078238ff */
[----:B------:R-:W-:Y:S02]  /*6870*/  MOV R9, c[0x0][0x3ac] ;  /* 0x0000eb0000097a02 */ /* 0x000fe40000000f00 */
[C---:B------:R-:W-:Y:S02]  /*6880*/  LEA R8, P0, R0.reuse, R4, 0x7 ;  /* 0x0000000400087211 */ /* 0x040fe400078038ff */
[----:B------:R-:W-:Y:S02]  /*6890*/  LEA.HI.X R11, R3, R7, R11, 0x7, P1 ;  /* 0x00000007030b7211 */ /* 0x000fe400008f3c0b */
[----:B------:R-:W-:Y:S01]  /*68a0*/  LEA.HI.X R9, R0, R5, R9, 0x7, P0 ;  /* 0x0000000500097211 */ /* 0x000fe200000f3c09 */
[----:B-1----:R1:W-:Y:S04]  /*68b0*/  STG.E.128 [R6.64], R56 ;  /* 0x0000003806007986 */ /* 0x0023e8000c101d22 */
[----:B--2---:R1:W-:Y:S04]  /*68c0*/  STG.E.128 [R6.64+0x40], R48 ;  /* 0x0000403006007986 */ /* 0x0043e8000c101d22 */
[----:B---3--:R1:W-:Y:S04]  /*68d0*/  STG.E.128 [R6.64+0x80], R40 ;  /* 0x0000802806007986 */ /* 0x0083e8000c101d22 */
[----:B------:R1:W-:Y:S04]  /*68e0*/  STG.E.128 [R10.64], R52 ;  /* 0x000000340a007986 */ /* 0x0003e8000c101d22 */
[----:B------:R1:W-:Y:S04]  /*68f0*/  STG.E.128 [R10.64+0x40], R44 ;  /* 0x0000402c0a007986 */ /* 0x0003e8000c101d22 */
[----:B------:R1:W-:Y:S04]  /*6900*/  STG.E.128 [R10.64+0x80], R36 ;  /* 0x000080240a007986 */ /* 0x0003e8000c101d22 */
[----:B------:R1:W-:Y:S04]  /*6910*/  STG.E.128 [R4.64], R32 ;  /* 0x0000002004007986 */ /* 0x0003e8000c101d22 */
[----:B------:R1:W-:Y:S04]  /*6920*/  STG.E.128 [R4.64+0x40], R24 ;  /* 0x0000401804007986 */ /* 0x0003e8000c101d22 */
[----:B------:R1:W-:Y:S04]  /*6930*/  STG.E.128 [R4.64+0x80], R16 ;  /* 0x0000801004007986 */ /* 0x0003e8000c101d22 */
[----:B------:R1:W-:Y:S04]  /*6940*/  STG.E.128 [R8.64], R28 ;  /* 0x0000001c08007986 */ /* 0x0003e8000c101d22 */
[----:B------:R1:W-:Y:S04]  /*6950*/  STG.E.128 [R8.64+0x40], R20 ;  /* 0x0000401408007986 */ /* 0x0003e8000c101d22 */
[----:B------:R1:W-:Y:S02]  /*6960*/  STG.E.128 [R8.64+0x80], R12 ;  /* 0x0000800c08007986 */ /* 0x0003e4000c101d22 */
.L_x_43:
        /* <DEDUP_REMOVED lines=11> */
.L_x_50:
[----:B------:R-:W-:Y:S05]  /*6a20*/  EXIT ;  /* 0x000000000000794d */ /* 0x000fea0003800000 */
.L_x_52:
        /* <DEDUP_REMOVED lines=13> */
.L_x_665:


//--------------------- .text._ZN5flash44flash_bwd_dq_dk_dv_loop_seqk_parallel_kernelI23Flash_bwd_kernel_traitsILi96ELi64ELi128ELi8ELi2ELi4ELi4ELb1ELb0EN7cutlass10bfloat16_tE19Flash_kernel_traitsILi96ELi64ELi128ELi8ES3_EELb0ELb1ELb0ELb0ELb0ELb1ELb0EEEvNS_16Flash_bwd_paramsE --------------------------
	.section	.text._ZN5flash44flash_bwd_dq_dk_dv_loop_seqk_parallel_kernelI23Flash_bwd_kernel_traitsILi96ELi64ELi128ELi8ELi2ELi4ELi4ELb1ELb0EN7cutlass10bfloat16_tE19Flash_kernel_traitsILi96ELi64ELi128ELi8ES3_EELb0ELb1ELb0ELb0ELb0ELb1ELb0EEEvNS_16Flash_bwd_paramsE,"ax",@progbits
	.sectioninfo	@"SHI_REGISTERS=255"
	.align	128
        .global         _ZN5flash44flash_bwd_dq_dk_dv_loop_seqk_parallel_kernelI23Flash_bwd_kernel_traitsILi96ELi64ELi128ELi8ELi2ELi4ELi4ELb1ELb0EN7cutlass10bfloat16_tE19Flash_kernel_traitsILi96ELi64ELi128ELi8ES3_EELb0ELb1ELb0ELb0ELb0ELb1ELb0EEEvNS_16Flash_bwd_paramsE
        .type           _ZN5flash44flash_bwd_dq_dk_dv_loop_seqk_parallel_kernelI23Flash_bwd_kernel_traitsILi96ELi64ELi128ELi8ELi2ELi4ELi4ELb1ELb0EN7cutlass10bfloat16_tE19Flash_kernel_traitsILi96ELi64ELi128ELi8ES3_EELb0ELb1ELb0ELb0ELb0ELb1ELb0EEEvNS_16Flash_bwd_paramsE,@function
        .size           _ZN5flash44flash_bwd_dq_dk_dv_loop_seqk_parallel_kernelI23Flash_bwd_kernel_traitsILi96ELi64ELi128ELi8ELi2ELi4ELi4ELb1ELb0EN7cutlass10bfloat16_tE19Flash_kernel_traitsILi96ELi64ELi128ELi8ES3_EELb0ELb1ELb0ELb0ELb0ELb1ELb0EEEvNS_16Flash_bwd_paramsE,(.L_x_666 - _ZN5flash44flash_bwd_dq_dk_dv_loop_seqk_parallel_kernelI23Flash_bwd_kernel_traitsILi96ELi64ELi128ELi8ELi2ELi4ELi4ELb1ELb0EN7cutlass10bfloat16_tE19Flash_kernel_traitsILi96ELi64ELi128ELi8ES3_EELb0ELb1ELb0ELb0ELb0ELb1ELb0EEEvNS_16Flash_bwd_paramsE)
        .other          _ZN5flash44flash_bwd_dq_dk_dv_loop_seqk_parallel_kernelI23Flash_bwd_kernel_traitsILi96ELi64ELi128ELi8ELi2ELi4ELi4ELb1ELb0EN7cutlass10bfloat16_tE19Flash_kernel_traitsILi96ELi64ELi128ELi8ES3_EELb0ELb1ELb0ELb0ELb0ELb1ELb0EEEvNS_16Flash_bwd_paramsE,@"STO_CUDA_ENTRY STV_DEFAULT"
_ZN5flash44flash_bwd_dq_dk_dv_loop_seqk_parallel_kernelI23Flash_bwd_kernel_traitsILi96ELi64ELi128ELi8ELi2ELi4ELi4ELb1ELb0EN7cutlass10bfloat16_tE19Flash_kernel_traitsILi96ELi64ELi128ELi8ES3_EELb0ELb1ELb0ELb0ELb0ELb1ELb0EEEvNS_16Flash_bwd_paramsE:
.text._ZN5flash44flash_bwd_dq_dk_dv_loop_seqk_parallel_kernelI23Flash_bwd_kernel_traitsILi96ELi64ELi128ELi8ELi2ELi4ELi4ELb1ELb0EN7cutlass10bfloat16_tE19Flash_kernel_traitsILi96ELi64ELi128ELi8ES3_EELb0ELb1ELb0ELb0ELb0ELb1ELb0EEEvNS_16Flash_bwd_paramsE:
        /* <DEDUP_REMOVED lines=12> */
[----:B------:R-:W2:Y:S01]  /*00c0*/  S2UR UR36, SR_CTAID.Z ;  /* 0x00000000002479c3 */ /* 0x000ea20000002700 */
[----:B------:R-:W-:Y:S01]  /*00d0*/  ULDC.U8 UR7, c[0x0][0x328] ;  /* 0x0000ca0000077ab9 */ /* 0x000fe20000000000 */
[----:B------:R-:W-:Y:S01]  /*00e0*/  IMAD.MOV.U32 R230, RZ, RZ, 0x20 ;  /* 0x00000020ffe67424 */ /* 0x000fe200078e00ff */
[----:B------:R-:W-:Y:S01]  /*00f0*/  UISETP.NE.AND UP5, UPT, UR7, URZ, UPT ;  /* 0x0000003f0700728c */ /* 0x000fe2000bfa5270 */
[----:B------:R-:W-:Y:S01]  /*0100*/  IMAD.MOV.U32 R232, RZ, RZ, -0x10 ;  /* 0xfffffff0ffe87424 */ /* 0x000fe200078e00ff */
[----:B------:R-:W-:Y:S01]  /*0110*/  ULDC UR14, c[0x0][0x224] ;  /* 0x00008900000e7ab9 */ /* 0x000fe20000000800 */
[----:B------:R-:W-:Y:S01]  /*0120*/  IMAD.MOV.U32 R227, RZ, RZ, -0x40 ;  /* 0xffffffc0ffe37424 */ /* 0x000fe200078e00ff */
[----:B------:R-:W-:Y:S01]  /*0130*/  ULDC UR45, c[0x0][0x22c] ;  /* 0x00008b00002d7ab9 */ /* 0x000fe20000000800 */
[----:B------:R-:W3:Y:S01]  /*0140*/  S2UR UR29, SR_CTAID.Y ;  /* 0x00000000001d79c3 */ /* 0x000ee20000002600 */
[----:B------:R-:W-:-:S02]  /*0150*/  ULDC UR34, c[0x0][0x1c0] ;  /* 0x0000700000227ab9 */ /* 0x000fc40000000800 */
[----:B------:R-:W-:Y:S02]  /*0160*/  ULDC UR10, c[0x0][0x1c0] ;  /* 0x00007000000a7ab9 */ /* 0x000fe40000000800 */
[----:B------:R-:W-:Y:S02]  /*0170*/  USHF.R.S32.HI UR5, URZ, 0x1f, UR14 ;  /* 0x0000001f3f057899 */ /* 0x000fe4000801140e */
[----:B------:R-:W-:Y:S01]  /*0180*/  UIMAD.WIDE UR34, UR45, UR34, URZ ;  /* 0x000000222d2272a5 */ /* 0x000fe2000f8e023f */
[----:B------:R-:W4:Y:S01]  /*0190*/  S2UR UR59, SR_CTAID.X ;  /* 0x00000000003b79c3 */ /* 0x000f220000002500 */
[----:B------:R-:W-:Y:S02]  /*01a0*/  UMOV UR6, 0x80 ;  /* 0x0000008000067882 */ /* 0x000fe40000000000 */
[----:B------:R-:W-:Y:S02]  /*01b0*/  ULDC UR4, c[0x0][0x210] ;  /* 0x0000840000047ab9 */ /* 0x000fe40000000800 */
[----:B------:R-:W-:Y:S01]  /*01c0*/  ULDC UR54, c[0x0][0x234] ;  /* 0x00008d0000367ab9 */ /* 0x000fe20000000800 */
[----:B-1----:R-:W-:Y:S01]  /*01d0*/  SHF.R.S32.HI R20, RZ, 0x1f, R21 ;  /* 0x0000001fff147819 */ /* 0x002fe20000011415 */
[----:B--2---:R-:W-:-:S02]  /*01e0*/  UIMAD UR46, UR36, UR45, URZ ;  /* 0x0000002d242e72a4 */ /* 0x004fc4000f8e023f */
[----:B------:R-:W-:Y:S01]  /*01f0*/  UIMAD UR45, UR45, UR10, URZ ;  /* 0x0000000a2d2d72a4 */ /* 0x000fe2000f8e023f */
[CC--:B------:R-:W-:Y:S01]  /*0200*/  LEA.HI R13, R20.reuse, R21.reuse, RZ, 0x3 ;  /* 0x00000015140d7211 */ /* 0x0c0fe200078f18ff */
[----:B------:R-:W-:Y:S01]  /*0210*/  ULDC UR11, c[0x0][0x1c0] ;  /* 0x00007000000b7ab9 */ /* 0x000fe20000000800 */
[-C--:B------:R-:W-:Y:S01]  /*0220*/  LEA.HI R6, R20, R21.reuse, RZ, 0x2 ;  /* 0x0000001514067211 */ /* 0x080fe200078f10ff */
[----:B------:R-:W-:Y:S01]  /*0230*/  ULDC UR9, c[0x0][0x1c0] ;  /* 0x0000700000097ab9 */ /* 0x000fe20000000800 */
[----:B------:R-:W-:Y:S01]  /*0240*/  SHF.R.S32.HI R3, RZ, 0x3, R13 ;  /* 0x00000003ff037819 */ /* 0x000fe2000001140d */
[----:B------:R-:W-:Y:S01]  /*0250*/  UIMAD UR54, UR6, UR4, UR54 ;  /* 0x00000004063672a4 */ /* 0x000fe2000f8e0236 */
[--C-:B------:R-:W-:Y:S01]  /*0260*/  SHF.R.S32.HI R0, RZ, 0x2, R6.reuse ;  /* 0x00000002ff007819 */ /* 0x100fe20000011406 */
[----:B---3--:R-:W-:Y:S01]  /*0270*/  UIMAD UR51, UR5, UR29, URZ ;  /* 0x0000001d053372a4 */ /* 0x008fe2000f8e023f */
[----:B------:R-:W-:Y:S01]  /*0280*/  SHF.R.S32.HI R2, RZ, 0x1f, R6 ;  /* 0x0000001fff027819 */ /* 0x000fe20000011406 */
[----:B------:R-:W-:Y:S01]  /*0290*/  IMAD.SHL.U32 R5, R3, 0x40, RZ ;  /* 0x0000004003057824 */ /* 0x000fe200078e00ff */
[----:B------:R-:W-:Y:S01]  /*02a0*/  LOP3.LUT R4, R6, 0xfffffffc, RZ, 0xc0, !PT ;  /* 0xfffffffc06047812 */ /* 0x000fe200078ec0ff */
[----:B------:R-:W-:Y:S01]  /*02b0*/  UIMAD.WIDE.U32 UR42, UR29, UR14, URZ ;  /* 0x0000000e1d2a72a5 */ /* 0x000fe2000f8e003f */
[----:B------:R-:W-:Y:S01]  /*02c0*/  LEA.HI R10, R20, R21, RZ, 0x4 ;  /* 0x00000015140a7211 */ /* 0x000fe200078f20ff */
[----:B------:R-:W-:Y:S01]  /*02d0*/  UIMAD UR4, UR29, UR9, UR36 ;  /* 0x000000091d0472a4 */ /* 0x000fe2000f8e0224 */
[-C--:B------:R-:W-:Y:S01]  /*02e0*/  LEA.HI R3, R6, R0.reuse, RZ, 0x1 ;  /* 0x0000000006037211 */ /* 0x080fe200078f08ff */
[----:B------:R-:W-:Y:S01]  /*02f0*/  IMAD.IADD R18, R21, 0x1, -R4 ;  /* 0x0000000115127824 */ /* 0x000fe200078e0a04 */
[----:B------:R-:W-:Y:S01]  /*0300*/  LEA.HI R2, R2, R0, RZ, 0x3 ;  /* 0x0000000002027211 */ /* 0x000fe200078f18ff */
[----:B------:R-:W-:Y:S01]  /*0310*/  @!UP5 UIMAD UR5, UR29, UR11, UR36 ;  /* 0x0000000b1d05d2a4 */ /* 0x000fe2000f8e0224 */
[----:B------:R-:W-:Y:S01]  /*0320*/  SHF.R.S32.HI R7, RZ, 0x4, R10 ;  /* 0x00000004ff077819 */ /* 0x000fe2000001140a */
[----:B------:R-:W-:Y:S01]  /*0330*/  USHF.L.U32 UR44, UR45, 0x6, URZ ;  /* 0x000000062d2c7899 */ /* 0x000fe2000800063f */
[----:B------:R-:W-:Y:S01]  /*0340*/  LOP3.LUT R4, R3, 0x7fffffe, RZ, 0xc0, !PT ;  /* 0x07fffffe03047812 */ /* 0x000fe200078ec0ff */
[----:B------:R-:W-:Y:S01]  /*0350*/  ULDC UR48, c[0x0][0x214] ;  /* 0x0000850000307ab9 */ /* 0x000fe20000000800 */
[----:B------:R-:W-:Y:S01]  /*0360*/  LOP3.LUT R3, R2, 0xfffffff8, RZ, 0xc0, !PT ;  /* 0xfffffff802037812 */ /* 0x000fe200078ec0ff */
[----:B------:R-:W-:Y:S01]  /*0370*/  ULDC UR55, c[0x0][0x1c8] ;  /* 0x0000720000377ab9 */ /* 0x000fe20000000800 */
[----:B------:R-:W-:Y:S01]  /*0380*/  LEA.HI R6, R10, R7, RZ, 0x1 ;  /* 0x000000070a067211 */ /* 0x000fe200078f08ff */
[----:B------:R-:W-:Y:S01]  /*0390*/  IMAD.IADD R8, R0, 0x1, -R4 ;  /* 0x0000000100087824 */ /* 0x000fe200078e0a04 */
[----:B------:R-:W-:Y:S01]  /*03a0*/  LOP3.LUT R2, R5, 0xc0, RZ, 0xc0, !PT ;  /* 0x000000c005027812 */ /* 0x000fe200078ec0ff */
[----:B------:R-:W-:Y:S01]  /*03b0*/  IMAD.SHL.U32 R5, R18, 0x8, RZ ;  /* 0x0000000812057824 */ /* 0x000fe200078e00ff */
[----:B------:R-:W-:Y:S01]  /*03c0*/  ULDC.U8 UR8, c[0x0][0x3d0] ;  /* 0x0000f40000087ab9 */ /* 0x000fe20000000000 */
[----:B------:R-:W-:Y:S01]  /*03d0*/  IMAD.IADD R9, R0, 0x1, -R3 ;  /* 0x0000000100097824 */ /* 0x000fe200078e0a03 */
[----:B------:R-:W-:Y:S01]  /*03e0*/  LOP3.LUT R0, R6, 0xfffffffe, RZ, 0xc0, !PT ;  /* 0xfffffffe06007812 */ /* 0x000fe200078ec0ff */
[----:B------:R-:W-:Y:S01]  /*03f0*/  ULDC UR49, c[0x0][0x224] ;  /* 0x0000890000317ab9 */ /* 0x000fe20000000800 */
[----:B------:R-:W-:Y:S01]  /*0400*/  LOP3.LUT R4, R2, 0x18, R5, 0xf8, !PT ;  /* 0x0000001802047812 */ /* 0x000fe200078ef805 */
[----:B------:R-:W-:Y:S01]  /*0410*/  @UP5 UIMAD UR53, UR29, UR48, URZ ;  /* 0x000000301d3552a4 */ /* 0x000fe2000f8e023f */
[----:B------:R-:W-:Y:S01]  /*0420*/  SHF.R.U32.HI R3, RZ, 0x3, R2 ;  /* 0x00000003ff037819 */ /* 0x000fe20000011602 */
[----:B------:R-:W-:Y:S01]  /*0430*/  IMAD.IADD R14, R7, 0x1, -R0 ;  /* 0x00000001070e7824 */ /* 0x000fe200078e0a00 */
[----:B------:R-:W-:Y:S01]  /*0440*/  LEA.HI R6, R20, R21, RZ, 0x5 ;  /* 0x0000001514067211 */ /* 0x000fe200078f28ff */
[----:B------:R-:W-:Y:S01]  /*0450*/  ULDC.64 UR12, c[0x0][0x118] ;  /* 0x00004600000c7ab9 */ /* 0x000fe20000000a00 */
[----:B------:R-:W-:Y:S01]  /*0460*/  LOP3.LUT R7, R4, R3, RZ, 0x3c, !PT ;  /* 0x0000000304077212 */ /* 0x000fe200078e3cff */
[----:B------:R-:W-:Y:S01]  /*0470*/  UMOV UR60, 0x4 ;  /* 0x00000004003c7882 */ /* 0x000fe20000000000 */
[--C-:B------:R-:W-:Y:S01]  /*0480*/  SHF.R.S32.HI R0, RZ, 0x5, R6.reuse ;  /* 0x00000005ff007819 */ /* 0x100fe20000011406 */
[----:B------:R-:W-:Y:S01]  /*0490*/  ULOP3.LUT UR55, UR36, UR55, URZ, 0x3c, !UPT ;  /* 0x0000003724377292 */ /* 0x000fe2000f8e3c3f */
[----:B------:R-:W-:Y:S01]  /*04a0*/  SHF.R.S32.HI R2, RZ, 0x1f, R6 ;  /* 0x0000001fff027819 */ /* 0x000fe20000011406 */
[----:B------:R-:W-:Y:S01]  /*04b0*/  USHF.R.S32.HI UR56, URZ, 0x1f, UR36 ;  /* 0x0000001f3f387899 */ /* 0x000fe20008011424 */
[C---:B------:R-:W-:Y:S01]  /*04c0*/  LOP3.LUT R3, R6.reuse, 0xffffffe0, RZ, 0xc0, !PT ;  /* 0xffffffe006037812 */ /* 0x040fe200078ec0ff */
[----:B------:R-:W-:Y:S01]  /*04d0*/  USHF.L.U32 UR61, UR29, 0x7, URZ ;  /* 0x000000071d3d7899 */ /* 0x000fe2000800063f */
[-C--:B------:R-:W-:Y:S01]  /*04e0*/  LEA.HI R4, R6, R0.reuse, RZ, 0x1 ;  /* 0x0000000006047211 */ /* 0x080fe200078f08ff */
[----:B------:R-:W-:Y:S01]  /*04f0*/  UISETP.NE.AND UP6, UPT, UR8, URZ, UPT ;  /* 0x0000003f0800728c */ /* 0x000fe2000bfc5270 */
[----:B------:R-:W-:Y:S01]  /*0500*/  LEA.HI R2, R2, R0, RZ, 0x2 ;  /* 0x0000000002027211 */ /* 0x000fe200078f10ff */
[----:B------:R-:W-:Y:S01]  /*0510*/  IMAD.IADD R3, R21, 0x1, -R3 ;  /* 0x0000000115037824 */ /* 0x000fe200078e0a03 */
[----:B------:R-:W-:Y:S01]  /*0520*/  LOP3.LUT R5, R13, 0xfffffff8, RZ, 0xc0, !PT ;  /* 0xfffffff80d057812 */ /* 0x000fe200078ec0ff */
[----:B------:R-:W-:Y:S01]  /*0530*/  USHF.R.S32.HI UR58, URZ, 0x1f, UR29 ;  /* 0x0000001f3f3a7899 */ /* 0x000fe2000801141d */
[----:B------:R-:W-:Y:S01]  /*0540*/  LOP3.LUT R4, R4, 0xfffffffe, RZ, 0xc0, !PT ;  /* 0xfffffffe04047812 */ /* 0x000fe200078ec0ff */
[----:B------:R-:W-:Y:S01]  /*0550*/  USHF.R.S32.HI UR57, URZ, 0x1f, UR36 ;  /* 0x0000001f3f397899 */ /* 0x000fe20008011424 */
[----:B------:R-:W-:Y:S01]  /*0560*/  LOP3.LUT R2, R2, 0xfffffffc, RZ, 0xc0, !PT ;  /* 0xfffffffc02027812 */ /* 0x000fe200078ec0ff */
[----:B------:R-:W-:Y:S01]  /*0570*/  IMAD.IADD R5, R21, 0x1, -R5 ;  /* 0x0000000115057824 */ /* 0x000fe200078e0a05 */
[----:B------:R-:W-:Y:S01]  /*0580*/  SHF.R.S32.HI R6, RZ, 0x1f, R3 ;  /* 0x0000001fff067819 */ /* 0x000fe20000011403 */
[----:B------:R-:W-:Y:S01]  /*0590*/  IMAD.IADD R231, R0, 0x1, -R4 ;  /* 0x0000000100e77824 */ /* 0x000fe200078e0a04 */
[----:B------:R-:W-:Y:S01]  /*05a0*/  LOP3.LUT R4, R10, 0xfffffff0, RZ, 0xc0, !PT ;  /* 0xfffffff00a047812 */ /* 0x000fe200078ec0ff */
[----:B------:R-:W-:Y:S01]  /*05b0*/  IMAD.IADD R12, R0, 0x1, -R2 ;  /* 0x00000001000c7824 */ /* 0x000fe200078e0a02 */
[----:B------:R-:W-:Y:S01]  /*05c0*/  LEA.HI R22, R6, R3, RZ, 0x2 ;  /* 0x0000000306167211 */ /* 0x000fe200078f10ff */
[----:B------:R-:W-:Y:S01]  /*05d0*/  IMAD R0, R0, 0x8, R8 ;  /* 0x0000000800007824 */ /* 0x000fe200078e0208 */
[----:B------:R-:W-:Y:S01]  /*05e0*/  LEA.HI R6, R5, R5, RZ, 0x1 ;  /* 0x0000000505067211 */ /* 0x000fe200078f08ff */
[----:B------:R-:W-:Y:S01]  /*05f0*/  UIMAD.WIDE.U32 UR40, UR34, UR42, URZ ;  /* 0x0000002a222872a5 */ /* 0x000fe2000f8e003f */
[-C--:B------:R-:W-:Y:S01]  /*0600*/  LEA.HI R2, R20, R21.reuse, RZ, 0x6 ;  /* 0x0000001514027211 */ /* 0x080fe200078f30ff */
[----:B------:R-:W-:Y:S01]  /*0610*/  IMAD.U32 R3, R0, 0x20, R7 ;  /* 0x0000002000037824 */ /* 0x000fe200078e0007 */
[----:B------:R-:W-:Y:S01]  /*0620*/  LOP3.LUT R0, R6, 0x3fffffe, RZ, 0xc0, !PT ;  /* 0x03fffffe06007812 */ /* 0x000fe200078ec0ff */
[----:B------:R-:W-:Y:S01]  /*0630*/  UIMAD UR50, UR35, UR42, URZ ;  /* 0x0000002a233272a4 */ /* 0x000fe2000f8e023f */
[----:B------:R-:W-:Y:S01]  /*0640*/  SHF.R.S32.HI R11, RZ, 0x6, R2 ;  /* 0x00000006ff0b7819 */ /* 0x000fe20000011402 */
[----:B------:R-:W-:Y:S01]  /*0650*/  USHF.R.S32.HI UR52, URZ, 0x1f, UR46 ;  /* 0x0000001f3f347899 */ /* 0x000fe2000801142e */
[----:B------:R1:W-:Y:S01]  /*0660*/  STL [R1+0x28], R3 ;  /* 0x0000280301007387 */ /* 0x0003e20000100800 */
[----:B------:R-:W-:Y:S01]  /*0670*/  LEA.HI R8, R20, R21, RZ, 0x7 ;  /* 0x0000001514087211 */ /* 0x000fe200078f38ff */
[----:B------:R-:W-:Y:S01]  /*0680*/  UIMAD UR49, UR4, UR49, URZ ;  /* 0x00000031043172a4 */ /* 0x000fe2000f8e023f */
[----:B------:R-:W-:Y:S01]  /*0690*/  IMAD R2, R11, 0x4, R14 ;  /* 0x000000040b027824 */ /* 0x000fe200078e020e */
[----:B------:R-:W-:Y:S01]  /*06a0*/  LOP3.LUT P4, RZ, R9, 0x2, RZ, 0xc0, !PT ;  /* 0x0000000209ff7812 */ /* 0x000fe2000788c0ff */
[----:B------:R-:W-:-:S02]  /*06b0*/  @!UP5 UIMAD UR48, UR5, UR48, URZ ;  /* 0x000000300530d2a4 */ /* 0x000fc4000f8e023f */
[----:B------:R-:W-:Y:S02]  /*06c0*/  USHF.R.S32.HI UR47, URZ, 0x1f, UR44 ;  /* 0x0000001f3f2f7899 */ /* 0x000fe4000801142c */
[----:B------:R-:W-:Y:S01]  /*06d0*/  UMOV UR39, 0xffffd000 ;  /* 0xffffd00000277882 */ /* 0x000fe20000000000 */
[----:B-1----:R-:W-:Y:S02]  /*06e0*/  IMAD.IADD R3, R5, 0x1, -R0 ;  /* 0x0000000105037824 */ /* 0x002fe400078e0a00 */
[C---:B------:R-:W-:Y:S02]  /*06f0*/  IMAD.IADD R0, R21.reuse, 0x1, -R4 ;  /* 0x0000000115007824 */ /* 0x040fe400078e0a04 */
[----:B------:R-:W-:Y:S02]  /*0700*/  IMAD R19, R2, 0x8, R3 ;  /* 0x0000000802137824 */ /* 0x000fe400078e0203 */
[----:B------:R-:W-:Y:S01]  /*0710*/  IMAD.SHL.U32 R21, R21, 0x2, RZ ;  /* 0x0000000215157824 */ /* 0x000fe200078e00ff */
[----:B------:R-:W-:-:S02]  /*0720*/  SHF.R.S32.HI R3, RZ, 0x1f, R0 ;  /* 0x0000001fff037819 */ /* 0x000fc40000011400 */
[-C--:B------:R-:W-:Y:S02]  /*0730*/  LEA.HI R2, R0, R0.reuse, RZ, 0x1 ;  /* 0x0000000000027211 */ /* 0x080fe400078f08ff */
[----:B------:R-:W-:Y:S02]  /*0740*/  LEA.HI R10, R3, R0, RZ, 0x3 ;  /* 0x00000000030a7211 */ /* 0x000fe400078f18ff */
[----:B------:R-:W-:Y:S02]  /*0750*/  LOP3.LUT R4, R2, 0x7fffffe, RZ, 0xc0, !PT ;  /* 0x07fffffe02047812 */ /* 0x000fe400078ec0ff */
[----:B------:R-:W-:-:S03]  /*0760*/  LOP3.LUT R3, R10, 0xfffffff8, RZ, 0xc0, !PT ;  /* 0xfffffff80a037812 */ /* 0x000fc600078ec0ff */
[C---:B------:R-:W-:Y:S01]  /*0770*/  IMAD.IADD R17, R0.reuse, 0x1, -R4 ;  /* 0x0000000100117824 */ /* 0x040fe200078e0a04 */
[----:B------:R-:W-:Y:S01]  /*0780*/  LOP3.LUT R4, R9, 0x1, RZ, 0xc0, !PT ;  /* 0x0000000109047812 */ /* 0x000fe200078ec0ff */
[----:B------:R-:W-:Y:S01]  /*0790*/  IMAD.IADD R15, R0, 0x1, -R3 ;  /* 0x00000001000f7824 */ /* 0x000fe200078e0a03 */
[----:B------:R-:W-:Y:S01]  /*07a0*/  SHF.R.S32.HI R3, RZ, 0x1, R6 ;  /* 0x00000001ff037819 */ /* 0x000fe20000011406 */
[----:B------:R-:W-:Y:S01]  /*07b0*/  IMAD.SHL.U32 R0, R5, 0x40, RZ ;  /* 0x0000004005007824 */ /* 0x000fe200078e00ff */
[--C-:B------:R-:W-:Y:S02]  /*07c0*/  SHF.R.S32.HI R6, RZ, 0x1, R2.reuse ;  /* 0x00000001ff067819 */ /* 0x100fe40000011402 */
[----:B------:R-:W-:Y:S02]  /*07d0*/  SHF.R.S32.HI R2, RZ, 0x1f, R2 ;  /* 0x0000001fff027819 */ /* 0x000fe40000011402 */
[----:B------:R-:W-:Y:S01]  /*07e0*/  LOP3.LUT R5, R0, 0x1c0, RZ, 0xc0, !PT ;  /* 0x000001c000057812 */ /* 0x000fe200078ec0ff */
[----:B------:R-:W-:Y:S01]  /*07f0*/  IMAD.SHL.U32 R0, R12, 0x10, RZ ;  /* 0x000000100c007824 */ /* 0x000fe200078e00ff */
[C---:B------:R-:W-:Y:S01]  /*0800*/  LOP3.LUT P6, RZ, R3.reuse, 0x2, RZ, 0xc0, !PT ;  /* 0x0000000203ff7812 */ /* 0x040fe200078cc0ff */
[----:B------:R-:W-:Y:S01]  /*0810*/  IMAD.SHL.U32 R3, R3, 0x40, RZ ;  /* 0x0000004003037824 */ /* 0x000fe200078e00ff */
[----:B------:R-:W-:-:S02]  /*0820*/  ISETP.NE.U32.AND P5, PT, R4, 0x1, PT ;  /* 0x000000010400780c */ /* 0x000fc40003fa5070 */
[----:B------:R-:W-:Y:S02]  /*0830*/  LEA.HI R4, R2, R6, RZ, 0x2 ;  /* 0x0000000602047211 */ /* 0x000fe400078f10ff */
[----:B------:R-:W-:Y:S02]  /*0840*/  LOP3.LUT R2, R5, 0x30, R0, 0xf8, !PT ;  /* 0x0000003005027812 */ /* 0x000fe400078ef800 */
[----:B------:R-:W-:Y:S02]  /*0850*/  LOP3.LUT R0, R3, 0xc0, RZ, 0xc0, !PT ;  /* 0x000000c003007812 */ /* 0x000fe400078ec0ff */
[--C-:B------:R-:W-:Y:S02]  /*0860*/  LOP3.LUT R3, R2, 0x8, R13.reuse, 0xf8, !PT ;  /* 0x0000000802037812 */ /* 0x100fe400078ef80d */
[----:B------:R-:W-:Y:S02]  /*0870*/  LOP3.LUT R2, R0, 0x8, R13, 0xf8, !PT ;  /* 0x0000000800027812 */ /* 0x000fe400078ef80d */
[----:B------:R-:W-:-:S02]  /*0880*/  SHF.R.U32.HI R0, RZ, 0x3, R0 ;  /* 0x00000003ff007819 */ /* 0x000fc40000011600 */
[----:B------:R-:W-:Y:S02]  /*0890*/  LOP3.LUT R4, R4, 0xfffffffc, RZ, 0xc0, !PT ;  /* 0xfffffffc04047812 */ /* 0x000fe400078ec0ff */
[----:B------:R-:W-:Y:S01]  /*08a0*/  LOP3.LUT R222, R2, R0, RZ, 0x3c, !PT ;  /* 0x0000000002de7212 */ /* 0x000fe200078e3cff */
[C---:B------:R-:W-:Y:S01]  /*08b0*/  IMAD.SHL.U32 R2, R9.reuse, 0x40, RZ ;  /* 0x0000004009027824 */ /* 0x040fe200078e00ff */
[----:B------:R-:W-:Y:S01]  /*08c0*/  SHF.R.U32.HI R0, RZ, 0x3, R5 ;  /* 0x00000003ff007819 */ /* 0x000fe20000011605 */
[----:B------:R-:W-:Y:S01]  /*08d0*/  IMAD.IADD R13, R6, 0x1, -R4 ;  /* 0x00000001060d7824 */ /* 0x000fe200078e0a04 */
[----:B------:R-:W-:Y:S01]  /*08e0*/  LEA.HI R5, R9, R9, RZ, 0x1 ;  /* 0x0000000909057211 */ /* 0x000fe200078f08ff */
[----:B------:R-:W-:Y:S01]  /*08f0*/  IMAD.SHL.U32 R6, R18, 0x2, RZ ;  /* 0x0000000212067824 */ /* 0x000fe200078e00ff */
[----:B------:R-:W-:Y:S01]  /*0900*/  LOP3.LUT R16, R3, R0, RZ, 0x3c, !PT ;  /* 0x0000000003107212 */ /* 0x000fe200078e3cff */
[----:B------:R-:W-:Y:S01]  /*0910*/  IMAD.U32 R222, R19, 0x20, R222 ;  /* 0x0000002013de7824 */ /* 0x000fe200078e00de */
[----:B------:R-:W-:-:S02]  /*0920*/  LOP3.LUT R0, R5, 0x3fffffe, RZ, 0xc0, !PT ;  /* 0x03fffffe05007812 */ /* 0x000fc400078ec0ff */
[----:B------:R-:W-:Y:S02]  /*0930*/  LOP3.LUT R2, R2, 0x1c0, RZ, 0xc0, !PT ;  /* 0x000001c002027812 */ /* 0x000fe400078ec0ff */
[----:B------:R-:W-:Y:S01]  /*0940*/  SHF.R.S32.HI R3, RZ, 0x3, R10 ;  /* 0x00000003ff037819 */ /* 0x000fe2000001140a */
[----:B------:R-:W-:Y:S01]  /*0950*/  IMAD.IADD R7, R9, 0x1, -R0 ;  /* 0x0000000109077824 */ /* 0x000fe200078e0a00 */
[----:B------:R-:W-:Y:S01]  /*0960*/  SEL R221, R230, 0xffffffe0, !P6 ;  /* 0xffffffe0e6dd7807 */ /* 0x000fe20007000000 */
[----:B------:R-:W-:Y:S01]  /*0970*/  IMAD.SHL.U32 R0, R11, 0x20, RZ ;  /* 0x000000200b007824 */ /* 0x000fe200078e00ff */
[----:B------:R-:W-:Y:S01]  /*0980*/  SEL R232, R232, 0x10, !P5 ;  /* 0x00000010e8e87807 */ /* 0x000fe20006800000 */
[----:B------:R-:W-:Y:S02]  /*0990*/  IMAD R17, R3, 0x8, R17 ;  /* 0x0000000803117824 */ /* 0x000fe400078e0211 */
[----:B------:R-:W-:Y:S01]  /*09a0*/  IMAD R225, R12, 0x2, R3 ;  /* 0x000000020ce17824 */ /* 0x000fe200078e0203 */
[----:B------:R-:W-:Y:S01]  /*09b0*/  LOP3.LUT R9, R0, 0x6, R21, 0xf8, !PT ;  /* 0x0000000600097812 */ /* 0x000fe200078ef815 */
[----:B------:R-:W-:Y:S01]  /*09c0*/  IMAD R221, R222, 0x2, R221 ;  /* 0x00000002dedd7824 */ /* 0x000fe200078e02dd */
[----:B------:R-:W-:Y:S01]  /*09d0*/  LOP3.LUT R4, R2, 0x20, R0, 0xf8, !PT ;  /* 0x0000002002047812 */ /* 0x000fe200078ef800 */
[----:B------:R-:W-:Y:S01]  /*09e0*/  IMAD R0, R12, 0x200, R6 ;  /* 0x000002000c007824 */ /* 0x000fe200078e0206 */
[----:B------:R-:W-:Y:S01]  /*09f0*/  SHF.R.U32.HI R2, RZ, 0x3, R2 ;  /* 0x00000003ff027819 */ /* 0x000fe20000011602 */
[----:B------:R1:W-:Y:S01]  /*0a00*/  STL [R1+0x34], R9 ;  /* 0x0000340901007387 */ /* 0x0003e20000100800 */
[----:B------:R-:W-:-:S02]  /*0a10*/  IMAD.SHL.U32 R222, R222, 0x2, RZ ;  /* 0x00000002dede7824 */ /* 0x000fc400078e00ff */
[----:B------:R-:W-:Y:S01]  /*0a20*/  IMAD R10, R7, 0x20, R0 ;  /* 0x00000020070a7824 */ /* 0x000fe200078e0200 */
[----:B------:R-:W-:-:S04]  /*0a30*/  SHF.R.S32.HI R0, RZ, 0x1, R5 ;  /* 0x00000001ff007819 */ /* 0x000fc80000011405 */
        /* <DEDUP_REMOVED lines=40> */
[C---:B------:R-:W-:Y:S01]  /*0cc0*/  IMAD R11, R231.reuse, 0x10, R4 ;  /* 0x00000010e70b7824 */ /* 0x040fe200078e0204 */
[----:B------:R-:W-:Y:S01]  /*0cd0*/  LEA R4, R8, 0x9000, 0x1 ;  /* 0x0000900008047811 */ /* 0x000fe200078e08ff */
[----:B------:R-:W-:Y:S01]  /*0ce0*/  IMAD R231, R231, 0x200, R0 ;  /* 0x00000200e7e77824 */ /* 0x000fe200078e0200 */
[----:B------:R-:W-:Y:S01]  /*0cf0*/  @P4 IADD3 R234, R235, -0x20, RZ ;  /* 0xffffffe0ebea4810 */ /* 0x000fe20007ffe0ff */
[----:B------:R-:W-:Y:S01]  /*0d00*/  IMAD.IADD R226, R225, 0x1, R226 ;  /* 0x00000001e1e27824 */ /* 0x000fe200078e02e2 */
[----:B------:R-:W-:Y:S01]  /*0d10*/  IADD3 R0, R11, -0x40, RZ ;  /* 0xffffffc00b007810 */ /* 0x000fe20007ffe0ff */
[----:B------:R-:W-:Y:S01]  /*0d20*/  STL [R1+0x38], R11 ;  /* 0x0000380b01007387 */ /* 0x000fe20000100800 */
[----:B------:R-:W-:-:S02]  /*0d30*/  IMAD.IADD R228, R225, 0x1, R227 ;  /* 0x00000001e1e47824 */ /* 0x000fc400078e02e3 */
[----:B------:R-:W-:Y:S01]  /*0d40*/  SHF.R.S32.HI R2, RZ, 0x1f, R0 ;  /* 0x0000001fff027819 */ /* 0x000fe20000011400 */
[----:B------:R-:W-:Y:S02]  /*0d50*/  IMAD.IADD R231, R231, 0x1, R5 ;  /* 0x00000001e7e77824 */ /* 0x000fe400078e0205 */
[----:B------:R-:W-:Y:S01]  /*0d60*/  IMAD.IADD R232, R232, 0x1, R234 ;  /* 0x00000001e8e87824 */ /* 0x000fe200078e02ea */
[C---:B------:R-:W-:Y:S01]  /*0d70*/  SHF.L.U64.HI R2, R0.reuse, 0x2, R2 ;  /* 0x0000000200027819 */ /* 0x040fe20000010202 */
[----:B------:R-:W-:Y:S02]  /*0d80*/  IMAD.SHL.U32 R0, R0, 0x4, RZ ;  /* 0x0000000400007824 */ /* 0x000fe400078e00ff */
[----:B------:R-:W-:Y:S02]  /*0d90*/  IMAD.IADD R227, R226, 0x1, R227 ;  /* 0x00000001e2e37824 */ /* 0x000fe400078e02e3 */
[----:B------:R1:W-:Y:S04]  /*0da0*/  STL [R1+0x30], R2 ;  /* 0x0000300201007387 */ /* 0x0003e80000100800 */
[----:B------:R2:W-:Y:S04]  /*0db0*/  STL [R1+0x2c], R0 ;  /* 0x00002c0001007387 */ /* 0x0005e80000100800 */
[----:B------:R3:W-:Y:S01]  /*0dc0*/  STL [R1+0x14], R4 ;  /* 0x0000140401007387 */ /* 0x0007e20000100800 */
[----:B-1----:R-:W-:Y:S01]  /*0dd0*/  IMAD.SHL.U32 R2, R3, 0x2, RZ ;  /* 0x0000000203027824 */ /* 0x002fe200078e00ff */
[----:B--2---:R-:W-:-:S02]  /*0de0*/  IADD3 R0, R4, 0x20, RZ ;  /* 0x0000002004007810 */ /* 0x004fc40007ffe0ff */
[----:B------:R-:W-:-:S05]  /*0df0*/  @P3 IADD3 R0, R4, -0x20, RZ ;  /* 0xffffffe004003810 */ /* 0x000fca0007ffe0ff */
[----:B----4-:R3:W-:Y:S02]  /*0e00*/  STL [R1+0x18], R0 ;  /* 0x0000180001007387 */ /* 0x0107e40000100800 */
.L_x_81:
        /* <DEDUP_REMOVED lines=12> */
[----:B-1-3--:R-:W-:Y:S01]  /*0ed0*/  IMAD.U32 R4, RZ, RZ, UR4 ;  /* 0x00000004ff047e24 */ /* 0x00afe2000f8e00ff */
        /* <DEDUP_REMOVED lines=14> */
[----:B------:R-:W4:Y:S01]  /*0fc0*/  @P0 LDG.E R6, [R6.64] ;  /* 0x0000000c06060981 */ /* 0x000f22000c1e1900 */
[----:B------:R-:W-:Y:S01]  /*0fd0*/  PLOP3.LUT P1, PT, PT, PT, UP2, 0x80, 0x0 ;  /* 0x000000000000781c */ /* 0x000fe20003f2f028 */
[----:B------:R-:W-:Y:S01]  /*0fe0*/  UIADD3.X UR7, UR10, UR7, URZ, UP0, !UPT ;  /* 0x000000070a077290 */ /* 0x000fe200087fe43f */
[----:B-1----:R-:W-:-:S05]  /*0ff0*/  IMAD.U32 R4, RZ, RZ, UR6 ;  /* 0x00000006ff047e24 */ /* 0x002fca000f8e00ff */
[----:B------:R-:W-:-:S06]  /*1000*/  MOV R5, UR7 ;  /* 0x0000000700057c02 */ /* 0x000fcc0008000f00 */
[----:B------:R-:W5:Y:S01]  /*1010*/  @!P1 LDG.E R0, [R4.64] ;  /* 0x0000000c04009981 */ /* 0x000f62000c1e1900 */
        /* <DEDUP_REMOVED lines=20> */
.L_x_53:
        /* <DEDUP_REMOVED lines=21> */
[----:B-1----:R-:W-:Y:S02]  /*12b0*/  UISETP.NE.AND UP0, UPT, UR25, -0x1, UPT ;  /* 0xffffffff1900788c */ /* 0x002fe4000bf05270 */
[----:B------:R-:W-:Y:S02]  /*12c0*/  ULDC.64 UR4, c[0x0][0x190] ;  /* 0x0000640000047ab9 */ /* 0x000fe40000000a00 */
[----:B------:R-:W-:Y:S02]  /*12d0*/  UIMAD.WIDE.U32 UR6, UR15, UR4, URZ ;  /* 0x000000040f0672a5 */ /* 0x000fe4000f8e003f */
[----:B------:R-:W-:Y:S01]  /*12e0*/  UIADD3 UR4, UR26, 0x3f, URZ ;  /* 0x0000003f1a047890 */ /* 0x000fe2000fffe03f */
[----:B------:R-:W-:Y:S01]  /*12f0*/  PLOP3.LUT P1, PT, PT, PT, UP0, 0x80, 0x0 ;  /* 0x000000000000781c */ /* 0x000fe20003f2f008 */
[----:B------:R-:W-:Y:S02]  /*1300*/  UISETP.NE.AND UP2, UPT, UR15, -0x1, UPT ;  /* 0xffffffff0f00788c */ /* 0x000fe4000bf45270 */
[----:B------:R-:W-:-:S02]  /*1310*/  USHF.R.S32.HI UR10, URZ, 0x1f, UR4 ;  /* 0x0000001f3f0a7899 */ /* 0x000fc40008011404 */
[----:B------:R-:W-:Y:S02]  /*1320*/  @UP0 UIADD3 UR11, UR19, UR25, URZ ;  /* 0x00000019130b0290 */ /* 0x000fe4000fffe03f */
[----:B------:R-:W-:Y:S02]  /*1330*/  ULEA.HI UR10, UR10, UR4, URZ, 0x6 ;  /* 0x000000040a0a7291 */ /* 0x000fe4000f8f303f */
[----:B------:R-:W-:Y:S02]  /*1340*/  ULDC.64 UR16, c[0x0][0x178] ;  /* 0x00005e0000107ab9 */ /* 0x000fe40000000a00 */
[----:B------:R-:W-:Y:S02]  /*1350*/  ULDC.64 UR20, c[0x0][0x198] ;  /* 0x0000660000147ab9 */ /* 0x000fe40000000a00 */
[----:B------:R-:W-:Y:S02]  /*1360*/  UIMAD UR23, UR15, UR5, URZ ;  /* 0x000000050f1772a4 */ /* 0x000fe4000f8e023f */
[----:B------:R-:W-:-:S02]  /*1370*/  UIMAD UR22, UR38, UR16, URZ ;  /* 0x00000010261672a4 */ /* 0x000fc4000f8e023f */
[----:B------:R-:W-:Y:S02]  /*1380*/  @UP0 UIMAD.WIDE.U32 UR4, UR11, UR20, URZ ;  /* 0x000000140b0402a5 */ /* 0x000fe4000f8e003f */
[----:B------:R-:W-:Y:S02]  /*1390*/  USHF.R.S32.HI UR32, URZ, 0x6, UR10 ;  /* 0x000000063f207899 */ /* 0x000fe4000801140a */
[----:B------:R-:W-:Y:S02]  /*13a0*/  ULOP3.LUT UR10, UR10, 0xffffffc0, URZ, 0xc0, !UPT ;  /* 0xffffffc00a0a7892 */ /* 0x000fe4000f8ec03f */
[----:B------:R-:W-:Y:S02]  /*13b0*/  UIMAD.WIDE.U32 UR8, UR29, UR16, URZ ;  /* 0x000000101d0872a5 */ /* 0x000fe4000f8e003f */
[----:B------:R-:W-:Y:S02]  /*13c0*/  UIMAD UR17, UR29, UR17, UR22 ;  /* 0x000000111d1172a4 */ /* 0x000fe4000f8e0216 */
[----:B------:R-:W-:-:S02]  /*13d0*/  @UP0 UIMAD UR33, UR11, UR21, UR5 ;  /* 0x000000150b2102a4 */ /* 0x000fc4000f8e0205 */
[----:B------:R-:W-:Y:S02]  /*13e0*/  UIADD3 UR11, UR10, -0x40, URZ ;  /* 0xffffffc00a0b7890 */ /* 0x000fe4000fffe03f */
[----:B------:R-:W-:Y:S02]  /*13f0*/  UIADD3 UR30, UR9, UR17, URZ ;  /* 0x00000011091e7290 */ /* 0x000fe4000fffe03f */
[----:B------:R-:W-:Y:S02]  /*1400*/  @UP2 UIADD3 UR30, UR7, UR23, URZ ;  /* 0x00000017071e2290 */ /* 0x000fe4000fffe03f */
[----:B------:R-:W-:Y:S02]  /*1410*/  USEL UR37, UR8, UR6, !UP2 ;  /* 0x0000000608257287 */ /* 0x000fe4000d000000 */
        /* <DEDUP_REMOVED lines=15> */
.L_x_55:
        /* <DEDUP_REMOVED lines=18> */
.L_x_56:
[----:B------:R-:W-:Y:S01]  /*1630*/  IABS R6, c[0x0][0x1c8] ;  /* 0x0000720000067a13 */ /* 0x000fe20000000000 */
[----:B------:R-:W-:Y:S01]  /*1640*/  ULDC.64 UR6, c[0x0][0x370] ;  /* 0x0000dc0000067ab9 */ /* 0x000fe20000000a00 */
[----:B------:R-:W-:Y:S01]  /*1650*/  ISETP.NE.AND P2, PT, RZ, c[0x0][0x1c8], PT ;  /* 0x00007200ff007a0c */ /* 0x000fe20003f45270 */
[----:B------:R-:W-:Y:S01]  /*1660*/  @UP2 UIMAD.WIDE.U32 UR4, UR15, UR6, URZ ;  /* 0x000000060f0422a5 */ /* 0x000fe2000f8e003f */
[----:B------:R-:W1:Y:S01]  /*1670*/  I2F.RP R4, R6 ;  /* 0x0000000600047306 */ /* 0x000e620000209400 */
[----:B------:R-:W-:Y:S02]  /*1680*/  ULDC UR8, c[0x0][0x224] ;  /* 0x0000890000087ab9 */ /* 0x000fe40000000800 */
        /* <DEDUP_REMOVED lines=11> */
[----:B------:R-:W-:-:S03]  /*1740*/  UIMAD UR4, UR38, UR8, UR51 ;  /* 0x00000008260472a4 */ /* 0x000fc6000f8e0233 */
[----:B------:R-:W-:Y:S01]  /*1750*/  ULDC UR8, c[0x0][0x234] ;  /* 0x00008d0000087ab9 */ /* 0x000fe20000000800 */
[----:B-1----:R-:W-:Y:S01]  /*1760*/  IADD3 R4, R4, 0xffffffe, RZ ;  /* 0x0ffffffe04047810 */ /* 0x002fe20007ffe0ff */
[----:B------:R-:W-:-:S03]  /*1770*/  UIADD3 UR4, UR43, UR4, URZ ;  /* 0x000000042b047290 */ /* 0x000fc6000fffe03f */
[----:B------:R-:W1:Y:S01]  /*1780*/  F2I.FTZ.U32.TRUNC.NTZ R5, R4 ;  /* 0x0000000400057305 */ /* 0x000e62000021f000 */
[----:B------:R-:W-:-:S04]  /*1790*/  UIMAD UR4, UR34, UR4, UR50 ;  /* 0x00000004220472a4 */ /* 0x000fc8000f8e0232 */
[----:B------:R-:W-:Y:S02]  /*17a0*/  UIADD3 UR10, UR41, UR4, URZ ;  /* 0x00000004290a7290 */ /* 0x000fe4000fffe03f */
[----:B------:R-:W-:-:S04]  /*17b0*/  UIMAD.WIDE.U32 UR4, UR34, UR15, URZ ;  /* 0x0000000f220472a5 */ /* 0x000fc8000f8e003f */
[----:B------:R-:W-:Y:S02]  /*17c0*/  @UP2 UIADD3 UR10, UR5, UR6, URZ ;  /* 0x00000006050a2290 */ /* 0x000fe4000fffe03f */
[----:B------:R-:W-:Y:S02]  /*17d0*/  USEL UR17, UR40, UR4, !UP2 ;  /* 0x0000000428117287 */ /* 0x000fe4000d000000 */
[----:B------:R-:W-:Y:S01]  /*17e0*/  ULDC.64 UR6, c[0x0][0x3d8] ;  /* 0x0000f60000067ab9 */ /* 0x000fe20000000a00 */
[----:B-1----:R-:W-:Y:S01]  /*17f0*/  IMAD.MOV R0, RZ, RZ, -R5 ;  /* 0x000000ffff007224 */ /* 0x002fe200078e0a05 */
[----:B------:R-:W-:Y:S01]  /*1800*/  UIMAD.WIDE.U32 UR4, UR59, UR6, URZ ;  /* 0x000000063b0472a5 */ /* 0x000fe2000f8e003f */
[----:B------:R-:W-:Y:S02]  /*1810*/  IMAD.MOV.U32 R4, RZ, RZ, RZ ;  /* 0x000000ffff047224 */ /* 0x000fe400078e00ff */
[----:B------:R-:W-:Y:S01]  /*1820*/  IMAD R3, R0, R6, RZ ;  /* 0x0000000600037224 */ /* 0x000fe200078e02ff */
[----:B------:R-:W-:Y:S01]  /*1830*/  IABS R0, UR36 ;  /* 0x0000002400007c13 */ /* 0x000fe20008000000 */
[----:B------:R-:W-:-:S02]  /*1840*/  USEL UR16, UR4, URZ, UP6 ;  /* 0x0000003f04107287 */ /* 0x000fc4000b000000 */
[----:B------:R-:W-:Y:S01]  /*1850*/  IMAD.HI.U32 R3, R5, R3, R4 ;  /* 0x0000000305037227 */ /* 0x000fe200078e0004 */
[----:B------:R-:W-:Y:S02]  /*1860*/  USHF.L.U64.HI UR4, UR29, 0x7, UR38 ;  /* 0x000000071d047899 */ /* 0x000fe40008010226 */
[----:B------:R-:W-:Y:S02]  /*1870*/  UIMAD UR7, UR59, UR7, UR5 ;  /* 0x000000073b0772a4 */ /* 0x000fe4000f8e0205 */
[----:B------:R-:W-:Y:S01]  /*1880*/  USEL UR5, UR4, URZ, UP1 ;  /* 0x0000003f04057287 */ /* 0x000fe20008800000 */
[----:B------:R-:W-:Y:S01]  /*1890*/  IMAD.HI.U32 R3, R3, R0, RZ ;  /* 0x0000000003037227 */ /* 0x000fe200078e00ff */
[----:B------:R-:W-:-:S03]  /*18a0*/  USEL UR4, UR61, URZ, UP1 ;  /* 0x0000003f3d047287 */ /* 0x000fc60008800000 */
[----:B------:R-:W-:Y:S01]  /*18b0*/  IMAD.MOV R4, RZ, RZ, -R3 ;  /* 0x000000ffff047224 */ /* 0x000fe200078e0a03 */
[----:B------:R-:W-:-:S03]  /*18c0*/  UIADD3 UR4, UP1, UR11, UR4, URZ ;  /* 0x000000040b047290 */ /* 0x000fc6000ff3e03f */
[C---:B------:R-:W-:Y:S01]  /*18d0*/  IMAD R0, R6.reuse, R4, R0 ;  /* 0x0000000406007224 */ /* 0x040fe200078e0200 */
[----:B------:R-:W-:Y:S02]  /*18e0*/  UIADD3.X UR6, UR23, UR5, URZ, UP1, !UPT ;  /* 0x0000000517067290 */ /* 0x000fe40008ffe43f */
[----:B------:R-:W-:Y:S02]  /*18f0*/  UIMAD UR5, UR35, UR4, URZ ;  /* 0x00000004230572a4 */ /* 0x000fe4000f8e023f */
[----:B------:R-:W-:Y:S02]  /*1900*/  ISETP.GT.U32.AND P0, PT, R6, R0, PT ;  /* 0x000000000600720c */ /* 0x000fe40003f04070 */
[----:B------:R-:W-:Y:S02]  /*1910*/  UIMAD UR6, UR34, UR6, UR5 ;  /* 0x00000006220672a4 */ /* 0x000fe4000f8e0205 */
[----:B------:R-:W-:-:S04]  /*1920*/  @UP5 USEL UR5, UR53, UR15, !UP2 ;  /* 0x0000000f35055287 */ /* 0x000fc8000d000000 */
[----:B------:R-:W-:Y:S02]  /*1930*/  @UP5 UIMAD UR9, UR36, UR8, UR5 ;  /* 0x00000008240952a4 */ /* 0x000fe4000f8e0205 */
[----:B------:R-:W-:Y:S02]  /*1940*/  UIMAD.WIDE.U32 UR4, UR34, UR4, URZ ;  /* 0x00000004220472a5 */ /* 0x000fe4000f8e003f */
[----:B------:R-:W-:Y:S01]  /*1950*/  USEL UR8, UR7, URZ, UP6 ;  /* 0x0000003f07087287 */ /* 0x000fe2000b000000 */
[----:B------:R-:W-:Y:S01]  /*1960*/  @!P0 IMAD.IADD R0, R0, 0x1, -R6 ;  /* 0x0000000100008824 */ /* 0x000fe200078e0a06 */
[----:B------:R-:W-:Y:S01]  /*1970*/  @!P0 IADD3 R3, R3, 0x1, RZ ;  /* 0x0000000103038810 */ /* 0x000fe20007ffe0ff */
[----:B------:R-:W-:Y:S01]  /*1980*/  @!UP5 UMOV UR9, UR48 ;  /* 0x000000300009dc82 */ /* 0x000fe20008000000 */
[----:B------:R-:W-:Y:S01]  /*1990*/  ISETP.LE.AND P0, PT, RZ, UR55, PT ;  /* 0x00000037ff007c0c */ /* 0x000fe2000bf03270 */
[----:B------:R-:W-:Y:S01]  /*19a0*/  UIADD3 UR7, UR5, UR6, URZ ;  /* 0x0000000605077290 */ /* 0x000fe2000fffe03f */
[----:B------:R-:W-:-:S13]  /*19b0*/  ISETP.GE.U32.AND P3, PT, R0, R6, PT ;  /* 0x000000060000720c */ /* 0x000fda0003f66070 */
[----:B------:R-:W-:-:S05]  /*19c0*/  @P3 IADD3 R3, R3, 0x1, RZ ;  /* 0x0000000103033810 */ /* 0x000fca0007ffe0ff */
        /* <DEDUP_REMOVED lines=10> */
.L_x_57:
[----:B------:R-:W-:Y:S02]  /*1a70*/  UMOV UR6, UR49 ;  /* 0x0000003100067c82 */ /* 0x000fe40008000000 */
.L_x_58:
[----:B------:R-:W1:Y:S01]  /*1a80*/  S2R R14, SR_TID.X ;  /* 0x00000000000e7919 */ /* 0x000e620000002100 */
[----:B------:R-:W-:Y:S01]  /*1a90*/  UIADD3 UR4, UP4, UP3, UR4, UR44, UR46 ;  /* 0x0000002c04047290 */ /* 0x000fe2000fb9e02e */
[----:B------:R-:W-:Y:S01]  /*1aa0*/  IMAD.U32 R12, RZ, RZ, UR36 ;  /* 0x00000024ff0c7e24 */ /* 0x000fe2000f8e00ff */
[----:B------:R-:W-:Y:S01]  /*1ab0*/  ULDC UR15, c[0x0][0x2e8] ;  /* 0x0000ba00000f7ab9 */ /* 0x000fe20000000800 */
[----:B------:R-:W-:Y:S01]  /*1ac0*/  BSSY B1, `(.L_x_54) ;  /* 0x000064a000017945 */ /* 0x000fe20003800000 */
[----:B------:R-:W-:Y:S02]  /*1ad0*/  UIADD3 UR17, UP2, UP1, UR16, UR4, UR17 ;  /* 0x0000000410117290 */ /* 0x000fe4000f95e011 */
[----:B------:R-:W-:Y:S02]  /*1ae0*/  UIADD3.X UR4, UR7, UR47, UR52, UP4, UP3 ;  /* 0x0000002f07047290 */ /* 0x000fe4000a7e6434 */
[----:B------:R-:W-:-:S02]  /*1af0*/  UIADD3 UR16, UR11, UR6, URZ ;  /* 0x000000060b107290 */ /* 0x000fc4000fffe03f */
[----:B------:R-:W-:Y:S02]  /*1b00*/  UIADD3.X UR10, UR8, UR4, UR10, UP2, UP1 ;  /* 0x00000004080a7290 */ /* 0x000fe400097e240a */
[----:B------:R-:W-:Y:S02]  /*1b10*/  UIADD3 UR6, UR11, UR9, URZ ;  /* 0x000000090b067290 */ /* 0x000fe4000fffe03f */
[----:B------:R-:W-:Y:S02]  /*1b20*/  ULDC.64 UR4, c[0x0][0x1a8] ;  /* 0x00006a0000047ab9 */ /* 0x000fe40000000a00 */
[----:B------:R-:W-:-:S04]  /*1b30*/  UIMAD UR4, UR56, UR4, URZ ;  /* 0x00000004380472a4 */ /* 0x000fc8000f8e023f */
[----:B------:R-:W-:Y:S01]  /*1b40*/  UIMAD UR8, UR36, UR5, UR4 ;  /* 0x00000005240872a4 */ /* 0x000fe2000f8e0204 */
[----:B-1----:R-:W-:Y:S02]  /*1b50*/  SHF.R.S32.HI R11, RZ, 0x1f, R14 ;  /* 0x0000001fff0b7819 */ /* 0x002fe4000001140e */
[----:B------:R-:W-:Y:S02]  /*1b60*/  ULDC.64 UR4, c[0x0][0x378] ;  /* 0x0000de0000047ab9 */ /* 0x000fe40000000a00 */
[----:B------:R-:W-:Y:S01]  /*1b70*/  UIMAD UR4, UR56, UR4, URZ ;  /* 0x00000004380472a4 */ /* 0x000fe2000f8e023f */
[----:B------:R-:W-:-:S03]  /*1b80*/  LEA.HI R4, R11, R14, RZ, 0x2 ;  /* 0x0000000e0b047211 */ /* 0x000fc600078f10ff */
[----:B------:R-:W-:Y:S01]  /*1b90*/  UIMAD UR7, UR36, UR5, UR4 ;  /* 0x00000005240772a4 */ /* 0x000fe2000f8e0204 */
[----:B------:R-:W-:Y:S02]  /*1ba0*/  SHF.R.S32.HI R0, RZ, 0x2, R4 ;  /* 0x00000002ff007819 */ /* 0x000fe40000011404 */
[----:B------:R-:W-:Y:S01]  /*1bb0*/  LOP3.LUT R4, R4, 0xfffffffc, RZ, 0xc0, !PT ;  /* 0xfffffffc04047812 */ /* 0x000fe200078ec0ff */
[----:B------:R-:W-:Y:S01]  /*1bc0*/  ULDC.64 UR4, c[0x0][0x370] ;  /* 0x0000dc0000047ab9 */ /* 0x000fe20000000a00 */
[----:B------:R-:W-:Y:S01]  /*1bd0*/  SHF.R.S32.HI R18, RZ, 0x1f, R0 ;  /* 0x0000001fff127819 */ /* 0x000fe20000011400 */
[----:B------:R-:W-:Y:S01]  /*1be0*/  UIMAD UR4, UR23, UR4, URZ ;  /* 0x00000004170472a4 */ /* 0x000fe2000f8e023f */
[----:B------:R-:W-:Y:S01]  /*1bf0*/  IADD3 R9, P0, R0, UR11, RZ ;  /* 0x0000000b00097c10 */ /* 0x000fe2000ff1e0ff */
[----:B------:R-:W-:Y:S02]  /*1c00*/  IMAD.IADD R4, R14, 0x1, -R4 ;  /* 0x000000010e047824 */ /* 0x000fe400078e0a04 */
[----:B------:R-:W-:Y:S01]  /*1c10*/  UIMAD UR5, UR11, UR5, UR4 ;  /* 0x000000050b0572a4 */ /* 0x000fe2000f8e0204 */
[----:B------:R-:W-:Y:S01]  /*1c20*/  IADD3.X R10, R18, UR23, RZ, P0, !PT ;  /* 0x00000017120a7c10 */ /* 0x000fe200087fe4ff */
[----:B------:R-:W-:Y:S01]  /*1c30*/  IMAD.SHL.U32 R4, R4, 0x8, RZ ;  /* 0x0000000804047824 */ /* 0x000fe200078e00ff */
[----:B------:R-:W-:-:S03]  /*1c40*/  UIADD3 UR4, -UR14, UR26, UR24 ;  /* 0x0000001a0e047290 */ /* 0x000fc6000fffe118 */
[----:B------:R-:W-:Y:S01]  /*1c50*/  IMAD R10, R10, c[0x0][0x190], RZ ;  /* 0x000064000a0a7a24 */ /* 0x000fe200078e02ff */
[----:B------:R-:W-:Y:S01]  /*1c60*/  SHF.R.S32.HI R5, RZ, 0x1f, R4 ;  /* 0x0000001fff057819 */ /* 0x000fe20000011404 */
[----:B------:R-:W-:-:S04]  /*1c70*/  UIADD3 UR4, UR4, -UR15, URZ ;  /* 0x8000000f04047290 */ /* 0x000fc8000fffe03f */
[----:B------:R-:W-:-:S04]  /*1c80*/  IMAD.WIDE.U32 R6, R9, c[0x0][0x190], R4 ;  /* 0x0000640009067a25 */ /* 0x000fc800078e0004 */
[----:B------:R-:W-:Y:S01]  /*1c90*/  IMAD R9, R9, c[0x0][0x194], R10 ;  /* 0x0000650009097a24 */ /* 0x000fe200078e020a */
[----:B------:R-:W-:Y:S01]  /*1ca0*/  IADD3 R8, P0, R6, UR37, RZ ;  /* 0x0000002506087c10 */ /* 0x000fe2000ff1e0ff */
[----:B------:R-:W-:Y:S01]  /*1cb0*/  IMAD.U32 R10, RZ, RZ, UR11 ;  /* 0x0000000bff0a7e24 */ /* 0x000fe2000f8e00ff */
[----:B------:R-:W-:Y:S02]  /*1cc0*/  USHF.R.S32.HI UR11, URZ, 0x1f, UR4 ;  /* 0x0000001f3f0b7899 */ /* 0x000fe40008011404 */
[----:B------:R-:W-:Y:S02]  /*1cd0*/  IADD3.X R9, R7, UR30, R9, P0, !PT ;  /* 0x0000001e07097c10 */ /* 0x000fe400087fe409 */
[----:B------:R-:W-:Y:S01]  /*1ce0*/  IADD3 R6, P0, R4, UR21, RZ ;  /* 0x0000001504067c10 */ /* 0x000fe2000ff1e0ff */
[----:B------:R-:W-:-:S03]  /*1cf0*/  ULEA.HI UR11, UR11, UR4, URZ, 0x6 ;  /* 0x000000040b0b7291 */ /* 0x000fc6000f8f303f */
[----:B------:R-:W-:Y:S01]  /*1d00*/  IADD3.X R7, R5, UR22, RZ, P0, !PT ;  /* 0x0000001605077c10 */ /* 0x000fe200087fe4ff */
[----:B------:R-:W-:Y:S02]  /*1d10*/  USHF.R.S32.HI UR11, URZ, 0x6, UR11 ;  /* 0x000000063f0b7899 */ /* 0x000fe4000801140b */
[----:B------:R-:W-:Y:S02]  /*1d20*/  ULDC.64 UR22, c[0x0][0x200] ;  /* 0x0000800000167ab9 */ /* 0x000fe40000000a00 */
[----:B------:R-:W-:Y:S01]  /*1d30*/  IMAD.WIDE.U32 R6, R10, c[0x0][0x370], R6 ;  /* 0x0000dc000a067a25 */ /* 0x000fe200078e0006 */
[----:B------:R-:W-:Y:S01]  /*1d40*/  LEA.HI R10, R11, R14, RZ, 0x5 ;  /* 0x0000000e0b0a7211 */ /* 0x000fe200078f28ff */
[----:B------:R-:W-:-:S03]  /*1d50*/  UISETP.LT.AND UP1, UPT, URZ, UR11, UPT ;  /* 0x0000000b3f00728c */ /* 0x000fc6000bf21270 */
[----:B------:R-:W-:Y:S01]  /*1d60*/  LOP3.LUT R11, R10, 0xffffffe0, RZ, 0xc0, !PT ;  /* 0xffffffe00a0b7812 */ /* 0x000fe200078ec0ff */
[----:B------:R-:W-:Y:S01]  /*1d70*/  USEL UR11, URZ, UR11, !UP1 ;  /* 0x0000000b3f0b7287 */ /* 0x000fe2000c800000 */
[----:B------:R-:W-:Y:S01]  /*1d80*/  IADD3 R7, R7, UR5, RZ ;  /* 0x0000000507077c10 */ /* 0x000fe2000fffe0ff */
[----:B------:R-:W-:Y:S01]  /*1d90*/  UIADD3 UR5, UR32, -0x1, URZ ;  /* 0xffffffff20057890 */ /* 0x000fe2000fffe03f */
[----:B------:R-:W-:Y:S01]  /*1da0*/  SHF.R.S32.HI R10, RZ, 0x5, R10 ;  /* 0x00000005ff0a7819 */ /* 0x000fe2000001140a */
[----:B------:R-:W-:Y:S01]  /*1db0*/  IMAD.IADD R11, R14, 0x1, -R11 ;  /* 0x000000010e0b7824 */ /* 0x000fe200078e0a0b */
[----:B------:R-:W-:Y:S01]  /*1dc0*/  UISETP.GT.AND UP1, UPT, UR32, UR11, UPT ;  /* 0x0000000b2000728c */ /* 0x000fe2000bf24270 */
[----:B------:R-:W-:Y:S02]  /*1dd0*/  IMAD.U32 R14, RZ, RZ, UR36 ;  /* 0x00000024ff0e7e24 */ /* 0x000fe4000f8e00ff */
[----:B------:R-:W-:-:S04]  /*1de0*/  IMAD.WIDE.U32 R6, R12, c[0x0][0x378], R6 ;  /* 0x0000de000c067a25 */ /* 0x000fc800078e0006 */
[----:B------:R-:W-:Y:S01]  /*1df0*/  IMAD.WIDE.U32 R8, R14, c[0x0][0x1a8], R8 ;  /* 0x00006a000e087a25 */ /* 0x000fe200078e0008 */
[----:B------:R-:W-:Y:S01]  /*1e00*/  IADD3 R7, R7, UR7, RZ ;  /* 0x0000000707077c10 */ /* 0x000fe2000fffe0ff */
[----:B------:R-:W-:Y:S02]  /*1e10*/  UIMAD.WIDE UR6, UR6, UR60, UR22 ;  /* 0x0000003c060672a5 */ /* 0x000fe4000f8e0216 */
[----:B------:R-:W-:Y:S01]  /*1e20*/  IMAD R10, R10, UR45, R11 ;  /* 0x0000002d0a0a7c24 */ /* 0x000fe2000f8e020b */
[----:B------:R-:W-:Y:S01]  /*1e30*/  IADD3 R12, R9, UR8, RZ ;  /* 0x00000008090c7c10 */ /* 0x000fe2000fffe0ff */
[----:B------:R-:W-:Y:S01]  /*1e40*/  IMAD R11, R18, c[0x0][0x370], RZ ;  /* 0x0000dc00120b7a24 */ /* 0x000fe200078e02ff */
[----:B------:R-:W-:Y:S01]  /*1e50*/  LEA R238, P0, R8, c[0x0][0x160], 0x1 ;  /* 0x0000580008ee7a11 */ /* 0x000fe200078008ff */
[----:B------:R-:W-:Y:S01]  /*1e60*/  ULDC.64 UR22, c[0x0][0x3c8] ;  /* 0x0000f20000167ab9 */ /* 0x000fe20000000a00 */
[----:B------:R-:W-:Y:S01]  /*1e70*/  IADD3 R9, P3, R10, UR17, RZ ;  /* 0x000000110a097c10 */ /* 0x000fe2000ff7e0ff */
[----:B------:R-:W-:Y:S01]  /*1e80*/  UIMAD.WIDE UR16, UR16, UR60, UR22 ;  /* 0x0000003c101072a5 */ /* 0x000fe2000f8e0216 */
[----:B------:R-:W-:Y:S01]  /*1e90*/  LEA.HI.X R239, R8, c[0x0][0x164], R12, 0x1, P0 ;  /* 0x0000590008ef7a11 */ /* 0x000fe200000f0c0c */
[C---:B------:R-:W-:Y:S01]  /*1ea0*/  IMAD R11, R0.reuse, c[0x0][0x374], R11 ;  /* 0x0000dd00000b7a24 */ /* 0x040fe200078e020b */
[----:B------:R-:W-:Y:S01]  /*1eb0*/  PLOP3.LUT P0, PT, PT, PT, UP1, 0x80, 0x0 ;  /* 0x000000000000781c */ /* 0x000fe20003f0f018 */
[----:B------:R-:W-:Y:S01]  /*1ec0*/  IMAD.WIDE.U32 R6, R0, c[0x0][0x370], R6 ;  /* 0x0000dc0000067a25 */ /* 0x000fe200078e0006 */
[----:B------:R-:W-:Y:S01]  /*1ed0*/  LEA R241, P2, R9, c[0x0][0x350], 0x2 ;  /* 0x0000d40009f17a11 */ /* 0x000fe200078410ff */
[----:B------:R-:W-:Y:S01]  /*1ee0*/  UMOV UR8, UR6 ;  /* 0x0000000600087c82 */ /* 0x000fe20008000000 */
[----:B------:R-:W-:Y:S01]  /*1ef0*/  LEA.HI.X.SX32 R10, R10, UR10, 0x1, P3 ;  /* 0x0000000a0a0a7c11 */ /* 0x000fe200098f0eff */
[----:B------:R-:W-:Y:S01]  /*1f00*/  IMAD.IADD R7, R7, 0x1, R11 ;  /* 0x0000000107077824 */ /* 0x000fe200078e020b */
[C---:B------:R-:W-:Y:S01]  /*1f10*/  LEA R236, P4, R6.reuse, c[0x0][0x330], 0x1 ;  /* 0x0000cc0006ec7a11 */ /* 0x040fe200078808ff */
[----:B------:R-:W-:Y:S01]  /*1f20*/  UMOV UR10, UR16 ;  /* 0x00000010000a7c82 */ /* 0x000fe20008000000 */
[----:B------:R-:W-:Y:S01]  /*1f30*/  LEA.HI.X R240, R9, c[0x0][0x354], R10, 0x2, P2 ;  /* 0x0000d50009f07a11 */ /* 0x000fe200010f140a */
[----:B------:R-:W-:Y:S01]  /*1f40*/  UMOV UR9, UR17 ;  /* 0x0000001100097c82 */ /* 0x000fe20008000000 */
[----:B------:R-:W-:-:S03]  /*1f50*/  LEA.HI.X R237, R6, c[0x0][0x334], R7, 0x1, P4 ;  /* 0x0000cd0006ed7a11 */ /* 0x000fc600020f0c07 */
[----:B------:R-:W-:Y:S05]  /*1f60*/  @P0 BRA `(.L_x_59) ;  /* 0x000007c000000947 */ /* 0x000fea0003800000 */
        /* <DEDUP_REMOVED lines=18> */
.L_x_60:
        /* <DEDUP_REMOVED lines=18> */
.L_x_61:
[----:B------:R-:W-:Y:S01]  /*21b0*/  ULDC.64 UR4, c[0x0][0x3a0] ;  /* 0x0000e80000047ab9 */ /* 0x000fe20000000a00 */
[----:B------:R-:W-:Y:S01]  /*21c0*/  IMAD.U32 R13, RZ, RZ, UR24 ;  /* 0x00000018ff0d7e24 */ /* 0x000fe2000f8e00ff */
[----:B------:R-:W-:Y:S01]  /*21d0*/  UIMAD UR4, UR20, UR4, URZ ;  /* 0x00000004140472a4 */ /* 0x000fe2000f8e023f */
[----:B------:R-:W-:Y:S01]  /*21e0*/  BSSY B0, `(.L_x_62) ;  /* 0x000001a000007945 */ /* 0x000fe20003800000 */
[----:B------:R-:W-:Y:S01]  /*21f0*/  ULDC.64 UR6, c[0x0][0x3b8] ;  /* 0x0000ee0000067ab9 */ /* 0x000fe20000000a00 */
[----:B------:R-:W-:Y:S01]  /*2200*/  IMAD.WIDE.U32 R6, R13, c[0x0][0x3a0], R4 ;  /* 0x0000e8000d067a25 */ /* 0x000fe200078e0004 */
[----:B------:R-:W-:Y:S02]  /*2210*/  UIMAD UR5, UR24, UR5, UR4 ;  /* 0x00000005180572a4 */ /* 0x000fe4000f8e0204 */
[----:B------:R-:W-:-:S02]  /*2220*/  UIMAD UR4, UR18, -0x80, UR14 ;  /* 0xffffff80120478a4 */ /* 0x000fc4000f8e020e */
        /* <DEDUP_REMOVED lines=10> */
[----:B------:R-:W-:Y:S01]  /*22d0*/  MOV R6, R8 ;  /* 0x0000000800067202 */ /* 0x000fe20000000f00 */
[----:B------:R-:W-:Y:S01]  /*22e0*/  IMAD R3, R18, c[0x0][0x3a0], RZ ;  /* 0x0000e80012037a24 */ /* 0x000fe200078e02ff */
[----:B------:R-:W-:-:S03]  /*22f0*/  MOV R7, R12 ;  /* 0x0000000c00077202 */ /* 0x000fc60000000f00 */
[C---:B------:R-:W-:Y:S02]  /*2300*/  IMAD R3, R0.reuse, c[0x0][0x3a4], R3 ;  /* 0x0000e90000037a24 */ /* 0x040fe400078e0203 */
[----:B------:R-:W-:-:S05]  /*2310*/  IMAD.WIDE.U32 R10, R0, c[0x0][0x3a0], R6 ;  /* 0x0000e800000a7a25 */ /* 0x000fca00078e0006 */
[----:B------:R-:W-:Y:S02]  /*2320*/  IADD3 R3, R11, R3, RZ ;  /* 0x000000030b037210 */ /* 0x000fe40007ffe0ff */
[----:B------:R-:W-:-:S04]  /*2330*/  LEA R6, P0, R10, c[0x0][0x340], 0x1 ;  /* 0x0000d0000a067a11 */ /* 0x000fc800078008ff */
[----:B------:R-:W-:-:S05]  /*2340*/  LEA.HI.X R7, R10, c[0x0][0x344], R3, 0x1, P0 ;  /* 0x0000d1000a077a11 */ /* 0x000fca00000f0c03 */
[----:B------:R1:W-:Y:S04]  /*2350*/  STG.E.128 [R6.64], RZ ;  /* 0x000000ff06007986 */ /* 0x0003e8000c101d0c */
[----:B------:R1:W-:Y:S04]  /*2360*/  STG.E.128 [R6.64+0x40], RZ ;  /* 0x000040ff06007986 */ /* 0x0003e8000c101d0c */
[----:B------:R1:W-:Y:S02]  /*2370*/  STG.E.128 [R6.64+0x80], RZ ;  /* 0x000080ff06007986 */ /* 0x0003e4000c101d0c */
.L_x_63:
[----:B------:R-:W-:Y:S05]  /*2380*/  BSYNC B0 ;  /* 0x0000000000007941 */ /* 0x000fea0003800000 */
.L_x_62:
[----:B------:R-:W-:Y:S01]  /*2390*/  IADD3 R3, R0, 0x40, RZ ;  /* 0x0000004000037810 */ /* 0x000fe20007ffe0ff */
[----:B------:R-:W-:Y:S03]  /*23a0*/  BSSY B0, `(.L_x_64) ;  /* 0x000000f000007945 */ /* 0x000fe60003800000 */
[----:B------:R-:W-:-:S13]  /*23b0*/  ISETP.GE.AND P0, PT, R3, UR4, PT ;  /* 0x0000000403007c0c */ /* 0x000fda000bf06270 */
[----:B------:R-:W-:Y:S05]  /*23c0*/  @P0 BRA `(.L_x_65) ;  /* 0x000000c000000947 */ /* 0x000fea0003800000 */
[----:B------:R-:W-:Y:S02]  /*23d0*/  IADD3 R3, P2, R0, 0x40, RZ ;  /* 0x0000004000037810 */ /* 0x000fe40007f5e0ff */
[----:B------:R-:W-:Y:S02]  /*23e0*/  MOV R9, R12 ;  /* 0x0000000c00097202 */ /* 0x000fe40000000f00 */
[----:B-1----:R-:W-:-:S03]  /*23f0*/  IADD3.X R6, RZ, R18, RZ, P2, !PT ;  /* 0x00000012ff067210 */ /* 0x002fc600017fe4ff */
[----:B------:R-:W-:-:S04]  /*2400*/  IMAD.WIDE.U32 R8, R3, c[0x0][0x3a0], R8 ;  /* 0x0000e80003087a25 */ /* 0x000fc800078e0008 */
[----:B------:R-:W-:-:S04]  /*2410*/  IMAD R6, R6, c[0x0][0x3a0], RZ ;  /* 0x0000e80006067a24 */ /* 0x000fc800078e02ff */
[----:B------:R-:W-:Y:S01]  /*2420*/  IMAD R3, R3, c[0x0][0x3a4], R6 ;  /* 0x0000e90003037a24 */ /* 0x000fe200078e0206 */
[----:B------:R-:W-:-:S04]  /*2430*/  LEA R6, P2, R8, c[0x0][0x340], 0x1 ;  /* 0x0000d00008067a11 */ /* 0x000fc800078408ff */
[----:B------:R-:W-:-:S04]  /*2440*/  IADD3 R3, R9, R3, RZ ;  /* 0x0000000309037210 */ /* 0x000fc80007ffe0ff */
[----:B------:R-:W-:-:S05]  /*2450*/  LEA.HI.X R7, R8, c[0x0][0x344], R3, 0x1, P2 ;  /* 0x0000d10008077a11 */ /* 0x000fca00010f0c03 */
[----:B------:R1:W-:Y:S04]  /*2460*/  STG.E.128 [R6.64], RZ ;  /* 0x000000ff06007986 */ /* 0x0003e8000c101d0c */
[----:B------:R1:W-:Y:S04]  /*2470*/  STG.E.128 [R6.64+0x40], RZ ;  /* 0x000040ff06007986 */ /* 0x0003e8000c101d0c */
[----:B------:R1:W-:Y:S02]  /*2480*/  STG.E.128 [R6.64+0x80], RZ ;  /* 0x000080ff06007986 */ /* 0x0003e4000c101d0c */
.L_x_65:
[----:B------:R-:W-:Y:S05]  /*2490*/  BSYNC B0 ;  /* 0x0000000000007941 */ /* 0x000fea0003800000 */
.L_x_64:
[----:B------:R-:W-:Y:S01]  /*24a0*/  ULDC.64 UR4, c[0x0][0x3a8] ;  /* 0x0000ea0000047ab9 */ /* 0x000fe20000000a00 */
[----:B------:R-:W-:Y:S01]  /*24b0*/  IMAD.WIDE.U32 R4, R13, c[0x0][0x3a8], R4 ;  /* 0x0000ea000d047a25 */ /* 0x000fe200078e0004 */
[----:B------:R-:W-:Y:S01]  /*24c0*/  UIMAD UR4, UR20, UR4, URZ ;  /* 0x00000004140472a4 */ /* 0x000fe2000f8e023f */
[----:B------:R-:W-:Y:S03]  /*24d0*/  BSSY B0, `(.L_x_66) ;  /* 0x0000017000007945 */ /* 0x000fe60003800000 */
[----:B------:R-:W-:Y:S01]  /*24e0*/  UIMAD UR4, UR24, UR5, UR4 ;  /* 0x00000005180472a4 */ /* 0x000fe2000f8e0204 */
[----:B-1----:R-:W-:-:S05]  /*24f0*/  IADD3 R6, P2, R4, UR8, RZ ;  /* 0x0000000804067c10 */ /* 0x002fca000ff5e0ff */
        /* <DEDUP_REMOVED lines=9> */
[----:B------:R-:W-:Y:S01]  /*2590*/  MOV R4, R6 ;  /* 0x0000000600047202 */ /* 0x000fe20000000f00 */
[----:B------:R-:W-:Y:S01]  /*25a0*/  IMAD R10, R18, c[0x0][0x3a8], RZ ;  /* 0x0000ea00120a7a24 */ /* 0x000fe200078e02ff */
[----:B------:R-:W-:-:S05]  /*25b0*/  MOV R5, R3 ;  /* 0x0000000300057202 */ /* 0x000fca0000000f00 */
[----:B------:R-:W-:-:S04]  /*25c0*/  IMAD.WIDE.U32 R8, R0, c[0x0][0x3a8], R4 ;  /* 0x0000ea0000087a25 */ /* 0x000fc800078e0004 */
[----:B------:R-:W-:-:S05]  /*25d0*/  IMAD R4, R0, c[0x0][0x3ac], R10 ;  /* 0x0000eb0000047a24 */ /* 0x000fca00078e020a */
[----:B------:R-:W-:Y:S02]  /*25e0*/  IADD3 R5, R9, R4, RZ ;  /* 0x0000000409057210 */ /* 0x000fe40007ffe0ff */
[----:B------:R-:W-:-:S04]  /*25f0*/  LEA R4, P1, R8, c[0x0][0x348], 0x1 ;  /* 0x0000d20008047a11 */ /* 0x000fc800078208ff */
[----:B------:R-:W-:-:S05]  /*2600*/  LEA.HI.X R5, R8, c[0x0][0x34c], R5, 0x1, P1 ;  /* 0x0000d30008057a11 */ /* 0x000fca00008f0c05 */
[----:B------:R1:W-:Y:S04]  /*2610*/  STG.E.128 [R4.64], RZ ;  /* 0x000000ff04007986 */ /* 0x0003e8000c101d0c */
[----:B------:R1:W-:Y:S04]  /*2620*/  STG.E.128 [R4.64+0x40], RZ ;  /* 0x000040ff04007986 */ /* 0x0003e8000c101d0c */
[----:B------:R1:W-:Y:S02]  /*2630*/  STG.E.128 [R4.64+0x80], RZ ;  /* 0x000080ff04007986 */ /* 0x0003e4000c101d0c */
.L_x_67:
[----:B------:R-:W-:Y:S05]  /*2640*/  BSYNC B0 ;  /* 0x0000000000007941 */ /* 0x000fea0003800000 */
.L_x_66:
[----:B------:R-:W-:Y:S05]  /*2650*/  @P0 BRA `(.L_x_68) ;  /* 0x0000590000000947 */ /* 0x000fea0003800000 */
[----:B------:R-:W-:Y:S02]  /*2660*/  IADD3 R0, P0, R0, 0x40, RZ ;  /* 0x0000004000007810 */ /* 0x000fe40007f1e0ff */
[----:B------:R-:W-:-:S02]  /*2670*/  MOV R7, R3 ;  /* 0x0000000300077202 */ /* 0x000fc40000000f00 */
        /* <DEDUP_REMOVED lines=9> */
[----:B------:R1:W-:Y:S01]  /*2710*/  STG.E.128 [R4.64+0x80], RZ ;  /* 0x000080ff04007986 */ /* 0x0003e2000c101d0c */
[----:B------:R-:W-:Y:S05]  /*2720*/  BRA `(.L_x_68) ;  /* 0x0000583000007947 */ /* 0x000fea0003800000 */
.L_x_59:
[----:B------:R-:W2:Y:S01]  /*2730*/  LDL R19, [R1+0x38] ;  /* 0x0000380001137983 */ /* 0x000ea20000100800 */
[----:B------:R-:W-:-:S03]  /*2740*/  ULDC.64 UR16, c[0x0][0x1a0] ;  /* 0x0000680000107ab9 */ /* 0x000fc60000000a00 */
[----:B------:R-:W3:Y:S01]  /*2750*/  LDL R20, [R1+0x28] ;  /* 0x0000280001147983 */ /* 0x000ee20000100800 */
[----:B------:R-:W-:-:S04]  /*2760*/  UIMAD UR4, UR20, UR16, URZ ;  /* 0x00000010140472a4 */ /* 0x000fc8000f8e023f */
[----:B------:R-:W-:-:S03]  /*2770*/  UIMAD UR15, UR24, UR17, UR4 ;  /* 0x00000011180f72a4 */ /* 0x000fc6000f8e0204 */
[----:B------:R-:W-:Y:S01]  /*2780*/  ULDC.64 UR16, c[0x0][0x198] ;  /* 0x0000660000107ab9 */ /* 0x000fe20000000a00 */
[----:B------:R-:W-:Y:S01]  /*2790*/  IMAD.U32 R8, RZ, RZ, UR24 ;  /* 0x00000018ff087e24 */ /* 0x000fe2000f8e00ff */
[----:B------:R-:W-:Y:S02]  /*27a0*/  UIMAD UR4, UR20, UR16, URZ ;  /* 0x00000010140472a4 */ /* 0x000fe4000f8e023f */
[----:B------:R-:W-:Y:S01]  /*27b0*/  UIMAD UR6, UR18, -0x80, UR14 ;  /* 0xffffff80120678a4 */ /* 0x000fe2000f8e020e */
[----:B------:R-:W-:Y:S01]  /*27c0*/  IADD3 R10, R0, 0x40, RZ ;  /* 0x00000040000a7810 */ /* 0x000fe20007ffe0ff */
[----:B------:R-:W-:Y:S01]  /*27d0*/  UIMAD UR4, UR24, UR17, UR4 ;  /* 0x00000011180472a4 */ /* 0x000fe2000f8e0204 */
[----:B------:R-:W-:-:S03]  /*27e0*/  IMAD.WIDE.U32 R6, R8, c[0x0][0x1a0], R4 ;  /* 0x0000680008067a25 */ /* 0x000fc600078e0004 */
[----:B------:R-:W-:Y:S01]  /*27f0*/  ISETP.GE.AND P2, PT, R10, UR6, PT ;  /* 0x000000060a007c0c */ /* 0x000fe2000bf46270 */
[----:B------:R-:W-:Y:S01]  /*2800*/  IMAD.WIDE.U32 R4, R8, c[0x0][0x198], R4 ;  /* 0x0000660008047a25 */ /* 0x000fe200078e0004 */
[----:B------:R-:W-:-:S03]  /*2810*/  IADD3 R6, P1, R6, UR27, RZ ;  /* 0x0000001b06067c10 */ /* 0x000fc6000ff3e0ff */
[----:B------:R-:W-:Y:S01]  /*2820*/  IMAD.U32 R9, RZ, RZ, UR15 ;  /* 0x0000000fff097e24 */ /* 0x000fe2000f8e00ff */
[----:B------:R-:W-:Y:S01]  /*2830*/  IADD3 R4, P0, R4, UR31, RZ ;  /* 0x0000001f04047c10 */ /* 0x000fe2000ff1e0ff */
[----:B------:R-:W-:Y:S01]  /*2840*/  IMAD.U32 R8, RZ, RZ, UR4 ;  /* 0x00000004ff087e24 */ /* 0x000fe2000f8e00ff */
[C---:B------:R-:W-:Y:S02]  /*2850*/  ISETP.GE.AND P3, PT, R0.reuse, UR6, PT ;  /* 0x0000000600007c0c */ /* 0x040fe4000bf66270 */
[----:B------:R-:W-:Y:S02]  /*2860*/  IADD3.X R7, R7, UR28, R9, P1, !PT ;  /* 0x0000001c07077c10 */ /* 0x000fe40008ffe409 */
[----:B------:R-:W-:Y:S01]  /*2870*/  IADD3.X R5, R5, UR33, R8, P0, !PT ;  /* 0x0000002105057c10 */ /* 0x000fe200087fe408 */
[C---:B------:R-:W-:Y:S02]  /*2880*/  IMAD R8, R13.reuse, c[0x0][0x1b8], RZ ;  /* 0x00006e000d087a24 */ /* 0x040fe400078e02ff */
[----:B------:R-:W-:Y:S01]  /*2890*/  IMAD R9, R13, c[0x0][0x1b0], RZ ;  /* 0x00006c000d097a24 */ /* 0x000fe200078e02ff */
[----:B------:R-:W-:Y:S01]  /*28a0*/  @!P2 IADD3 R12, P1, R0, 0x40, RZ ;  /* 0x00000040000ca810 */ /* 0x000fe20007f3e0ff */
[C---:B------:R-:W-:Y:S01]  /*28b0*/  IMAD R10, R3.reuse, c[0x0][0x1bc], R8 ;  /* 0x00006f00030a7a24 */ /* 0x040fe200078e0208 */
[----:B------:R-:W-:Y:S01]  /*28c0*/  UIMAD UR4, UR5, -0x40, UR26 ;  /* 0xffffffc0050478a4 */ /* 0x000fe2000f8e021a */
[----:B------:R-:W-:-:S04]  /*28d0*/  IMAD.WIDE.U32 R6, R3, c[0x0][0x1b8], R6 ;  /* 0x00006e0003067a25 */ /* 0x000fc800078e0006 */
[C---:B------:R-:W-:Y:S02]  /*28e0*/  IMAD R9, R3.reuse, c[0x0][0x1b4], R9 ;  /* 0x00006d0003097a24 */ /* 0x040fe400078e0209 */
[----:B------:R-:W-:Y:S01]  /*28f0*/  IMAD.WIDE.U32 R4, R3, c[0x0][0x1b0], R4 ;  /* 0x00006c0003047a25 */ /* 0x000fe200078e0004 */
[----:B------:R-:W-:-:S03]  /*2900*/  @!P2 IADD3 R3, P0, R0, 0x40, RZ ;  /* 0x000000400003a810 */ /* 0x000fc60007f1e0ff */
[----:B------:R-:W-:Y:S02]  /*2910*/  IMAD.IADD R7, R7, 0x1, R10 ;  /* 0x0000000107077824 */ /* 0x000fe400078e020a */
[----:B------:R-:W-:Y:S02]  /*2920*/  @!P2 IMAD.X R10, RZ, RZ, R18, P1 ;  /* 0x000000ffff0aa224 */ /* 0x000fe400008e0612 */
[----:B------:R-:W-:Y:S01]  /*2930*/  @!P3 IMAD R13, R18, c[0x0][0x1a0], RZ ;  /* 0x00006800120dba24 */ /* 0x000fe200078e02ff */
[----:B------:R-:W-:Y:S01]  /*2940*/  IADD3 R5, R5, R9, RZ ;  /* 0x0000000905057210 */ /* 0x000fe20007ffe0ff */
[----:B------:R-:W-:Y:S01]  /*2950*/  @!P2 IMAD.MOV.U32 R9, RZ, RZ, R7 ;  /* 0x000000ffff09a224 */ /* 0x000fe200078e0007 */
[----:B------:R-:W-:Y:S01]  /*2960*/  @!P2 IADD3.X R11, RZ, R18, RZ, P0, !PT ;  /* 0x00000012ff0ba210 */ /* 0x000fe200007fe4ff */
[----:B------:R-:W-:Y:S02]  /*2970*/  @!P2 IMAD R10, R10, c[0x0][0x1a0], RZ ;  /* 0x000068000a0aaa24 */ /* 0x000fe400078e02ff */
[----:B------:R-:W-:-:S02]  /*2980*/  @!P3 IMAD R16, R0, c[0x0][0x1a4], R13 ;  /* 0x000069000010ba24 */ /* 0x000fc400078e020d */
[----:B------:R-:W-:Y:S02]  /*2990*/  @!P2 IMAD R11, R11, c[0x0][0x198], RZ ;  /* 0x000066000b0baa24 */ /* 0x000fe400078e02ff */
[----:B------:R-:W-:Y:S02]  /*29a0*/  @!P2 IMAD R17, R12, c[0x0][0x1a4], R10 ;  /* 0x000069000c11aa24 */ /* 0x000fe400078e020a */
[--C-:B------:R-:W-:Y:S02]  /*29b0*/  @!P2 IMAD.MOV.U32 R14, RZ, RZ, R4.reuse ;  /* 0x000000ffff0ea224 */ /* 0x100fe400078e0004 */
[--C-:B------:R-:W-:Y:S01]  /*29c0*/  @!P2 IMAD.MOV.U32 R15, RZ, RZ, R5.reuse ;  /* 0x000000ffff0fa224 */ /* 0x100fe200078e0005 */
[----:B------:R-:W-:Y:S01]  /*29d0*/  ULEA.HI UR6, UR5, UR5, URZ, 0x1 ;  /* 0x0000000505067291 */ /* 0x000fe2000f8f083f */
[----:B------:R-:W-:-:S04]  /*29e0*/  @!P3 IMAD.WIDE.U32 R4, R0, c[0x0][0x198], R4 ;  /* 0x000066000004ba25 */ /* 0x000fc800078e0004 */
[----:B------:R-:W-:Y:S01]  /*29f0*/  @!P2 IMAD.WIDE.U32 R14, R3, c[0x0][0x198], R14 ;  /* 0x00006600030eaa25 */ /* 0x000fe200078e000e */
[----:B------:R-:W-:-:S04]  /*2a00*/  ULOP3.LUT UR6, UR6, 0xfffffffe, URZ, 0xc0, !UPT ;  /* 0xfffffffe06067892 */ /* 0x000fc8000f8ec03f */
[----:B------:R-:W-:-:S04]  /*2a10*/  UIADD3 UR6, UR5, -UR6, URZ ;  /* 0x8000000605067290 */ /* 0x000fc8000fffe03f */
[----:B------:R-:W-:Y:S01]  /*2a20*/  UISETP.NE.AND UP0, UPT, UR6, 0x1, UPT ;  /* 0x000000010600788c */ /* 0x000fe2000bf05270 */
[----:B--2---:R-:W-:-:S04]  /*2a30*/  IADD3 R8, R19, 0x8, RZ ;  /* 0x0000000813087810 */ /* 0x004fc80007ffe0ff */
[----:B------:R-:W-:Y:S01]  /*2a40*/  ISETP.GE.AND P6, PT, R8, UR4, PT ;  /* 0x0000000408007c0c */ /* 0x000fe2000bfc6270 */
[--C-:B------:R-:W-:Y:S02]  /*2a50*/  @!P2 IMAD.MOV.U32 R8, RZ, RZ, R6.reuse ;  /* 0x000000ffff08a224 */ /* 0x100fe400078e0006 */
[----:B------:R-:W-:-:S04]  /*2a60*/  @!P3 IMAD.WIDE.U32 R6, R0, c[0x0][0x1a0], R6 ;  /* 0x000068000006ba25 */ /* 0x000fc800078e0006 */
[----:B------:R-:W-:Y:S01]  /*2a70*/  @!P3 IMAD.IADD R7, R7, 0x1, R16 ;  /* 0x000000010707b824 */ /* 0x000fe200078e0210 */
[----:B------:R-:W-:Y:S01]  /*2a80*/  @!P3 LEA R10, P0, R6, c[0x0][0x170], 0x1 ;  /* 0x00005c00060aba11 */ /* 0x000fe200078008ff */
[----:B------:R-:W-:-:S04]  /*2a90*/  @!P2 IMAD.WIDE.U32 R12, R12, c[0x0][0x1a0], R8 ;  /* 0x000068000c0caa25 */ /* 0x000fc800078e0008 */
[----:B------:R-:W-:Y:S02]  /*2aa0*/  @!P3 IMAD R8, R18, c[0x0][0x198], RZ ;  /* 0x000066001208ba24 */ /* 0x000fe400078e02ff */
[----:B------:R-:W-:Y:S01]  /*2ab0*/  @!P2 IMAD R18, R3, c[0x0][0x19c], R11 ;  /* 0x000067000312aa24 */ /* 0x000fe200078e020b */
[----:B------:R-:W-:Y:S02]  /*2ac0*/  @!P3 LEA.HI.X R11, R6, c[0x0][0x174], R7, 0x1, P0 ;  /* 0x00005d00060bba11 */ /* 0x000fe400000f0c07 */
[----:B------:R-:W-:Y:S01]  /*2ad0*/  PLOP3.LUT P0, PT, PT, PT, UP6, 0x80, 0x0 ;  /* 0x000000000000781c */ /* 0x000fe20003f0f068 */
[----:B------:R-:W-:-:S12]  /*2ae0*/  @!P3 IMAD R3, R0, c[0x0][0x19c], R8 ;  /* 0x000067000003ba24 */ /* 0x000fd800078e0208 */
[----:B------:R-:W-:Y:S01]  /*2af0*/  @P0 BAR.SYNC.DEFER_BLOCKING 0x0 ;  /* 0x0000000000000b1d */ /* 0x000fe20000010000 */
[----:B------:R-:W-:Y:S01]  /*2b00*/  IADD3 R7, R19, 0x20, RZ ;  /* 0x0000002013077810 */ /* 0x000fe20007ffe0ff */
[----:B------:R-:W-:Y:S01]  /*2b10*/  @!P3 IMAD.IADD R3, R5, 0x1, R3 ;  /* 0x000000010503b824 */ /* 0x000fe200078e0203 */
[----:B------:R-:W-:Y:S02]  /*2b20*/  @!P3 LEA R6, P1, R4, c[0x0][0x168], 0x1 ;  /* 0x00005a000406ba11 */ /* 0x000fe400078208ff */
[----:B------:R-:W-:Y:S02]  /*2b30*/  @!P2 IADD3 R9, R13, R17, RZ ;  /* 0x000000110d09a210 */ /* 0x000fe40007ffe0ff */
[----:B------:R-:W-:Y:S02]  /*2b40*/  @!P2 LEA R8, P4, R12, c[0x0][0x170], 0x1 ;  /* 0x00005c000c08aa11 */ /* 0x000fe400078808ff */
[----:B------:R-:W-:Y:S02]  /*2b50*/  ISETP.GE.AND P5, PT, R7, UR4, PT ;  /* 0x0000000407007c0c */ /* 0x000fe4000bfa6270 */
[----:B------:R-:W-:Y:S01]  /*2b60*/  @!P3 LEA.HI.X R7, R4, c[0x0][0x16c], R3, 0x1, P1 ;  /* 0x00005b000407ba11 */ /* 0x000fe200008f0c03 */
[----:B------:R-:W-:Y:S01]  /*2b70*/  @!P2 IMAD.IADD R3, R15, 0x1, R18 ;  /* 0x000000010f03a824 */ /* 0x000fe200078e0212 */
[----:B------:R-:W-:-:S02]  /*2b80*/  @!P2 LEA.HI.X R9, R12, c[0x0][0x174], R9, 0x1, P4 ;  /* 0x00005d000c09aa11 */ /* 0x000fc400020f0c09 */
[----:B------:R-:W-:Y:S01]  /*2b90*/  ISETP.GE.AND P1, PT, R0, UR4, PT ;  /* 0x0000000400007c0c */ /* 0x000fe2000bf26270 */
[----:B---3--:R-:W-:Y:S01]  /*2ba0*/  IMAD.SHL.U32 R0, R20, 0x2, RZ ;  /* 0x0000000214007824 */ /* 0x008fe200078e00ff */
[C---:B------:R-:W-:Y:S02]  /*2bb0*/  @!P2 LEA R4, P4, R14.reuse, c[0x0][0x168], 0x1 ;  /* 0x00005a000e04aa11 */ /* 0x040fe400078808ff */
[----:B------:R-:W-:Y:S02]  /*2bc0*/  PLOP3.LUT P0, PT, PT, PT, UP0, 0x80, 0x0 ;  /* 0x000000000000781c */ /* 0x000fe40003f0f008 */
[----:B------:R-:W-:Y:S02]  /*2bd0*/  @!P2 LEA.HI.X R5, R14, c[0x0][0x16c], R3, 0x1, P4 ;  /* 0x00005b000e05aa11 */ /* 0x000fe400020f0c03 */
[----:B------:R-:W-:Y:S01]  /*2be0*/  IADD3 R3, R20, 0x1800, RZ ;  /* 0x0000180014037810 */ /* 0x000fe20007ffe0ff */
[----:B------:R-:W-:Y:S04]  /*2bf0*/  @P3 STS [R0+0xf000], RZ ;  /* 0x00f000ff00003388 */ /* 0x000fe80000000800 */
[----:B------:R-:W-:Y:S04]  /*2c00*/  @P3 STS [R0+0xf004], RZ ;  /* 0x00f004ff00003388 */ /* 0x000fe80000000800 */
[----:B------:R-:W-:Y:S04]  /*2c10*/  @P3 STS.64 [R0+0xf008], RZ ;  /* 0x00f008ff00003388 */ /* 0x000fe80000000a00 */
[----:B------:R-:W-:Y:S04]  /*2c20*/  @P3 STS.128 [R0+0x11000], RZ ;  /* 0x011000ff00003388 */ /* 0x000fe80000000c00 */
[----:B------:R-:W-:Y:S04]  /*2c30*/  @P3 STS.128 [R0+0x13000], RZ ;  /* 0x013000ff00003388 */ /* 0x000fe80000000c00 */
[----:B------:R-:W-:Y:S01]  /*2c40*/  @!PT LDS RZ, [RZ] ;  /* 0x00000000fffff984 */ /* 0x000fe20000000800 */
[----:B------:R-:W-:Y:S01]  /*2c50*/  @!PT LDS RZ, [RZ] ;  /* 0x00000000fffff984 */ /* 0x000fe20000000800 */
[----:B------:R-:W-:Y:S01]  /*2c60*/  @!PT LDS RZ, [RZ] ;  /* 0x00000000fffff984 */ /* 0x000fe20000000800 */
[----:B------:R1:W-:Y:S04]  /*2c70*/  @!P3 LDGSTS.E.BYPASS.LTC128B.128 [R0+0xf000], [R10.64] ;  /* 0x0f0000000a00bfae */ /* 0x0003e8000b901d4c */
[----:B------:R1:W-:Y:S04]  /*2c80*/  @!P3 LDGSTS.E.BYPASS.LTC128B.128 [R0+0x11000], [R10.64+0x40] ;  /* 0x110000400a00bfae */ /* 0x0003e8000b901d4c */
[----:B------:R1:W-:Y:S04]  /*2c90*/  @!P3 LDGSTS.E.BYPASS.LTC128B.128 [R0+0x13000], [R10.64+0x80] ;  /* 0x130000800a00bfae */ /* 0x0003e8000b901d4c */
[----:B------:R-:W-:Y:S04]  /*2ca0*/  @P2 STS.128 [R0+0x10000], RZ ;  /* 0x010000ff00002388 */ /* 0x000fe80000000c00 */
[----:B------:R-:W-:Y:S04]  /*2cb0*/  @P2 STS.128 [R0+0x12000], RZ ;  /* 0x012000ff00002388 */ /* 0x000fe80000000c00 */
[----:B------:R-:W-:Y:S04]  /*2cc0*/  @P2 STS.128 [R0+0x14000], RZ ;  /* 0x014000ff00002388 */ /* 0x000fe80000000c00 */
[----:B------:R-:W-:Y:S01]  /*2cd0*/  @!PT LDS RZ, [RZ] ;  /* 0x00000000fffff984 */ /* 0x000fe20000000800 */
[----:B------:R-:W-:Y:S01]  /*2ce0*/  @!PT LDS RZ, [RZ] ;  /* 0x00000000fffff984 */ /* 0x000fe20000000800 */
[----:B------:R-:W-:Y:S01]  /*2cf0*/  @!PT LDS RZ, [RZ] ;  /* 0x00000000fffff984 */ /* 0x000fe20000000800 */
[----:B------:R2:W-:Y:S04]  /*2d00*/  @!P2 LDGSTS.E.BYPASS.LTC128B.128 [R0+0x10000], [R8.64] ;  /* 0x100000000800afae */ /* 0x0005e8000b901d4c */
[----:B------:R2:W-:Y:S04]  /*2d10*/  @!P2 LDGSTS.E.BYPASS.LTC128B.128 [R0+0x12000], [R8.64+0x40] ;  /* 0x120000400800afae */ /* 0x0005e8000b901d4c */
[----:B------:R2:W-:Y:S01]  /*2d20*/  @!P2 LDGSTS.E.BYPASS.LTC128B.128 [R0+0x14000], [R8.64+0x80] ;  /* 0x140000800800afae */ /* 0x0005e2000b901d4c */
[----:B-1----:R-:W-:-:S03]  /*2d30*/  SEL R10, R3, R20, !P0 ;  /* 0x00000014030a7207 */ /* 0x002fc60004000000 */
[----:B------:R-:W0:Y:S01]  /*2d40*/  LDGDEPBAR ;  /* 0x00000000000079af */ /* 0x000e220000000000 */
[----:B------:R-:W-:-:S03]  /*2d50*/  SHF.L.U32 R242, R10, 0x1, RZ ;  /* 0x000000010af27819 */ /* 0x000fc600000006ff */
        /* <DEDUP_REMOVED lines=11> */
[----:B------:R-:W-:Y:S04]  /*2e10*/  @P1 STS [R242], RZ ;  /* 0x000000fff2001388 */ /* 0x000fe80000000800 */
[----:B------:R-:W-:Y:S04]  /*2e20*/  @P1 STS [R242+0x4], RZ ;  /* 0x000004fff2001388 */ /* 0x000fe80000000800 */
        /* <DEDUP_REMOVED lines=10> */
[----:B------:R-:W-:Y:S01]  /*2ed0*/  @!PT LDS RZ, [RZ] ;  /* 0x00000000fffff984 */ /* 0x000fe20000000800 */
[----:B------:R-:W-:Y:S01]  /*2ee0*/  @!PT LDS RZ, [RZ] ;  /* 0x00000000fffff984 */ /* 0x000fe20000000800 */
[----:B------:R-:W-:Y:S01]  /*2ef0*/  @!PT LDS RZ, [RZ] ;  /* 0x00000000fffff984 */ /* 0x000fe20000000800 */
[----:B------:R3:W-:Y:S04]  /*2f00*/  @!P1 LDGSTS.E.BYPASS.LTC128B.128 [R242], [R238.64] ;  /* 0x00000000eef29fae */ /* 0x0007e8000b901d4c */
[----:B------:R3:W-:Y:S04]  /*2f10*/  @!P1 LDGSTS.E.BYPASS.LTC128B.128 [R242+0x1000], [R238.64+0x40] ;  /* 0x01000040eef29fae */ /* 0x0007e8000b901d4c */
[----:B------:R3:W-:Y:S04]  /*2f20*/  @!P1 LDGSTS.E.BYPASS.LTC128B.128 [R242+0x2000], [R238.64+0x80] ;  /* 0x02000080eef29fae */ /* 0x0007e8000b901d4c */
        /* <DEDUP_REMOVED lines=8> */
[----:B------:R4:W-:Y:S01]  /*2fb0*/  @!P3 LDGSTS.E.BYPASS.LTC128B.128 [R0+0x9000], [R6.64] ;  /* 0x090000000600bfae */ /* 0x0009e2000b901d4c */
[----:B--2---:R-:W-:-:S03]  /*2fc0*/  SHF.R.S32.HI R8, RZ, 0x1f, R19 ;  /* 0x0000001fff087819 */ /* 0x004fc60000011413 */
[----:B------:R4:W-:Y:S04]  /*2fd0*/  @!P3 LDGSTS.E.BYPASS.LTC128B.128 [R0+0xb000], [R6.64+0x40] ;  /* 0x0b0000400600bfae */ /* 0x0009e8000b901d4c */
[----:B------:R4:W-:Y:S04]  /*2fe0*/  @!P3 LDGSTS.E.BYPASS.LTC128B.128 [R0+0xd000], [R6.64+0x80] ;  /* 0x0d0000800600bfae */ /* 0x0009e8000b901d4c */
[----:B------:R-:W-:Y:S04]  /*2ff0*/  @P2 STS.128 [R0+0xa000], RZ ;  /* 0x00a000ff00002388 */ /* 0x000fe80000000c00 */
[----:B------:R-:W-:Y:S04]  /*3000*/  @P2 STS.128 [R0+0xc000], RZ ;  /* 0x00c000ff00002388 */ /* 0x000fe80000000c00 */
[----:B------:R1:W-:Y:S04]  /*3010*/  @P2 STS.128 [R0+0xe000], RZ ;  /* 0x00e000ff00002388 */ /* 0x0003e80000000c00 */
[----:B------:R-:W-:Y:S01]  /*3020*/  @!PT LDS RZ, [RZ] ;  /* 0x00000000fffff984 */ /* 0x000fe20000000800 */
[----:B------:R-:W-:Y:S01]  /*3030*/  @!PT LDS RZ, [RZ] ;  /* 0x00000000fffff984 */ /* 0x000fe20000000800 */
[----:B------:R-:W-:Y:S01]  /*3040*/  @!PT LDS RZ, [RZ] ;  /* 0x00000000fffff984 */ /* 0x000fe20000000800 */
[----:B------:R2:W-:Y:S04]  /*3050*/  @!P2 LDGSTS.E.BYPASS.LTC128B.128 [R0+0xa000], [R4.64] ;  /* 0x0a0000000400afae */ /* 0x0005e8000b901d4c */
[----:B------:R2:W-:Y:S04]  /*3060*/  @!P2 LDGSTS.E.BYPASS.LTC128B.128 [R0+0xc000], [R4.64+0x40] ;  /* 0x0c0000400400afae */ /* 0x0005e8000b901d4c */
[----:B------:R2:W-:Y:S01]  /*3070*/  @!P2 LDGSTS.E.BYPASS.LTC128B.128 [R0+0xe000], [R4.64+0x80] ;  /* 0x0e0000800400afae */ /* 0x0005e2000b901d4c */
[----:B----4-:R-:W-:-:S02]  /*3080*/  IMAD.SHL.U32 R6, R19, 0x4, RZ ;  /* 0x0000000413067824 */ /* 0x010fc400078e00ff */
[----:B------:R-:W-:Y:S01]  /*3090*/  IMAD.MOV.U32 R11, RZ, RZ, 0x7f800000 ;  /* 0x7f800000ff0b7424 */ /* 0x000fe200078e00ff */
[C---:B------:R-:W-:Y:S01]  /*30a0*/  IADD3 R3, R19.reuse, 0x28, RZ ;  /* 0x0000002813037810 */ /* 0x040fe20007ffe0ff */
[----:B------:R-:W0:Y:S01]  /*30b0*/  LDGDEPBAR ;  /* 0x00000000000079af */ /* 0x000e220000000000 */
[----:B--2---:R-:W-:Y:S02]  /*30c0*/  IADD3 R4, P3, R6, UR8, RZ ;  /* 0x0000000806047c10 */ /* 0x004fe4000ff7e0ff */
[----:B------:R-:W-:Y:S02]  /*30d0*/  SHF.L.U64.HI R5, R19, 0x2, R8 ;  /* 0x0000000213057819 */ /* 0x000fe40000010208 */
[----:B------:R-:W-:Y:S01]  /*30e0*/  ISETP.GE.AND P1, PT, R3, UR4, PT ;  /* 0x0000000403007c0c */ /* 0x000fe2000bf26270 */
[----:B------:R-:W-:Y:S01]  /*30f0*/  IMAD.MOV.U32 R252, RZ, RZ, 0x7f800000 ;  /* 0x7f800000fffc7424 */ /* 0x000fe200078e00ff */
[----:B------:R-:W-:Y:S01]  /*3100*/  IADD3.X R5, R5, UR7, RZ, P3, !PT ;  /* 0x0000000705057c10 */ /* 0x000fe20009ffe4ff */
[----:B------:R-:W-:Y:S01]  /*3110*/  IMAD.MOV.U32 R251, RZ, RZ, 0x7f800000 ;  /* 0x7f800000fffb7424 */ /* 0x000fe200078e00ff */
[----:B-1----:R-:W-:Y:S01]  /*3120*/  SHF.R.S32.HI R0, RZ, 0x1f, R3 ;  /* 0x0000001fff007819 */ /* 0x002fe20000011403 */
[----:B------:R-:W-:-:S04]  /*3130*/  DEPBAR.LE SB0, 0x1 ;  /* 0x000080400000791a */ /* 0x000fc80000000000 */
[----:B------:R1:W2:Y:S04]  /*3140*/  @!P6 LDG.E R11, [R4.64+0x20] ;  /* 0x0000200c040be981 */ /* 0x0002a8000c1e1900 */
[----:B------:R-:W-:-:S04]  /*3150*/  @!P1 LEA R6, P2, R3, UR8, 0x2 ;  /* 0x0000000803069c11 */ /* 0x000fc8000f8410ff */
[----:B------:R-:W-:Y:S01]  /*3160*/  @!P1 LEA.HI.X R7, R3, UR7, R0, 0x2, P2 ;  /* 0x0000000703079c11 */ /* 0x000fe200090f1400 */
[----:B------:R-:W-:Y:S01]  /*3170*/  IMAD.U32 R0, RZ, RZ, UR26 ;  /* 0x0000001aff007e24 */ /* 0x000fe2000f8e00ff */
[C---:B------:R-:W-:Y:S02]  /*3180*/  IADD3 R3, R19.reuse, 0x1, RZ ;  /* 0x0000000113037810 */ /* 0x040fe40007ffe0ff */
[----:B------:R-:W-:Y:S01]  /*3190*/  ISETP.GE.AND P4, PT, R19, UR4, PT ;  /* 0x0000000413007c0c */ /* 0x000fe2000bf86270 */
[----:B------:R4:W5:Y:S01]  /*31a0*/  @!P1 LDG.E R251, [R6.64] ;  /* 0x0000000c06fb9981 */ /* 0x000962000c1e1900 */
[----:B------:R-:W-:Y:S02]  /*31b0*/  IADD3 R0, R3, UR14, -R0 ;  /* 0x0000000e03007c10 */ /* 0x000fe4000fffe800 */
[----:B------:R-:W-:-:S03]  /*31c0*/  IADD3 R3, R231, 0x1800, RZ ;  /* 0x00001800e7037810 */ /* 0x000fc60007ffe0ff */
[----:B------:R1:W-:Y:S01]  /*31d0*/  STL [R1+0x24], R0 ;  /* 0x0000240001007387 */ /* 0x0003e20000100800 */
[----:B------:R-:W-:Y:S02]  /*31e0*/  SEL R3, R3, R231, !P0 ;  /* 0x000000e703037207 */ /* 0x000fe40004000000 */
[----:B------:R-:W-:-:S03]  /*31f0*/  MOV R250, 0x7f800000 ;  /* 0x7f80000000fa7802 */ /* 0x000fc60000000f00 */
[----:B------:R-:W-:Y:S01]  /*3200*/  IMAD.SHL.U32 R220, R3, 0x2, RZ ;  /* 0x0000000203dc7824 */ /* 0x000fe200078e00ff */
[----:B------:R3:W5:Y:S04]  /*3210*/  @!P4 LDG.E R252, [R4.64] ;  /* 0x0000000c04fcc981 */ /* 0x000768000c1e1900 */
[----:B------:R3:W5:Y:S04]  /*3220*/  @!P5 LDG.E R250, [R4.64+0x80] ;  /* 0x0000800c04fad981 */ /* 0x000768000c1e1900 */
[----:B------:R-:W-:Y:S01]  /*3230*/  BAR.SYNC.DEFER_BLOCKING 0x0 ;  /* 0x0000000000007b1d */ /* 0x000fe20000010000 */
[----:B-1----:R-:W-:-:S04]  /*3240*/  IADD3 R0, R229, 0x1800, RZ ;  /* 0x00001800e5007810 */ /* 0x002fc80007ffe0ff */
[----:B------:R-:W-:-:S04]  /*3250*/  SEL R0, R0, R229, !P0 ;  /* 0x000000e500007207 */ /* 0x000fc80004000000 */
[----:B------:R-:W-:Y:S01]  /*3260*/  SHF.L.U32 R3, R0, 0x1, RZ ;  /* 0x0000000100037819 */ /* 0x000fe200000006ff */
[----:B------:R-:W-:-:S04]  /*3270*/  IMAD.MOV.U32 R0, RZ, RZ, c[0x0][0x22c] ;  /* 0x00008b00ff007624 */ /* 0x000fc800078e00ff */
[----:B------:R-:W-:Y:S01]  /*3280*/  IMAD R0, R0, c[0x0][0x1c0], RZ ;  /* 0x0000700000007a24 */ /* 0x000fe200078e02ff */
[----:B------:R-:W1:Y:S03]  /*3290*/  LDSM.16.M88.4 R172, [R222+0xf000] ;  /* 0x00f00000deac783b */ /* 0x000e660000000200 */
[C---:B----4-:R-:W-:Y:S01]  /*32a0*/  IMAD.SHL.U32 R6, R0.reuse, 0x10, RZ ;  /* 0x0000001000067824 */ /* 0x050fe200078e00ff */
[----:B------:R-:W4:Y:S01]  /*32b0*/  LDSM.16.M88.4 R176, [R222+0xf400] ;  /* 0x00f40000deb0783b */ /* 0x000f220000000200 */
[----:B---3--:R-:W-:-:S03]  /*32c0*/  IMAD.SHL.U32 R4, R0, 0x8, RZ ;  /* 0x0000000800047824 */ /* 0x008fc600078e00ff */
[C---:B------:R-:W-:Y:S01]  /*32d0*/  IADD3 R5, R6.reuse, 0x20, RZ ;  /* 0x0000002006057810 */ /* 0x040fe20007ffe0ff */
[----:B------:R-:W3:Y:S01]  /*32e0*/  LDSM.16.M88.4 R180, [R221+0xf000] ;  /* 0x00f00000ddb4783b */ /* 0x000ee20000000200 */
[----:B------:R-:W-:Y:S02]  /*32f0*/  IADD3 R0, R6, 0x40, RZ ;  /* 0x0000004006007810 */ /* 0x000fe40007ffe0ff */
[----:B------:R-:W-:Y:S01]  /*3300*/  SHF.L.U64.HI R6, R19, 0x2, R8 ;  /* 0x0000000213067819 */ /* 0x000fe20000010208 */
[C---:B------:R-:W-:Y:S01]  /*3310*/  IMAD.IADD R5, R4.reuse, 0x1, R5 ;  /* 0x0000000104057824 */ /* 0x040fe200078e0205 */
[----:B------:R-:W1:Y:S01]  /*3320*/  LDSM.16.M88.4 R184, [R221+0xf400] ;  /* 0x00f40000ddb8783b */ /* 0x000e620000000200 */
[----:B------:R-:W-:-:S03]  /*3330*/  IMAD.IADD R0, R4, 0x1, R0 ;  /* 0x0000000104007824 */ /* 0x000fc600078e0200 */
[----:B------:R-:W1:Y:S04]  /*3340*/  LDSM.16.M88.4 R188, [R222+0x11000] ;  /* 0x01100000debc783b */ /* 0x000e680000000200 */
[----:B------:R-:W1:Y:S04]  /*3350*/  LDSM.16.M88.4 R192, [R222+0x11400] ;  /* 0x01140000dec0783b */ /* 0x000e680000000200 */
[----:B------:R-:W1:Y:S04]  /*3360*/  LDSM.16.M88.4 R196, [R221+0x11000] ;  /* 0x01100000ddc4783b */ /* 0x000e680000000200 */
[----:B------:R-:W1:Y:S04]  /*3370*/  LDSM.16.M88.4 R200, [R221+0x11400] ;  /* 0x01140000ddc8783b */ /* 0x000e680000000200 */
[----:B------:R-:W1:Y:S04]  /*3380*/  LDSM.16.M88.4 R204, [R222+0x13000] ;  /* 0x01300000decc783b */ /* 0x000e680000000200 */
[----:B------:R-:W1:Y:S04]  /*3390*/  LDSM.16.M88.4 R208, [R222+0x13400] ;  /* 0x01340000ded0783b */ /* 0x000e680000000200 */
[----:B------:R-:W1:Y:S04]  /*33a0*/  LDSM.16.M88.4 R212, [R221+0x13000] ;  /* 0x01300000ddd4783b */ /* 0x000e680000000200 */
[----:B------:R-:W1:Y:S01]  /*33b0*/  LDSM.16.M88.4 R216, [R221+0x13400] ;  /* 0x01340000ddd8783b */ /* 0x000e620000000200 */
[----:B------:R-:W-:Y:S01]  /*33c0*/  SHF.L.U32 R223, R231, 0x1, RZ ;  /* 0x00000001e7df7819 */ /* 0x000fe200000006ff */
[----:B------:R-:W-:Y:S01]  /*33d0*/  UIADD3 UR15, UR26, 0x80, UR24 ;  /* 0x000000801a0f7890 */ /* 0x000fe2000fffe018 */
        /* <DEDUP_REMOVED lines=48> */
[----:B------:R-:W-:Y:S01]  /*36e0*/  IADD3 R224, R223, R230, RZ ;  /* 0x000000e6dfe07210 */ /* 0x000fe20007ffe0ff */
[----:B------:R-:W-:Y:S01]  /*36f0*/  UIADD3 UR15, UR15, -UR14, URZ ;  /* 0x8000000e0f0f7290 */ /* 0x000fe2000fffe03f */
[----:B--2---:R-:W-:Y:S04]  /*3700*/  STL [R1], R11 ;  /* 0x0000000b01007387 */ /* 0x004fe80000100800 */
[----:B------:R2:W-:Y:S02]  /*3710*/  STL [R1+0x20], R6 ;  /* 0x0000200601007387 */ /* 0x0005e40000100800 */
[----:B--2---:R-:W-:-:S05]  /*3720*/  IMAD.SHL.U32 R6, R19, 0x4, RZ ;  /* 0x0000000413067824 */ /* 0x004fca00078e00ff */
[----:B------:R2:W-:Y:S02]  /*3730*/  STL [R1+0x1c], R6 ;  /* 0x00001c0601007387 */ /* 0x0005e40000100800 */
[C---:B--2---:R-:W-:Y:S02]  /*3740*/  IMAD.IADD R6, R4.reuse, 0x1, R5 ;  /* 0x0000000104067824 */ /* 0x044fe400078e0205 */
[C---:B------:R-:W-:Y:S02]  /*3750*/  IMAD.IADD R5, R4.reuse, 0x1, R0 ;  /* 0x0000000104057824 */ /* 0x040fe400078e0200 */
[----:B------:R-:W-:-:S03]  /*3760*/  IMAD.IADD R6, R4, 0x1, R6 ;  /* 0x0000000104067824 */ /* 0x000fc600078e0206 */
[C---:B------:R-:W-:Y:S01]  /*3770*/  IADD3 R5, R4.reuse, R5, RZ ;  /* 0x0000000504057210 */ /* 0x040fe20007ffe0ff */
[----:B------:R-:W-:-:S04]  /*3780*/  IMAD.IADD R6, R4, 0x1, R6 ;  /* 0x0000000104067824 */ /* 0x000fc800078e0206 */
[C---:B------:R-:W-:Y:S01]  /*3790*/  IMAD.IADD R5, R4.reuse, 0x1, R5 ;  /* 0x0000000104057824 */ /* 0x040fe200078e0205 */
[----:B------:R2:W-:Y:S03]  /*37a0*/  STL [R1+0x8], R6 ;  /* 0x0000080601007387 */ /* 0x0005e60000100800 */
[C---:B------:R-:W-:Y:S01]  /*37b0*/  IMAD.IADD R0, R4.reuse, 0x1, R5 ;  /* 0x0000000104007824 */ /* 0x040fe200078e0205 */
[----:B------:R1:W-:Y:S01]  /*37c0*/  STL [R1+0x4], R5 ;  /* 0x0000040501007387 */ /* 0x0003e20000100800 */
[----:B--2---:R-:W-:-:S05]  /*37d0*/  IADD3 R6, R4, R6, RZ ;  /* 0x0000000604067210 */ /* 0x004fca0007ffe0ff */
[----:B------:R2:W-:Y:S04]  /*37e0*/  STL [R1+0x10], R6 ;  /* 0x0000100601007387 */ /* 0x0005e80000100800 */
[----:B-1-34-:R2:W-:Y:S02]  /*37f0*/  STL [R1+0xc], R0 ;  /* 0x00000c0001007387 */ /* 0x01a5e40000100800 */
.L_x_71:
[----:B------:R-:W0:Y:S01]  /*3800*/  LDGDEPBAR ;  /* 0x00000000000079af */ /* 0x000e220000000000 */
[----:B--2---:R-:W-:Y:S01]  /*3810*/  IMAD.IADD R0, R230, 0x1, R220 ;  /* 0x00000001e6007824 */ /* 0x004fe200078e02dc */
[----:B------:R-:W-:Y:S01]  /*3820*/  USHF.L.U32 UR6, UR5, 0x6, URZ ;  /* 0x0000000605067899 */ /* 0x000fe2000800063f */
[C---:B-----5:R-:W-:Y:S01]  /*3830*/  FSETP.NEU.FTZ.AND P1, PT, R252.reuse, -INF , PT ;  /* 0xff800000fc00780b */ /* 0x060fe20003f3d000 */
[----:B------:R-:W-:Y:S02]  /*3840*/  USHF.L.U32 UR4, UR18, 0x7, URZ ;  /* 0x0000000712047899 */ /* 0x000fe4000800063f */
[----:B------:R-:W-:Y:S02]  /*3850*/  UISETP.GE.AND UP0, UPT, UR6, UR15, UPT ;  /* 0x0000000f0600728c */ /* 0x000fe4000bf06270 */
[----:B------:R-:W2:Y:S01]  /*3860*/  LDL R244, [R1+0x34] ;  /* 0x0000340001f47983 */ /* 0x000ea20000100800 */
[----:B------:R-:W-:Y:S02]  /*3870*/  UIADD3 UR4, UR4, 0x80, URZ ;  /* 0x0000008004047890 */ /* 0x000fe4000fffe03f */
[----:B------:R-:W-:Y:S01]  /*3880*/  UISETP.GT.AND UP3, UPT, UR5, UR11, UPT ;  /* 0x0000000b0500728c */ /* 0x000fe2000bf64270 */
[----:B------:R-:W3:Y:S01]  /*3890*/  LDL R245, [R1+0x24] ;  /* 0x0000240001f57983 */ /* 0x000ee20000100800 */
[----:B------:R-:W-:Y:S03]  /*38a0*/  UISETP.LT.AND UP0, UPT, UR4, UR14, UP0 ;  /* 0x0000000e0400728c */ /* 0x000fe60008701270 */
[----:B------:R-:W4:Y:S03]  /*38b0*/  LDL R243, [R1] ;  /* 0x0000000001f37983 */ /* 0x000f260000100800 */
[----:B------:R-:W-:Y:S01]  /*38c0*/  PLOP3.LUT P0, PT, PT, PT, UP0, 0x80, 0x0 ;  /* 0x000000000000781c */ /* 0x000fe20003f0f008 */
        /* <DEDUP_REMOVED lines=45> */
[----:B------:R-:W-:Y:S08]  /*3ba0*/  HMMA.16816.F32.BF16 R32, R152, R166, R32 ;  /* 0x000000a69820723c */ /* 0x000ff00000041820 */
[-C--:B-1----:R-:W-:Y:S08]  /*3bb0*/  HMMA.16816.F32.BF16 R4, R132, R140.reuse, R4 ;  /* 0x0000008c8404723c */ /* 0x082ff00000041804 */
[C---:B------:R-:W-:Y:S08]  /*3bc0*/  HMMA.16816.F32.BF16 R8, R144.reuse, R140, R8 ;  /* 0x0000008c9008723c */ /* 0x040ff00000041808 */
[-C--:B------:R-:W-:Y:S08]  /*3bd0*/  HMMA.16816.F32.BF16 R12, R144, R142.reuse, R12 ;  /* 0x0000008e900c723c */ /* 0x080ff0000004180c */
[C---:B------:R-:W-:Y:S01]  /*3be0*/  HMMA.16816.F32.BF16 R16, R132.reuse, R142, R16 ;  /* 0x0000008e8410723c */ /* 0x040fe20000041810 */
[----:B------:R-:W-:Y:S07]  /*3bf0*/  LDSM.16.M88.4 R140, [R0+0x2000] ;  /* 0x00200000008c783b */ /* 0x000fee0000000200 */
        /* <DEDUP_REMOVED lines=10> */
[----:B---3--:R-:W-:Y:S03]  /*3ca0*/  IMAD.U32 R0, RZ, RZ, UR18 ;  /* 0x00000012ff007e24 */ /* 0x008fe6000f8e00ff */
[----:B------:R-:W-:Y:S01]  /*3cb0*/  FSEL R148, R148, RZ, P1 ;  /* 0x000000ff94947208 */ /* 0x000fe20000800000 */
[----:B------:R-:W-:Y:S03]  /*3cc0*/  @!P0 IMAD R0, R0, 0x80, R244 ;  /* 0x0000008000008824 */ /* 0x000fe600078e02f4 */
[C---:B------:R-:W-:Y:S07]  /*3cd0*/  HMMA.16816.F32.BF16 R16, R136.reuse, R150, R16 ;  /* 0x000000968810723c */ /* 0x040fee0000041810 */
[----:B------:R-:W-:Y:S01]  /*3ce0*/  @!P0 IADD3 R150, R0, 0x1, RZ ;  /* 0x0000000100968810 */ /* 0x000fe20007ffe0ff */
[-C--:B------:R-:W-:Y:S08]  /*3cf0*/  HMMA.16816.F32.BF16 R20, R136, R160.reuse, R20 ;  /* 0x000000a08814723c */ /* 0x080ff00000041814 */
[C---:B------:R-:W-:Y:S08]  /*3d00*/  HMMA.16816.F32.BF16 R24, R156.reuse, R160, R24 ;  /* 0x000000a09c18723c */ /* 0x040ff00000041818 */
[-C--:B------:R-:W-:Y:S08]  /*3d10*/  HMMA.16816.F32.BF16 R28, R156, R162.reuse, R28 ;  /* 0x000000a29c1c723c */ /* 0x080ff0000004181c */
[----:B------:R-:W-:Y:S07]  /*3d20*/  HMMA.16816.F32.BF16 R32, R136, R162, R32 ;  /* 0x000000a28820723c */ /* 0x000fee0000041820 */
[----:B----4-:R-:W-:Y:S01]  /*3d30*/  FMUL.FTZ R139, R243, 1.4426950216293334961 ;  /* 0x3fb8aa3bf38b7820 */ /* 0x010fe20000410000 */
[-C--:B-1----:R-:W-:Y:S05]  /*3d40*/  HMMA.16816.F32.BF16 R4, R140, R144.reuse, R4 ;  /* 0x000000908c04723c */ /* 0x082fea0000041804 */
[----:B------:R-:W-:Y:S01]  /*3d50*/  @!P0 IADD3 R137, R245, UR6, RZ ;  /* 0x00000006f5898c10 */ /* 0x000fe2000fffe0ff */
[----:B------:R-:W-:Y:S02]  /*3d60*/  FMUL.FTZ R138, R250, 1.4426950216293334961 ;  /* 0x3fb8aa3bfa8a7820 */ /* 0x000fe40000410000 */
[C---:B------:R-:W-:Y:S01]  /*3d70*/  HMMA.16816.F32.BF16 R8, R132.reuse, R144, R8 ;  /* 0x000000908408723c */ /* 0x040fe20000041808 */
[----:B------:R-:W2:Y:S03]  /*3d80*/  LDL R145, [R1+0x1c] ;  /* 0x00001c0001917983 */ /* 0x000ea60000100800 */
[C---:B------:R-:W-:Y:S02]  /*3d90*/  @!P0 IMNMX R149, R137.reuse, UR14, PT ;  /* 0x0000000e89958c17 */ /* 0x040fe4000b800200 */
[----:B------:R-:W-:Y:S02]  /*3da0*/  @!P0 IADD3 R136, R137, 0x8, RZ ;  /* 0x0000000889888810 */ /* 0x000fe40007ffe0ff */
[-C--:B------:R-:W-:Y:S03]  /*3db0*/  HMMA.16816.F32.BF16 R12, R132, R146.reuse, R12 ;  /* 0x00000092840c723c */ /* 0x080fe6000004180c */
[-C--:B------:R-:W-:Y:S02]  /*3dc0*/  @!P0 ISETP.GE.AND P1, PT, R150, R149.reuse, PT ;  /* 0x000000959600820c */ /* 0x080fe40003f26270 */
[----:B------:R-:W-:Y:S02]  /*3dd0*/  @!P0 ISETP.GE.AND P2, PT, R0, R149, PT ;  /* 0x000000950000820c */ /* 0x000fe40003f46270 */
[----:B------:R-:W-:Y:S01]  /*3de0*/  @!P0 IMNMX R144, R136, UR14, PT ;  /* 0x0000000e88908c17 */ /* 0x000fe2000b800200 */
[C---:B------:R-:W-:Y:S01]  /*3df0*/  HMMA.16816.F32.BF16 R16, R140.reuse, R146, R16 ;  /* 0x000000928c10723c */ /* 0x040fe20000041810 */
[----:B------:R-:W3:Y:S03]  /*3e00*/  LDL R146, [R1+0x20] ;  /* 0x0000200001927983 */ /* 0x000ee60000100800 */
[----:B------:R-:W-:Y:S02]  /*3e10*/  @!P0 FSEL R5, R5, -INF , !P1 ;  /* 0xff80000005058808 */ /* 0x000fe40004800000 */
[----:B------:R-:W-:Y:S02]  /*3e20*/  FSETP.NEU.FTZ.AND P1, PT, R243, -INF , PT ;  /* 0xff800000f300780b */ /* 0x000fe40003f3d000 */
[----:B------:R-:W-:Y:S01]  /*3e30*/  @!P0 IADD3 R136, R137, 0x20, RZ ;  /* 0x0000002089888810 */ /* 0x000fe20007ffe0ff */
[--C-:B------:R-:W-:Y:S03]  /*3e40*/  FFMA.FTZ R5, R5, c[0x0][0x23c], -R148.reuse ;  /* 0x00008f0005057a23 */ /* 0x100fe60000010894 */
[----:B------:R-:W-:Y:S01]  /*3e50*/  @!P0 IMNMX R136, R136, UR14, PT ;  /* 0x0000000e88888c17 */ /* 0x000fe2000b800200 */
[----:B------:R-:W-:Y:S01]  /*3e60*/  MUFU.EX2 R163, R5 ;  /* 0x0000000500a37308 */ /* 0x000fe20000000800 */
[----:B------:R-:W-:Y:S02]  /*3e70*/  @!P0 FSEL R4, R4, -INF , !P2 ;  /* 0xff80000004048808 */ /* 0x000fe40005000000 */
[----:B------:R-:W-:Y:S02]  /*3e80*/  FSEL R139, R139, RZ, P1 ;  /* 0x000000ff8b8b7208 */ /* 0x000fe40000800000 */
[-C--:B------:R-:W-:Y:S01]  /*3e90*/  @!P0 ISETP.GE.AND P2, PT, R0, R144.reuse, PT ;  /* 0x000000900000820c */ /* 0x080fe20003f46270 */
[----:B------:R-:W-:Y:S01]  /*3ea0*/  FFMA.FTZ R4, R4, c[0x0][0x23c], -R148 ;  /* 0x00008f0004047a23 */ /* 0x000fe20000010894 */
[----:B------:R-:W-:Y:S02]  /*3eb0*/  @!P0 ISETP.GE.AND P1, PT, R150, R144, PT ;  /* 0x000000909600820c */ /* 0x000fe40003f26270 */
[----:B------:R-:W-:Y:S01]  /*3ec0*/  @!P0 FSEL R6, R6, -INF , !P2 ;  /* 0xff80000006068808 */ /* 0x000fe20005000000 */
[----:B------:R-:W-:Y:S01]  /*3ed0*/  MUFU.EX2 R169, R4 ;  /* 0x0000000400a97308 */ /* 0x000fe20000000800 */
[-C--:B------:R-:W-:Y:S02]  /*3ee0*/  @!P0 ISETP.GE.AND P2, PT, R0, R136.reuse, PT ;  /* 0x000000880000820c */ /* 0x080fe40003f46270 */
[----:B------:R-:W-:Y:S01]  /*3ef0*/  @!P0 FSEL R7, R7, -INF , !P1 ;  /* 0xff80000007078808 */ /* 0x000fe20004800000 */
[--C-:B------:R-:W-:Y:S01]  /*3f00*/  FFMA.FTZ R6, R6, c[0x0][0x23c], -R139.reuse ;  /* 0x00008f0006067a23 */ /* 0x100fe2000001088b */
[----:B------:R-:W-:Y:S02]  /*3f10*/  FSETP.NEU.FTZ.AND P1, PT, R250, -INF , PT ;  /* 0xff800000fa00780b */ /* 0x000fe40003f3d000 */
[----:B------:R-:W-:Y:S01]  /*3f20*/  @!P0 FSEL R8, R8, -INF , !P2 ;  /* 0xff80000008088808 */ /* 0x000fe20005000000 */
[--C-:B------:R-:W-:Y:S01]  /*3f30*/  FFMA.FTZ R7, R7, c[0x0][0x23c], -R139.reuse ;  /* 0x00008f0007077a23 */ /* 0x100fe2000001088b */
[----:B------:R-:W-:Y:S01]  /*3f40*/  FSEL R138, R138, RZ, P1 ;  /* 0x000000ff8a8a7208 */ /* 0x000fe20000800000 */
[----:B------:R-:W-:Y:S01]  /*3f50*/  MUFU.EX2 R162, R6 ;  /* 0x0000000600a27308 */ /* 0x000fe20000000800 */
[----:B------:R-:W-:Y:S02]  /*3f60*/  @!P0 IADD3 R137, R137, 0x28, RZ ;  /* 0x0000002889898810 */ /* 0x000fe40007ffe0ff */
[-C--:B------:R-:W-:Y:S01]  /*3f70*/  @!P0 ISETP.GE.AND P1, PT, R150, R136.reuse, PT ;  /* 0x000000889600820c */ /* 0x080fe20003f26270 */
[--C-:B------:R-:W-:Y:S01]  /*3f80*/  FFMA.FTZ R8, R8, c[0x0][0x23c], -R138.reuse ;  /* 0x00008f0008087a23 */ /* 0x100fe2000001088a */
[----:B------:R-:W-:Y:S02]  /*3f90*/  @!P0 IMNMX R137, R137, UR14, PT ;  /* 0x0000000e89898c17 */ /* 0x000fe4000b800200 */
[----:B------:R-:W-:Y:S02]  /*3fa0*/  @!P0 FSEL R9, R9, -INF , !P1 ;  /* 0xff80000009098808 */ /* 0x000fe40004800000 */
[-C--:B------:R-:W-:Y:S01]  /*3fb0*/  @!P0 ISETP.GE.AND P2, PT, R0, R137.reuse, PT ;  /* 0x000000890000820c */ /* 0x080fe20003f46270 */
[----:B------:R1:W-:Y:S01]  /*3fc0*/  MUFU.EX2 R247, R8 ;  /* 0x0000000800f77308 */ /* 0x0003e20000000800 */
[----:B------:R-:W-:Y:S01]  /*3fd0*/  FSETP.NEU.FTZ.AND P1, PT, R251, -INF , PT ;  /* 0xff800000fb00780b */ /* 0x000fe20003f3d000 */
[----:B------:R-:W-:Y:S01]  /*3fe0*/  FFMA.FTZ R9, R9, c[0x0][0x23c], -R138 ;  /* 0x00008f0009097a23 */ /* 0x000fe2000001088a */
[----:B------:R-:W-:Y:S07]  /*3ff0*/  @!P0 FSEL R10, R10, -INF , !P2 ;  /* 0xff8000000a0a8808 */ /* 0x000fee0005000000 */
[----:B------:R4:W4:Y:S10]  /*4000*/  MUFU.EX2 R243, R7 ;  /* 0x0000000700f37308 */ /* 0x0009340000000800 */
[----:B------:R4:W4:Y:S01]  /*4010*/  MUFU.EX2 R246, R9 ;  /* 0x0000000900f67308 */ /* 0x0009220000000800 */
[----:B-1----:R-:W-:Y:S05]  /*4020*/  FMUL.FTZ R8, R251, 1.4426950216293334961 ;  /* 0x3fb8aa3bfb087820 */ /* 0x002fea0000410000 */
[----:B------:R-:W-:Y:S02]  /*4030*/  FSEL R8, R8, RZ, P1 ;  /* 0x000000ff08087208 */ /* 0x000fe40000800000 */
[-C--:B------:R-:W-:Y:S01]  /*4040*/  @!P0 ISETP.GE.AND P1, PT, R150, R137.reuse, PT ;  /* 0x000000899600820c */ /* 0x080fe20003f26270 */
[----:B----4-:R-:W1:Y:S02]  /*4050*/  LDSM.16.M88.4 R4, [R221+0xd400] ;  /* 0x00d40000dd04783b */ /* 0x010e640000000200 */
[--C-:B------:R-:W-:Y:S01]  /*4060*/  FFMA.FTZ R10, R10, c[0x0][0x23c], -R8.reuse ;  /* 0x00008f000a0a7a23 */ /* 0x100fe20000010808 */
[----:B------:R-:W-:Y:S03]  /*4070*/  @!P0 FSEL R11, R11, -INF , !P1 ;  /* 0xff8000000b0b8808 */ /* 0x000fe60004800000 */
[----:B------:R4:W-:Y:S02]  /*4080*/  MUFU.EX2 R248, R10 ;  /* 0x0000000a00f87308 */ /* 0x0009e40000000800 */
[----:B------:R-:W-:Y:S01]  /*4090*/  FFMA.FTZ R11, R11, c[0x0][0x23c], -R8 ;  /* 0x00008f000b0b7a23 */ /* 0x000fe20000010808 */
[----:B------:R-:W-:Y:S04]  /*40a0*/  @!P0 IADD3 R9, R0, 0x8, RZ ;  /* 0x0000000800098810 */ /* 0x000fe80007ffe0ff */
[-C--:B------:R-:W-:Y:S03]  /*40b0*/  @!P0 ISETP.GE.AND P1, PT, R9, R136.reuse, PT ;  /* 0x000000880900820c */ /* 0x080fe60003f26270 */
[----:B------:R-:W1:Y:S01]  /*40c0*/  MUFU.EX2 R249, R11 ;  /* 0x0000000b00f97308 */ /* 0x000e620000000800 */
[----:B------:R-:W-:Y:S05]  /*40d0*/  @!P0 FSEL R12, R12, -INF , !P1 ;  /* 0xff8000000c0c8808 */ /* 0x000fea0004800000 */
[--C-:B------:R-:W-:Y:S04]  /*40e0*/  FFMA.FTZ R12, R12, c[0x0][0x23c], -R138.reuse ;  /* 0x00008f000c0c7a23 */ /* 0x100fe8000001088a */
[----:B------:R-:W-:Y:S01]  /*40f0*/  MUFU.EX2 R171, R12 ;  /* 0x0000000c00ab7308 */ /* 0x000fe20000000800 */
[----:B----4-:R-:W-:Y:S04]  /*4100*/  @!P0 IADD3 R10, R0, 0x9, RZ ;  /* 0x00000009000a8810 */ /* 0x010fe80007ffe0ff */
        /* <DEDUP_REMOVED lines=16> */
[-C--:B------:R-:W-:Y:S02]  /*4210*/  @!P0 ISETP.GE.AND P1, PT, R10, R149.reuse, PT ;  /* 0x000000950a00820c */ /* 0x080fe40003f26270 */
[----:B------:R-:W-:Y:S04]  /*4220*/  HMMA.16816.F32.BF16 R32, R140, R6, R32 ;  /* 0x000000068c20723c */ /* 0x000fe80000041820 */
[----:B------:R-:W-:Y:S01]  /*4230*/  @!P0 FSEL R17, R17, -INF , !P1 ;  /* 0xff80000011118808 */ /* 0x000fe20004800000 */
[--C-:B------:R-:W-:Y:S01]  /*4240*/  FFMA.FTZ R16, R16, c[0x0][0x23c], -R148.reuse ;  /* 0x00008f0010107a23 */ /* 0x100fe20000010894 */
[-C--:B------:R-:W-:Y:S01]  /*4250*/  @!P0 ISETP.GE.AND P1, PT, R9, R144.reuse, PT ;  /* 0x000000900900820c */ /* 0x080fe20003f26270 */
[----:B------:R-:W-:Y:S01]  /*4260*/  MUFU.EX2 R244, R15 ;  /* 0x0000000f00f47308 */ /* 0x000fe20000000800 */
[----:B------:R-:W-:Y:S01]  /*4270*/  @!P0 IADD3 R9, R0, 0x10, RZ ;  /* 0x0000001000098810 */ /* 0x000fe20007ffe0ff */
[--C-:B------:R-:W-:Y:S03]  /*4280*/  FFMA.FTZ R17, R17, c[0x0][0x23c], -R148.reuse ;  /* 0x00008f0011117a23 */ /* 0x100fe60000010894 */
        /* <DEDUP_REMOVED lines=10> */
[----:B------:R-:W-:Y:S02]  /*4330*/  @!P0 ISETP.GE.AND P1, PT, R10, R149, PT ;  /* 0x000000950a00820c */ /* 0x000fe40003f26270 */
[----:B------:R-:W-:Y:S01]  /*4340*/  @!P0 IADD3 R0, R0, 0x19, RZ ;  /* 0x0000001900008810 */ /* 0x000fe20007ffe0ff */
[----:B------:R-:W4:Y:S01]  /*4350*/  MUFU.EX2 R159, R17 ;  /* 0x00000011009f7308 */ /* 0x000f220000000800 */
[----:B------:R-:W-:Y:S01]  /*4360*/  @!P0 FSEL R21, R21, -INF , !P1 ;  /* 0xff80000015158808 */ /* 0x000fe20004800000 */
[--C-:B------:R-:W-:Y:S01]  /*4370*/  FFMA.FTZ R20, R20, c[0x0][0x23c], -R148.reuse ;  /* 0x00008f0014147a23 */ /* 0x100fe20000010894 */
[----:B------:R-:W-:Y:S02]  /*4380*/  @!P0 ISETP.GE.AND P1, PT, R9, R144, PT ;  /* 0x000000900900820c */ /* 0x000fe40003f26270 */
[----:B------:R-:W-:Y:S01]  /*4390*/  F2FP.BF16.PACK_AB R7, R243, R162 ;  /* 0x000000a2f307723e */ /* 0x000fe200000010ff */
        /* <DEDUP_REMOVED lines=9> */
[----:B------:R-:W-:Y:S01]  /*4430*/  F2FP.BF16.PACK_AB R5, R249, R248 ;  /* 0x000000f8f905723e */ /* 0x000fe200000010ff */
[--C-:B------:R-:W-:Y:S01]  /*4440*/  FFMA.FTZ R23, R23, c[0x0][0x23c], -R139.reuse ;  /* 0x00008f0017177a23 */ /* 0x100fe2000001088b */
[----:B------:R-:W-:Y:S01]  /*4450*/  @!P0 FSEL R24, R24, -INF , !P1 ;  /* 0xff80000018188808 */ /* 0x000fe20004800000 */
[----:B------:R-:W4:Y:S01]  /*4460*/  MUFU.EX2 R164, R19 ;  /* 0x0000001300a47308 */ /* 0x000f220000000800 */
[-C--:B------:R-:W-:Y:S03]  /*4470*/  @!P0 ISETP.GE.AND P1, PT, R10, R136.reuse, PT ;  /* 0x000000880a00820c */ /* 0x080fe60003f26270 */
[--C-:B------:R-:W-:Y:S01]  /*4480*/  FFMA.FTZ R24, R24, c[0x0][0x23c], -R138.reuse ;  /* 0x00008f0018187a23 */ /* 0x100fe2000001088a */
[----:B------:R-:W-:Y:S02]  /*4490*/  @!P0 FSEL R25, R25, -INF , !P1 ;  /* 0xff80000019198808 */ /* 0x000fe40004800000 */
[-C--:B------:R-:W-:Y:S03]  /*44a0*/  @!P0 ISETP.GE.AND P1, PT, R9, R137.reuse, PT ;  /* 0x000000890900820c */ /* 0x080fe60003f26270 */
[----:B------:R-:W-:Y:S01]  /*44b0*/  MUFU.EX2 R156, R20 ;  /* 0x00000014009c7308 */ /* 0x000fe20000000800 */
[----:B------:R-:W-:Y:S01]  /*44c0*/  @!P0 FSEL R26, R26, -INF , !P1 ;  /* 0xff8000001a1a8808 */ /* 0x000fe20004800000 */
[----:B------:R-:W-:Y:S01]  /*44d0*/  FFMA.FTZ R25, R25, c[0x0][0x23c], -R138 ;  /* 0x00008f0019197a23 */ /* 0x000fe2000001088a */
[----:B------:R-:W-:Y:S02]  /*44e0*/  @!P0 ISETP.GE.AND P1, PT, R10, R137, PT ;  /* 0x000000890a00820c */ /* 0x000fe40003f26270 */
        /* <DEDUP_REMOVED lines=11> */
[----:B------:R-:W-:Y:S03]  /*45a0*/  @!P0 ISETP.GE.AND P1, PT, R4, R137, PT ;  /* 0x000000890400820c */ /* 0x000fe60003f26270 */
[----:B------:R-:W-:Y:S01]  /*45b0*/  FFMA.FTZ R138, R29, c[0x0][0x23c], -R138 ;  /* 0x00008f001d8a7a23 */ /* 0x000fe2000001088a */
[----:B------:R-:W-:Y:S02]  /*45c0*/  @!P0 FSEL R30, R30, -INF , !P1 ;  /* 0xff8000001e1e8808 */ /* 0x000fe40004800000 */
[-C--:B------:R-:W-:Y:S03]  /*45d0*/  @!P0 ISETP.GE.AND P1, PT, R4, R149.reuse, PT ;  /* 0x000000950400820c */ /* 0x080fe60003f26270 */
[----:B------:R-:W1:Y:S01]  /*45e0*/  MUFU.EX2 R157, R23 ;  /* 0x00000017009d7308 */ /* 0x000e620000000800 */
[----:B------:R-:W-:Y:S01]  /*45f0*/  @!P0 FSEL R32, R32, -INF , !P1 ;  /* 0xff80000020208808 */ /* 0x000fe20004800000 */
[----:B------:R-:W-:Y:S01]  /*4600*/  FFMA.FTZ R30, R30, c[0x0][0x23c], -R8 ;  /* 0x00008f001e1e7a23 */ /* 0x000fe20000010808 */
[----:B------:R-:W-:Y:S03]  /*4610*/  @!P0 ISETP.GE.AND P1, PT, R0, R149, PT ;  /* 0x000000950000820c */ /* 0x000fe60003f26270 */
[--C-:B------:R-:W-:Y:S01]  /*4620*/  FFMA.FTZ R32, R32, c[0x0][0x23c], -R148.reuse ;  /* 0x00008f0020207a23 */ /* 0x100fe20000010894 */
[----:B------:R-:W-:Y:S02]  /*4630*/  @!P0 FSEL R33, R33, -INF , !P1 ;  /* 0xff80000021218808 */ /* 0x000fe40004800000 */
[-C--:B------:R-:W-:Y:S01]  /*4640*/  @!P0 ISETP.GE.AND P1, PT, R4, R144.reuse, PT ;  /* 0x000000900400820c */ /* 0x080fe20003f26270 */
[----:B------:R-:W-:Y:S01]  /*4650*/  MUFU.EX2 R147, R32 ;  /* 0x0000002000937308 */ /* 0x000fe20000000800 */
[----:B----4-:R-:W-:Y:S01]  /*4660*/  F2FP.BF16.PACK_AB R4, R159, R161 ;  /* 0x000000a19f04723e */ /* 0x010fe200000010ff */
[----:B------:R-:W-:Y:S01]  /*4670*/  FFMA.FTZ R148, R33, c[0x0][0x23c], -R148 ;  /* 0x00008f0021947a23 */ /* 0x000fe20000010894 */
[----:B------:R-:W-:Y:S02]  /*4680*/  @!P0 FSEL R34, R34, -INF , !P1 ;  /* 0xff80000022228808 */ /* 0x000fe40004800000 */
[----:B------:R-:W-:Y:S03]  /*4690*/  @!P0 ISETP.GE.AND P1, PT, R0, R144, PT ;  /* 0x000000900000820c */ /* 0x000fe60003f26270 */
[--C-:B------:R-:W-:Y:S01]  /*46a0*/  FFMA.FTZ R34, R34, c[0x0][0x23c], -R139.reuse ;  /* 0x00008f0022227a23 */ /* 0x100fe2000001088b */
[----:B------:R-:W-:Y:S01]  /*46b0*/  @!P0 FSEL R35, R35, -INF , !P1 ;  /* 0xff80000023238808 */ /* 0x000fe20004800000 */
[----:B------:R-:W4:Y:S01]  /*46c0*/  MUFU.EX2 R148, R148 ;  /* 0x0000009400947308 */ /* 0x000f220000000800 */
[----:B------:R-:W-:Y:S02]  /*46d0*/  @!P0 ISETP.GE.AND P1, PT, R0, R137, PT ;  /* 0x000000890000820c */ /* 0x000fe40003f26270 */
[----:B------:R-:W-:Y:S01]  /*46e0*/  F2FP.BF16.PACK_AB R0, R163, R169 ;  /* 0x000000a9a300723e */ /* 0x000fe200000010ff */
[----:B------:R-:W-:Y:S01]  /*46f0*/  FFMA.FTZ R139, R35, c[0x0][0x23c], -R139 ;  /* 0x00008f00238b7a23 */ /* 0x000fe2000001088b */
[----:B------:R-:W-:Y:S03]  /*4700*/  @!P0 FSEL R31, R31, -INF , !P1 ;  /* 0xff8000001f1f8808 */ /* 0x000fe60004800000 */
[----:B------:R1:W-:Y:S02]  /*4710*/  STS [R235+0x13000], R0 ;  /* 0x01300000eb007388 */ /* 0x0003e40000000800 */
[----:B------:R-:W-:Y:S01]  /*4720*/  MUFU.EX2 R150, R34 ;  /* 0x0000002200967308 */ /* 0x000fe20000000800 */
[----:B------:R-:W-:Y:S01]  /*4730*/  FFMA.FTZ R8, R31, c[0x0][0x23c], -R8 ;  /* 0x00008f001f087a23 */ /* 0x000fe20000010808 */
[----:B------:R4:W-:Y:S08]  /*4740*/  STS [R233+0x13000], R4 ;  /* 0x01300004e9007388 */ /* 0x0009f00000000800 */
[----:B------:R-:W-:Y:S10]  /*4750*/  MUFU.EX2 R149, R139 ;  /* 0x0000008b00957308 */ /* 0x000ff40000000800 */
[----:B------:R-:W-:Y:S01]  /*4760*/  MUFU.EX2 R167, R24 ;  /* 0x0000001800a77308 */ /* 0x000fe20000000800 */
[----:B-1----:R-:W-:Y:S02]  /*4770*/  F2FP.BF16.PACK_AB R0, R164, R165 ;  /* 0x000000a5a400723e */ /* 0x002fe400000010ff */
[----:B--2---:R-:W-:Y:S02]  /*4780*/  IADD3 R144, P0, R145, UR10, RZ ;  /* 0x0000000a91907c10 */ /* 0x004fe4000ff1e0ff */
[----:B----4-:R-:W-:Y:S01]  /*4790*/  F2FP.BF16.PACK_AB R4, R157, R158 ;  /* 0x0000009e9d04723e */ /* 0x010fe200000010ff */
[----:B------:R1:W-:Y:S04]  /*47a0*/  STS [R233+0x13400], R0 ;  /* 0x01340000e9007388 */ /* 0x0003e80000000800 */
[----:B------:R-:W2:Y:S01]  /*47b0*/  MUFU.EX2 R160, R25 ;  /* 0x0000001900a07308 */ /* 0x000ea20000000800 */
[----:B------:R4:W-:Y:S04]  /*47c0*/  STS [R235+0x14000], R6 ;  /* 0x01400006eb007388 */ /* 0x0009e80000000800 */
[----:B------:R2:W-:Y:S04]  /*47d0*/  STS [R235+0x14400], R5 ;  /* 0x01440005eb007388 */ /* 0x0005e80000000800 */
[----:B------:R2:W-:Y:S01]  /*47e0*/  STS [R233+0x14000], R7 ;  /* 0x01400007e9007388 */ /* 0x0005e20000000800 */
[----:B------:R-:W-:Y:S01]  /*47f0*/  MUFU.EX2 R168, R26 ;  /* 0x0000001a00a87308 */ /* 0x000fe20000000800 */
[----:B---3--:R-:W-:Y:S02]  /*4800*/  IADD3.X R145, R146, UR9, RZ, P0, !PT ;  /* 0x0000000992917c10 */ /* 0x008fe400087fe4ff */
[----:B------:R-:W-:Y:S03]  /*4810*/  PLOP3.LUT P0, PT, PT, PT, UP3, 0x80, 0x0 ;  /* 0x000000000000781c */ /* 0x000fe60003f0f038 */
[----:B------:R-:W3:Y:S04]  /*4820*/  LDG.E R142, [R144.64] ;  /* 0x0000000c908e7981 */ /* 0x000ee8000c1e1900 */
[----:B------:R-:W2:Y:S01]  /*4830*/  MUFU.EX2 R166, R27 ;  /* 0x0000001b00a67308 */ /* 0x000ea20000000800 */
[----:B------:R-:W3:Y:S01]  /*4840*/  LDG.E R141, [R144.64+0x20] ;  /* 0x0000200c908d7981 */ /* 0x000ee2000c1e1900 */
[----:B-1----:R-:W-:Y:S03]  /*4850*/  F2FP.BF16.PACK_AB R0, R148, R147 ;  /* 0x000000939400723e */ /* 0x002fe600000010ff */
[----:B------:R1:W3:Y:S01]  /*4860*/  LDG.E R140, [R144.64+0x80] ;  /* 0x0000800c908c7981 */ /* 0x0002e2000c1e1900 */
[----:B----4-:R-:W-:Y:S02]  /*4870*/  F2FP.BF16.PACK_AB R6, R244, R245 ;  /* 0x000000f5f406723e */ /* 0x010fe400000010ff */
[----:B--2---:R-:W-:Y:S03]  /*4880*/  F2FP.BF16.PACK_AB R5, R154, R156 ;  /* 0x0000009c9a05723e */ /* 0x004fe600000010ff */
[----:B------:R2:W-:Y:S01]  /*4890*/  STS [R233+0x14400], R6 ;  /* 0x01440006e9007388 */ /* 0x0005e20000000800 */
[----:B------:R-:W-:Y:S01]  /*48a0*/  MUFU.EX2 R153, R28 ;  /* 0x0000001c00997308 */ /* 0x000fe20000000800 */
[----:B------:R-:W-:Y:S02]  /*48b0*/  F2FP.BF16.PACK_AB R7, R160, R167 ;  /* 0x000000a7a007723e */ /* 0x000fe400000010ff */
[----:B------:R4:W-:Y:S04]  /*48c0*/  STS [R234+0x13000], R5 ;  /* 0x01300005ea007388 */ /* 0x0009e80000000800 */
[----:B------:R1:W-:Y:S03]  /*48d0*/  STS [R234+0x13400], R4 ;  /* 0x01340004ea007388 */ /* 0x0003e60000000800 */
[----:B------:R-:W1:Y:S01]  /*48e0*/  MUFU.EX2 R152, R138 ;  /* 0x0000008a00987308 */ /* 0x000e620000000800 */
[----:B------:R1:W-:Y:S09]  /*48f0*/  STS [R232+0x13000], R0 ;  /* 0x01300000e8007388 */ /* 0x0003f20000000800 */
[----:B------:R-:W-:Y:S01]  /*4900*/  MUFU.EX2 R155, R30 ;  /* 0x0000001e009b7308 */ /* 0x000fe20000000800 */
[----:B--2---:R-:W-:Y:S02]  /*4910*/  F2FP.BF16.PACK_AB R6, R166, R168 ;  /* 0x000000a8a606723e */ /* 0x004fe400000010ff */
[----:B----4-:R-:W-:Y:S07]  /*4920*/  F2FP.BF16.PACK_AB R5, R149, R150 ;  /* 0x000000969505723e */ /* 0x010fee00000010ff */
[----:B------:R-:W2:Y:S01]  /*4930*/  MUFU.EX2 R151, R8 ;  /* 0x0000000800977308 */ /* 0x000ea20000000800 */
[----:B------:R-:W-:Y:S01]  /*4940*/  STS [R232+0x13400], R5 ;  /* 0x01340005e8007388 */ /* 0x000fe20000000800 */
[----:B-1----:R-:W-:Y:S03]  /*4950*/  F2FP.BF16.PACK_AB R4, R152, R153 ;  /* 0x000000999804723e */ /* 0x002fe600000010ff */
[----:B------:R-:W-:Y:S04]  /*4960*/  STS [R234+0x14000], R7 ;  /* 0x01400007ea007388 */ /* 0x000fe80000000800 */
[----:B------:R-:W-:Y:S04]  /*4970*/  STS [R234+0x14400], R6 ;  /* 0x01440006ea007388 */ /* 0x000fe80000000800 */
[----:B------:R-:W-:Y:S01]  /*4980*/  STS [R232+0x14000], R4 ;  /* 0x01400004e8007388 */ /* 0x000fe20000000800 */
[----:B--2---:R-:W-:Y:S05]  /*4990*/  F2FP.BF16.PACK_AB R0, R151, R155 ;  /* 0x0000009b9700723e */ /* 0x004fea00000010ff */
[----:B------:R1:W-:Y:S04]  /*49a0*/  STS [R232+0x14400], R0 ;  /* 0x01440000e8007388 */ /* 0x0003e80000000800 */
[----:B------:R-:W2:Y:S08]  /*49b0*/  LDSM.16.M88.4 R32, [R223+0x6000] ;  /* 0x00600000df20783b */ /* 0x000eb00000000200 */
[----:B------:R-:W4:Y:S08]  /*49c0*/  LDSM.16.M88.4 R28, [R223+0x6800] ;  /* 0x00680000df1c783b */ /* 0x000f300000000200 */
[----:B------:R-:W4:Y:S08]  /*49d0*/  LDSM.16.M88.4 R132, [R224+0x6000] ;  /* 0x00600000e084783b */ /* 0x000f300000000200 */
[----:B-1----:R1:W3:Y:S04]  /*49e0*/  LDG.E R0, [R144.64+0xa0] ;  /* 0x0000a00c90007981 */ /* 0x0022e8000c1e1900 */
[----:B------:R-:W1:Y:S01]  /*49f0*/  LDSM.16.M88.4 R136, [R224+0x6800] ;  /* 0x00680000e088783b */ /* 0x000e620000000200 */
[-C--:B--2---:R-:W-:Y:S08]  /*4a00*/  HMMA.16816.F32.BF16 R4, R32, R172.reuse, RZ ;  /* 0x000000ac2004723c */ /* 0x084ff000000418ff */
        /* <DEDUP_REMOVED lines=16> */
[----:B------:R-:W2:Y:S07]  /*4b10*/  LDSM.16.M88.4 R132, [R223+0x7800] ;  /* 0x00780000df84783b */ /* 0x000eae0000000200 */
[-C--:B-1----:R-:W-:Y:S08]  /*4b20*/  HMMA.16816.F32.BF16 R4, R136, R188.reuse, R4 ;  /* 0x000000bc8804723c */ /* 0x082ff00000041804 */
[C---:B--2---:R-:W-:Y:S08]  /*4b30*/  HMMA.16816.F32.BF16 R8, R132.reuse, R188, R8 ;  /* 0x000000bc8408723c */ /* 0x044ff00000041808 */
        /* <DEDUP_REMOVED lines=31> */
[C---:B---3--:R-:W-:Y:S01]  /*4d30*/  FADD.FTZ R5, -R142.reuse, R5 ;  /* 0x000000058e057221 */ /* 0x048fe20000010100 */
[C---:B------:R-:W-:Y:S04]  /*4d40*/  HMMA.16816.F32.BF16 R16, R132.reuse, R214, R16 ;  /* 0x000000d68410723c */ /* 0x040fe80000041810 */
[C---:B------:R-:W-:Y:S02]  /*4d50*/  FADD.FTZ R6, -R141.reuse, R6 ;  /* 0x000000068d067221 */ /* 0x040fe40000010100 */
[----:B------:R-:W-:Y:S02]  /*4d60*/  FADD.FTZ R7, -R141, R7 ;  /* 0x000000078d077221 */ /* 0x000fe40000010100 */
[----:B------:R-:W-:Y:S01]  /*4d70*/  FADD.FTZ R4, -R142, R4 ;  /* 0x000000048e047221 */ /* 0x000fe20000010100 */
[-C--:B------:R-:W-:Y:S03]  /*4d80*/  HMMA.16816.F32.BF16 R20, R132, R216.reuse, R20 ;  /* 0x000000d88414723c */ /* 0x080fe60000041814 */
[----:B------:R-:W-:Y:S02]  /*4d90*/  FMUL.FTZ R144, R163, R5 ;  /* 0x00000005a3907220 */ /* 0x000fe40000410000 */
        /* <DEDUP_REMOVED lines=62> */
[----:B------:R-:W-:Y:S02]  /*5180*/  IMAD.MOV.U32 R148, RZ, RZ, R241 ;  /* 0x000000ffff947224 */ /* 0x000fe400078e00f1 */
[----:B------:R-:W-:Y:S01]  /*5190*/  IMAD.MOV.U32 R149, RZ, RZ, R240 ;  /* 0x000000ffff957224 */ /* 0x000fe200078e00f0 */
        /* <DEDUP_REMOVED lines=19> */
.L_x_69:
[----:B------:R-:W-:Y:S01]  /*52d0*/  F2FP.BF16.PACK_AB R16, R144, R145 ;  /* 0x000000919010723e */ /* 0x000fe200000010ff */
[----:B------:R-:W-:Y:S01]  /*52e0*/  IMAD.SHL.U32 R144, R229, 0x2, RZ ;  /* 0x00000002e5907824 */ /* 0x000fe200078e00ff */
[----:B------:R-:W-:Y:S01]  /*52f0*/  F2FP.BF16.PACK_AB R15, R32, R146 ;  /* 0x00000092200f723e */ /* 0x000fe200000010ff */
        /* <DEDUP_REMOVED lines=31> */
[----:B------:R-:W-:Y:S06]  /*54f0*/  BAR.SYNC.DEFER_BLOCKING 0x0 ;  /* 0x0000000000007b1d */ /* 0x000fec0000010000 */
[----:B------:R-:W-:Y:S04]  /*5500*/  LDSM.16.MT88.4 R4, [R2+0x13000] ;  /* 0x013000000204783b */ /* 0x000fe80000004200 */
[----:B------:R-:W3:Y:S04]  /*5510*/  LDSM.16.MT88.4 R8, [R144+0x6000] ;  /* 0x006000009008783b */ /* 0x000ee80000004200 */
[----:B------:R-:W4:Y:S04]  /*5520*/  LDSM.16.MT88.4 R12, [R2+0x15000] ;  /* 0x01500000020c783b */ /* 0x000f280000004200 */
[----:B------:R-:W1:Y:S04]  /*5530*/  LDSM.16.MT88.4 R16, [R144+0x7000] ;  /* 0x007000009010783b */ /* 0x000e680000004200 */
[----:B------:R-:W1:Y:S04]  /*5540*/  LDSM.16.MT88.4 R20, [R144+0x8000] ;  /* 0x008000009014783b */ /* 0x000e680000004200 */
[----:B------:R-:W-:Y:S04]  /*5550*/  LDSM.16.MT88.4 R24, [R2+0x13800] ;  /* 0x013800000218783b */ /* 0x000fe80000004200 */
[----:B------:R-:W1:Y:S04]  /*5560*/  LDSM.16.MT88.4 R28, [R144+0x6400] ;  /* 0x00640000901c783b */ /* 0x000e680000004200 */
[----:B------:R-:W1:Y:S04]  /*5570*/  LDSM.16.MT88.4 R32, [R2+0x15800] ;  /* 0x015800000220783b */ /* 0x000e680000004200 */
[----:B------:R-:W1:Y:S04]  /*5580*/  LDSM.16.MT88.4 R132, [R144+0x7400] ;  /* 0x007400009084783b */ /* 0x000e680000004200 */
[----:B------:R-:W-:Y:S01]  /*5590*/  LDSM.16.MT88.4 R136, [R2+0x16800] ;  /* 0x016800000288783b */ /* 0x000fe20000004200 */
[-C--:B---3--:R-:W-:Y:S08]  /*55a0*/  HMMA.16816.F32.BF16 R36, R4, R8.reuse, R36 ;  /* 0x000000080424723c */ /* 0x088ff00000041824 */
[C---:B----4-:R-:W-:Y:S08]  /*55b0*/  HMMA.16816.F32.BF16 R40, R12.reuse, R8, R40 ;  /* 0x000000080c28723c */ /* 0x050ff00000041828 */
[-C--:B------:R-:W-:Y:S08]  /*55c0*/  HMMA.16816.F32.BF16 R44, R12, R10.reuse, R44 ;  /* 0x0000000a0c2c723c */ /* 0x080ff0000004182c */
[C---:B------:R-:W-:Y:S01]  /*55d0*/  HMMA.16816.F32.BF16 R48, R4.reuse, R10, R48 ;  /* 0x0000000a0430723c */ /* 0x040fe20000041830 */
[----:B------:R-:W3:Y:S07]  /*55e0*/  LDSM.16.MT88.4 R8, [R144+0x8400] ;  /* 0x008400009008783b */ /* 0x000eee0000004200 */
[-C--:B-1----:R-:W-:Y:S08]  /*55f0*/  HMMA.16816.F32.BF16 R52, R4, R16.reuse, R52 ;  /* 0x000000100434723c */ /* 0x082ff00000041834 */
        /* <DEDUP_REMOVED lines=9> */
[----:B------:R-:W1:Y:S04]  /*5690*/  LDSM.16.MT88.4 R4, [R2+0x14000] ;  /* 0x014000000204783b */ /* 0x000e680000004200 */
[----:B------:R-:W4:Y:S03]  /*56a0*/  LDSM.16.MT88.4 R20, [R144+0x7800] ;  /* 0x007800009014783b */ /* 0x000f260000004200 */
[-C--:B------:R-:W-:Y:S08]  /*56b0*/  HMMA.16816.F32.BF16 R36, R24, R28.reuse, R36 ;  /* 0x0000001c1824723c */ /* 0x080ff00000041824 */
        /* <DEDUP_REMOVED lines=9> */
[-C--:B---3--:R-:W-:Y:S08]  /*5750*/  HMMA.16816.F32.BF16 R68, R24, R8.reuse, R68 ;  /* 0x000000081844723c */ /* 0x088ff00000041844 */
[C---:B------:R-:W-:Y:S08]  /*5760*/  HMMA.16816.F32.BF16 R72, R32.reuse, R8, R72 ;  /* 0x000000082048723c */ /* 0x040ff00000041848 */
[-C--:B------:R-:W-:Y:S01]  /*5770*/  HMMA.16816.F32.BF16 R76, R32, R10.reuse, R76 ;  /* 0x0000000a204c723c */ /* 0x080fe2000004184c */
[----:B------:R-:W3:Y:S07]  /*5780*/  LDSM.16.MT88.4 R32, [R2+0x14800] ;  /* 0x014800000220783b */ /* 0x000eee0000004200 */
        /* <DEDUP_REMOVED lines=16> */
[-C--:B---3--:R-:W-:Y:S08]  /*5890*/  HMMA.16816.F32.BF16 R36, R32, R132.reuse, R36 ;  /* 0x000000842024723c */ /* 0x088ff00000041824 */
[C---:B------:R-:W-:Y:S08]  /*58a0*/  HMMA.16816.F32.BF16 R40, R136.reuse, R132, R40 ;  /* 0x000000848828723c */ /* 0x040ff00000041828 */
[-C--:B------:R-:W-:Y:S08]  /*58b0*/  HMMA.16816.F32.BF16 R44, R136, R134.reuse, R44 ;  /* 0x00000086882c723c */ /* 0x080ff0000004182c */
[C---:B------:R-:W-:Y:S08]  /*58c0*/  HMMA.16816.F32.BF16 R48, R32.reuse, R134, R48 ;  /* 0x000000862030723c */ /* 0x040ff00000041830 */
[-C--:B--2---:R-:W-:Y:S08]  /*58d0*/  HMMA.16816.F32.BF16 R52, R32, R8.reuse, R52 ;  /* 0x000000082034723c */ /* 0x084ff00000041834 */
        /* <DEDUP_REMOVED lines=8> */
[----:B------:R-:W-:Y:S02]  /*5960*/  IMAD.MOV.U32 R4, RZ, RZ, c[0x0][0x370] ;  /* 0x0000dc00ff047624 */ /* 0x000fe400078e00ff */
[----:B-----5:R-:W-:Y:S03]  /*5970*/  IMAD.SHL.U32 R0, R150, 0x2, RZ ;  /* 0x0000000296007824 */ /* 0x020fe600078e00ff */
[----:B------:R-:W-:Y:S04]  /*5980*/  LEA R4, -R4, RZ, 0x6 ;  /* 0x000000ff04047211 */ /* 0x000fe800078e31ff */
[C---:B------:R-:W-:Y:S04]  /*5990*/  LEA R5, P1, R4.reuse, R236, 0x1 ;  /* 0x000000ec04057211 */ /* 0x040fe800078208ff */
[----:B------:R-:W-:Y:S02]  /*59a0*/  LEA.HI.X.SX32 R4, R4, R237, 0x1, P1 ;  /* 0x000000ed04047211 */ /* 0x000fe400008f0eff */
[----:B------:R-:W-:Y:S03]  /*59b0*/  MOV R236, R5 ;  /* 0x0000000500ec7202 */ /* 0x000fe60000000f00 */
[----:B------:R-:W-:Y:S05]  /*59c0*/  IMAD.MOV.U32 R237, RZ, RZ, R4 ;  /* 0x000000ffffed7224 */ /* 0x000fea00078e0004 */
[----:B------:R-:W-:Y:S01]  /*59d0*/  @!PT LDS RZ, [RZ] ;  /* 0x00000000fffff984 */ /* 0x000fe20000000800 */
[----:B------:R-:W-:Y:S01]  /*59e0*/  @!PT LDS RZ, [RZ] ;  /* 0x00000000fffff984 */ /* 0x000fe20000000800 */
[----:B------:R-:W-:Y:S01]  /*59f0*/  @!PT LDS RZ, [RZ] ;  /* 0x00000000fffff984 */ /* 0x000fe20000000800 */
[----:B------:R1:W-:Y:S04]  /*5a00*/  LDGSTS.E.BYPASS.LTC128B.128 [R0+0x6000], [R236.64] ;  /* 0x06000000ec007fae */ /* 0x0003e8000b901d4c */
[----:B------:R1:W-:Y:S04]  /*5a10*/  LDGSTS.E.BYPASS.LTC128B.128 [R0+0x7000], [R236.64+0x40] ;  /* 0x07000040ec007fae */ /* 0x0003e8000b901d4c */
[----:B------:R1:W-:Y:S04]  /*5a20*/  LDGSTS.E.BYPASS.LTC128B.128 [R0+0x8000], [R236.64+0x80] ;  /* 0x08000080ec007fae */ /* 0x0003e8000b901d4c */
[----:B------:R-:W0:Y:S02]  /*5a30*/  LDGDEPBAR ;  /* 0x00000000000079af */ /* 0x000e240000000000 */
.L_x_70:
[----:B------:R-:W-:Y:S01]  /*5a40*/  LDSM.16.M88.4 R24, [R225] ;  /* 0x00000000e118783b */ /* 0x000fe20000000200 */
[----:B------:R-:W-:Y:S01]  /*5a50*/  IMAD.MOV.U32 R151, RZ, RZ, c[0x0][0x22c] ;  /* 0x00008b00ff977624 */ /* 0x000fe200078e00ff */
[----:B------:R-:W-:Y:S01]  /*5a60*/  ULOP3.LUT UR4, UR5, 0x1, URZ, 0xc0, !UPT ;  /* 0x0000000105047892 */ /* 0x000fe2000f8ec03f */
[----:B------:R-:W-:Y:S01]  /*5a70*/  IMAD.MOV.U32 R155, RZ, RZ, c[0x0][0x22c] ;  /* 0x00008b00ff9b7624 */ /* 0x000fe200078e00ff */
[----:B------:R-:W2:Y:S01]  /*5a80*/  LDSM.16.MT88.4 R8, [R144+0x9000] ;  /* 0x009000009008783b */ /* 0x000ea20000004200 */
[----:B------:R-:W-:Y:S01]  /*5a90*/  IMAD R151, R151, c[0x0][0x1c0], RZ ;  /* 0x0000700097977a24 */ /* 0x000fe200078e02ff */
[----:B------:R-:W-:Y:S01]  /*5aa0*/  UISETP.NE.U32.AND UP0, UPT, UR4, 0x1, UPT ;  /* 0x000000010400788c */ /* 0x000fe2000bf05070 */
[----:B------:R-:W-:Y:S01]  /*5ab0*/  IMAD R155, R155, c[0x0][0x1c0], RZ ;  /* 0x000070009b9b7a24 */ /* 0x000fe200078e02ff */
[----:B------:R-:W3:Y:S01]  /*5ac0*/  LDSM.16.MT88.4 R16, [R144+0xb000] ;  /* 0x00b000009010783b */ /* 0x000ee20000004200 */
[----:B------:R-:W-:Y:S01]  /*5ad0*/  IMAD.U32 R151, R151, -0x40, RZ ;  /* 0xffffffc097977824 */ /* 0x000fe200078e00ff */
[----:B------:R-:W-:Y:S01]  /*5ae0*/  UISETP.GT.AND UP2, UPT, UR5, UR11, UPT ;  /* 0x0000000b0500728c */ /* 0x000fe2000bf44270 */
[----:B------:R-:W-:Y:S01]  /*5af0*/  IMAD.SHL.U32 R155, R155, 0x10, RZ ;  /* 0x000000109b9b7824 */ /* 0x000fe200078e00ff */
[----:B------:R-:W3:Y:S01]  /*5b00*/  LDSM.16.MT88.4 R28, [R144+0xd000] ;  /* 0x00d00000901c783b */ /* 0x000ee20000004200 */
[----:B------:R-:W-:Y:S01]  /*5b10*/  IMAD.MOV.U32 R154, RZ, RZ, c[0x0][0x22c] ;  /* 0x00008b00ff9a7624 */ /* 0x000fe200078e00ff */
[C---:B------:R-:W-:Y:S01]  /*5b20*/  LEA R241, P1, R151.reuse, R148, 0x2 ;  /* 0x0000009497f17211 */ /* 0x040fe200078210ff */
[----:B------:R-:W-:Y:S01]  /*5b30*/  UIADD3 UR4, UR5, -0x1, URZ ;  /* 0xffffffff05047890 */ /* 0x000fe2000fffe03f */
[----:B------:R-:W4:Y:S01]  /*5b40*/  LDL R153, [R1+0x2c] ;  /* 0x00002c0001997983 */ /* 0x000f220000100800 */
[----:B------:R-:W-:Y:S01]  /*5b50*/  IMAD R154, R154, c[0x0][0x1c0], RZ ;  /* 0x000070009a9a7a24 */ /* 0x000fe200078e02ff */
[----:B------:R-:W-:Y:S01]  /*5b60*/  LEA.HI.X.SX32 R240, R151, R149, 0x2, P1 ;  /* 0x0000009597f07211 */ /* 0x000fe200008f16ff */
[----:B------:R-:W-:Y:S01]  /*5b70*/  IMAD.MOV.U32 R151, RZ, RZ, c[0x0][0x22c] ;  /* 0x00008b00ff977624 */ /* 0x000fe200078e00ff */
[----:B------:R-:W-:Y:S01]  /*5b80*/  LDSM.16.M88.4 R32, [R226] ;  /* 0x00000000e220783b */ /* 0x000fe20000000200 */
[----:B------:R-:W-:Y:S01]  /*5b90*/  IMAD.SHL.U32 R154, R154, 0x10, RZ ;  /* 0x000000109a9a7824 */ /* 0x000fe200078e00ff */
[----:B------:R-:W-:Y:S01]  /*5ba0*/  UMOV UR5, UR4 ;  /* 0x0000000400057c82 */ /* 0x000fe20008000000 */
[----:B------:R-:W-:Y:S01]  /*5bb0*/  IMAD R151, R151, c[0x0][0x1c0], RZ ;  /* 0x0000700097977a24 */ /* 0x000fe200078e02ff */
[----:B------:R-:W4:Y:S03]  /*5bc0*/  LDL R152, [R1+0x30] ;  /* 0x0000300001987983 */ /* 0x000f260000100800 */
[----:B------:R-:W-:Y:S01]  /*5bd0*/  IMAD.SHL.U32 R151, R151, 0x8, RZ ;  /* 0x0000000897977824 */ /* 0x000fe200078e00ff */
[----:B------:R-:W1:Y:S04]  /*5be0*/  LDSM.16.MT88.4 R132, [R144+0x9400] ;  /* 0x009400009084783b */ /* 0x000e680000004200 */
[----:B-1----:R1:W4:Y:S04]  /*5bf0*/  LDL R0, [R1] ;  /* 0x0000000001007983 */ /* 0x0023280000100800 */
[----:B------:R-:W1:Y:S04]  /*5c00*/  LDSM.16.MT88.4 R136, [R144+0xb400] ;  /* 0x00b400009088783b */ /* 0x000e680000004200 */
[----:B------:R-:W1:Y:S01]  /*5c10*/  LDSM.16.MT88.4 R140, [R144+0xd400] ;  /* 0x00d40000908c783b */ /* 0x000e620000004200 */
[C---:B--2---:R-:W-:Y:S08]  /*5c20*/  HMMA.16816.F32.BF16 R4, R24.reuse, R8, RZ ;  /* 0x000000081804723c */ /* 0x044ff000000418ff */
        /* <DEDUP_REMOVED lines=8> */
[----:B------:R-:W2:Y:S07]  /*5cb0*/  LDSM.16.MT88.4 R132, [R144+0x9800] ;  /* 0x009800009084783b */ /* 0x000eae0000004200 */
[C---:B-1----:R-:W-:Y:S08]  /*5cc0*/  HMMA.16816.F32.BF16 R12, R32.reuse, R136, R12 ;  /* 0x00000088200c723c */ /* 0x042ff0000004180c */
[C---:B------:R-:W-:Y:S01]  /*5cd0*/  HMMA.16816.F32.BF16 R16, R32.reuse, R138, R16 ;  /* 0x0000008a2010723c */ /* 0x040fe20000041810 */
[----:B------:R-:W1:Y:S07]  /*5ce0*/  LDSM.16.MT88.4 R136, [R144+0xb800] ;  /* 0x00b800009088783b */ /* 0x000e6e0000004200 */
[C---:B------:R-:W-:Y:S08]  /*5cf0*/  HMMA.16816.F32.BF16 R20, R32.reuse, R140, R20 ;  /* 0x0000008c2014723c */ /* 0x040ff00000041814 */
[----:B------:R-:W-:Y:S01]  /*5d00*/  HMMA.16816.F32.BF16 R24, R32, R142, R24 ;  /* 0x0000008e2018723c */ /* 0x000fe20000041818 */
[----:B------:R-:W3:Y:S04]  /*5d10*/  LDSM.16.MT88.4 R32, [R144+0xd800] ;  /* 0x00d800009020783b */ /* 0x000ee80000004200 */
[----:B------:R-:W-:Y:S03]  /*5d20*/  LDSM.16.MT88.4 R140, [R144+0x9c00] ;  /* 0x009c0000908c783b */ /* 0x000fe60000004200 */
[C---:B--2---:R-:W-:Y:S08]  /*5d30*/  HMMA.16816.F32.BF16 R4, R28.reuse, R132, R4 ;  /* 0x000000841c04723c */ /* 0x044ff00000041804 */
[C---:B------:R-:W-:Y:S01]  /*5d40*/  HMMA.16816.F32.BF16 R8, R28.reuse, R134, R8 ;  /* 0x000000861c08723c */ /* 0x040fe20000041808 */
[----:B------:R-:W2:Y:S07]  /*5d50*/  LDSM.16.M88.4 R132, [R227] ;  /* 0x00000000e384783b */ /* 0x000eae0000000200 */
[C---:B-1----:R-:W-:Y:S08]  /*5d60*/  HMMA.16816.F32.BF16 R12, R28.reuse, R136, R12 ;  /* 0x000000881c0c723c */ /* 0x042ff0000004180c */
[C---:B------:R-:W-:Y:S01]  /*5d70*/  HMMA.16816.F32.BF16 R16, R28.reuse, R138, R16 ;  /* 0x0000008a1c10723c */ /* 0x040fe20000041810 */
[----:B------:R-:W1:Y:S07]  /*5d80*/  LDSM.16.MT88.4 R136, [R144+0xbc00] ;  /* 0x00bc00009088783b */ /* 0x000e6e0000004200 */
[C---:B---3--:R-:W-:Y:S08]  /*5d90*/  HMMA.16816.F32.BF16 R20, R28.reuse, R32, R20 ;  /* 0x000000201c14723c */ /* 0x048ff00000041814 */
[----:B------:R-:W-:Y:S01]  /*5da0*/  HMMA.16816.F32.BF16 R24, R28, R34, R24 ;  /* 0x000000221c18723c */ /* 0x000fe20000041818 */
[----:B------:R-:W3:Y:S04]  /*5db0*/  LDSM.16.MT88.4 R28, [R144+0xdc00] ;  /* 0x00dc0000901c783b */ /* 0x000ee80000004200 */
[----:B------:R-:W-:Y:S03]  /*5dc0*/  LDSM.16.M88.4 R32, [R225+0x2000] ;  /* 0x00200000e120783b */ /* 0x000fe60000000200 */
[C---:B--2---:R-:W-:Y:S08]  /*5dd0*/  HMMA.16816.F32.BF16 R4, R132.reuse, R140, R4 ;  /* 0x0000008c8404723c */ /* 0x044ff00000041804 */
[C---:B------:R-:W-:Y:S01]  /*5de0*/  HMMA.16816.F32.BF16 R8, R132.reuse, R142, R8 ;  /* 0x0000008e8408723c */ /* 0x040fe20000041808 */
[----:B------:R-:W2:Y:S07]  /*5df0*/  LDSM.16.MT88.4 R140, [R144+0xa000] ;  /* 0x00a00000908c783b */ /* 0x000eae0000004200 */
        /* <DEDUP_REMOVED lines=32> */
[----:B------:R-:W1:Y:S04]  /*6000*/  LDSM.16.MT88.4 R136, [R144+0xcc00] ;  /* 0x00cc00009088783b */ /* 0x000e680000004200 */
[----:B------:R-:W1:Y:S03]  /*6010*/  LDSM.16.MT88.4 R144, [R144+0xec00] ;  /* 0x00ec00009090783b */ /* 0x000e660000004200 */
[C---:B---3--:R-:W-:Y:S07]  /*6020*/  HMMA.16816.F32.BF16 R20, R32.reuse, R28, R20 ;  /* 0x0000001c2014723c */ /* 0x048fee0000041814 */
[----:B------:R-:W-:Y:S01]  /*6030*/  IMAD.MOV.U32 R28, RZ, RZ, R241 ;  /* 0x000000ffff1c7224 */ /* 0x000fe200078e00f1 */
[----:B------:R-:W-:Y:S04]  /*6040*/  HMMA.16816.F32.BF16 R24, R32, R30, R24 ;  /* 0x0000001e2018723c */ /* 0x000fe80000041818 */
[----:B------:R-:W-:Y:S03]  /*6050*/  IMAD.MOV.U32 R29, RZ, RZ, R240 ;  /* 0x000000ffff1d7224 */ /* 0x000fe600078e00f0 */
[----:B----4-:R-:W-:Y:S01]  /*6060*/  @P0 IADD3 R30, P2, R153, UR8, RZ ;  /* 0x00000008991e0c10 */ /* 0x010fe2000ff5e0ff */
[----:B------:R-:W-:Y:S01]  /*6070*/  IMAD.MOV.U32 R153, RZ, RZ, c[0x0][0x22c] ;  /* 0x00008b00ff997624 */ /* 0x000fe200078e00ff */
[C---:B--2---:R-:W-:Y:S01]  /*6080*/  HMMA.16816.F32.BF16 R4, R132.reuse, R140, R4 ;  /* 0x0000008c8404723c */ /* 0x044fe20000041804 */
[----:B------:R-:W-:Y:S04]  /*6090*/  @UP3 UIADD3 UR8, UP1, UR8, -0x100, URZ ;  /* 0xffffff0008083890 */ /* 0x000fe8000ff3e03f */
[----:B------:R-:W-:Y:S01]  /*60a0*/  @P0 IADD3.X R31, R152, UR7, RZ, P2, !PT ;  /* 0x00000007981f0c10 */ /* 0x000fe200097fe4ff */
[----:B------:R-:W-:Y:S01]  /*60b0*/  IMAD R153, R153, c[0x0][0x1c0], RZ ;  /* 0x0000700099997a24 */ /* 0x000fe200078e02ff */
[CC--:B------:R-:W-:Y:S01]  /*60c0*/  LEA R32, P1, R151.reuse, R28.reuse, 0x2 ;  /* 0x0000001c97207211 */ /* 0x0c0fe200078210ff */
[C---:B------:R-:W-:Y:S01]  /*60d0*/  HMMA.16816.F32.BF16 R8, R132.reuse, R142, R8 ;  /* 0x0000008e8408723c */ /* 0x040fe20000041808 */
[----:B------:R-:W-:Y:S01]  /*60e0*/  IMAD.MOV.U32 R152, RZ, RZ, c[0x0][0x22c] ;  /* 0x00008b00ff987624 */ /* 0x000fe200078e00ff */
[----:B------:R2:W3:Y:S01]  /*60f0*/  @P0 LDG.E R0, [R30.64+0x20] ;  /* 0x0000200c1e000981 */ /* 0x0004e2000c1e1900 */
[----:B------:R-:W-:Y:S01]  /*6100*/  @UP3 UIADD3.X UR7, UR7, -0x1, URZ, UP1, !UPT ;  /* 0xffffffff07073890 */ /* 0x000fe20008ffe43f */
[-C--:B------:R-:W-:Y:S01]  /*6110*/  LEA.HI.X.SX32 R33, R151, R29.reuse, 0x2, P1 ;  /* 0x0000001d97217211 */ /* 0x080fe200008f16ff */
[----:B------:R-:W-:Y:S01]  /*6120*/  IMAD.SHL.U32 R153, R153, 0x8, RZ ;  /* 0x0000000899997824 */ /* 0x000fe200078e00ff */
[----:B------:R2:W5:Y:S01]  /*6130*/  @P0 LDG.E R252, [R30.64] ;  /* 0x0000000c1efc0981 */ /* 0x000562000c1e1900 */
[----:B------:R-:W-:Y:S01]  /*6140*/  IMAD R152, R152, c[0x0][0x1c0], RZ ;  /* 0x0000700098987a24 */ /* 0x000fe200078e02ff */
[C---:B-1----:R-:W-:Y:S01]  /*6150*/  HMMA.16816.F32.BF16 R12, R132.reuse, R136, R12 ;  /* 0x00000088840c723c */ /* 0x042fe2000004180c */
[----:B------:R-:W-:Y:S01]  /*6160*/  IMAD.MOV.U32 R142, RZ, RZ, c[0x0][0x22c] ;  /* 0x00008b00ff8e7624 */ /* 0x000fe200078e00ff */
[----:B------:R2:W5:Y:S02]  /*6170*/  @P0 LDG.E R250, [R30.64+0x80] ;  /* 0x0000800c1efa0981 */ /* 0x000564000c1e1900 */
[----:B------:R-:W-:Y:S02]  /*6180*/  IMAD.SHL.U32 R152, R152, 0x10, RZ ;  /* 0x0000001098987824 */ /* 0x000fe400078e00ff */
[----:B------:R2:W5:Y:S01]  /*6190*/  @P0 LDG.E R251, [R30.64+0xa0] ;  /* 0x0000a00c1efb0981 */ /* 0x000562000c1e1900 */
[----:B------:R-:W-:Y:S01]  /*61a0*/  IMAD R142, R142, c[0x0][0x1c0], RZ ;  /* 0x000070008e8e7a24 */ /* 0x000fe200078e02ff */
[C---:B------:R-:W-:Y:S01]  /*61b0*/  HMMA.16816.F32.BF16 R16, R132.reuse, R138, R16 ;  /* 0x0000008a8410723c */ /* 0x040fe20000041810 */
[----:B------:R-:W-:Y:S01]  /*61c0*/  IMAD.MOV.U32 R141, RZ, RZ, c[0x0][0x22c] ;  /* 0x00008b00ff8d7624 */ /* 0x000fe200078e00ff */
[----:B------:R-:W2:Y:S02]  /*61d0*/  LDL R139, [R1+0x8] ;  /* 0x00000800018b7983 */ /* 0x000ea40000100800 */
[----:B------:R-:W-:Y:S02]  /*61e0*/  IMAD.SHL.U32 R142, R142, 0x20, RZ ;  /* 0x000000208e8e7824 */ /* 0x000fe400078e00ff */
[----:B------:R-:W2:Y:S01]  /*61f0*/  LDL R138, [R1+0x10] ;  /* 0x00001000018a7983 */ /* 0x000ea20000100800 */
[----:B------:R-:W-:Y:S01]  /*6200*/  IMAD R141, R141, c[0x0][0x1c0], RZ ;  /* 0x000070008d8d7a24 */ /* 0x000fe200078e02ff */
[C---:B------:R-:W-:Y:S01]  /*6210*/  HMMA.16816.F32.BF16 R20, R132.reuse, R144, R20 ;  /* 0x000000908414723c */ /* 0x040fe20000041814 */
[----:B------:R-:W-:Y:S01]  /*6220*/  IMAD.MOV.U32 R140, RZ, RZ, c[0x0][0x22c] ;  /* 0x00008b00ff8c7624 */ /* 0x000fe200078e00ff */
[----:B------:R-:W-:Y:S02]  /*6230*/  RED.E.ADD.F32.FTZ.RN.STRONG.GPU [R28.64], R4 ;  /* 0x000000041c00798e */ /* 0x000fe4000c10e78c */
[----:B------:R-:W-:Y:S02]  /*6240*/  IMAD R141, R141, 0x28, RZ ;  /* 0x000000288d8d7824 */ /* 0x000fe400078e02ff */
[----:B------:R-:W-:Y:S01]  /*6250*/  RED.E.ADD.F32.FTZ.RN.STRONG.GPU [R32.64], R5 ;  /* 0x000000052000798e */ /* 0x000fe2000c10e78c */
[----:B------:R-:W-:Y:S01]  /*6260*/  IMAD R140, R140, c[0x0][0x1c0], RZ ;  /* 0x000070008c8c7a24 */ /* 0x000fe200078e02ff */
[----:B------:R-:W-:Y:S04]  /*6270*/  HMMA.16816.F32.BF16 R24, R132, R146, R24 ;  /* 0x000000928418723c */ /* 0x000fe80000041818 */
[----:B------:R-:W-:Y:S01]  /*6280*/  IMAD R140, R140, 0x38, RZ ;  /* 0x000000388c8c7824 */ /* 0x000fe200078e02ff */
[CC--:B--2---:R-:W-:Y:S02]  /*6290*/  LEA R30, P2, R141.reuse, R28.reuse, 0x2 ;  /* 0x0000001c8d1e7211 */ /* 0x0c4fe400078410ff */
[----:B------:R-:W-:Y:S02]  /*62a0*/  IADD3 R134, R152, 0x40, RZ ;  /* 0x0000004098867810 */ /* 0x000fe40007ffe0ff */
[-C--:B------:R-:W-:Y:S03]  /*62b0*/  LEA.HI.X.SX32 R31, R141, R29.reuse, 0x2, P2 ;  /* 0x0000001d8d1f7211 */ /* 0x080fe600010f16ff */
[----:B------:R-:W-:Y:S05]  /*62c0*/  IADD3 R141, R154, 0x20, RZ ;  /* 0x000000209a8d7810 */ /* 0x000fea0007ffe0ff */
[C---:B------:R-:W-:Y:S04]  /*62d0*/  IMAD.IADD R141, R153.reuse, 0x1, R141 ;  /* 0x00000001998d7824 */ /* 0x040fe800078e028d */
[C---:B------:R-:W-:Y:S01]  /*62e0*/  IMAD.IADD R141, R153.reuse, 0x1, R141 ;  /* 0x00000001998d7824 */ /* 0x040fe200078e028d */
[----:B---3--:R1:W-:Y:S01]  /*62f0*/  @P0 STL [R1], R0 ;  /* 0x0000000001000387 */ /* 0x0083e20000100800 */
[CC--:B------:R-:W-:Y:S04]  /*6300*/  LEA R136, P0, R152.reuse, R28.reuse, 0x2 ;  /* 0x0000001c98887211 */ /* 0x0c0fe800078010ff */
[-C--:B------:R-:W-:Y:S02]  /*6310*/  LEA.HI.X.SX32 R137, R152, R29.reuse, 0x2, P0 ;  /* 0x0000001d98897211 */ /* 0x080fe400000f16ff */
[CC--:B------:R-:W-:Y:S03]  /*6320*/  LEA R34, P0, R142.reuse, R28.reuse, 0x2 ;  /* 0x0000001c8e227211 */ /* 0x0c0fe600078010ff */
[----:B------:R2:W-:Y:S01]  /*6330*/  RED.E.ADD.F32.FTZ.RN.STRONG.GPU [R136.64], R6 ;  /* 0x000000068800798e */ /* 0x0005e2000c10e78c */
[-C--:B------:R-:W-:Y:S02]  /*6340*/  LEA.HI.X.SX32 R35, R142, R29.reuse, 0x2, P0 ;  /* 0x0000001d8e237211 */ /* 0x080fe400000f16ff */
[----:B------:R-:W-:Y:S05]  /*6350*/  IADD3 R142, R154, 0x20, RZ ;  /* 0x000000209a8e7810 */ /* 0x000fea0007ffe0ff */
[----:B------:R-:W-:Y:S02]  /*6360*/  IMAD.IADD R142, R153, 0x1, R142 ;  /* 0x00000001998e7824 */ /* 0x000fe400078e028e */
[----:B-1----:R-:W-:Y:S04]  /*6370*/  IMAD.MOV.U32 R0, RZ, RZ, c[0x0][0x22c] ;  /* 0x00008b00ff007624 */ /* 0x002fe800078e00ff */
[----:B------:R-:W-:Y:S04]  /*6380*/  IMAD R0, R0, c[0x0][0x1c0], RZ ;  /* 0x0000700000007a24 */ /* 0x000fe800078e02ff */
[----:B------:R-:W-:Y:S01]  /*6390*/  IMAD R0, R0, 0x18, RZ ;  /* 0x0000001800007824 */ /* 0x000fe200078e02ff */
[-C--:B--2---:R-:W-:Y:S04]  /*63a0*/  LEA R6, P0, R140, R28.reuse, 0x2 ;  /* 0x0000001c8c067211 */ /* 0x084fe800078010ff */
[CC--:B------:R-:W-:Y:S04]  /*63b0*/  LEA R132, P1, R0.reuse, R28.reuse, 0x2 ;  /* 0x0000001c00847211 */ /* 0x0c0fe800078210ff */
[-C--:B------:R-:W-:Y:S01]  /*63c0*/  LEA.HI.X.SX32 R133, R0, R29.reuse, 0x2, P1 ;  /* 0x0000001d00857211 */ /* 0x080fe200008f16ff */
[----:B------:R-:W-:Y:S04]  /*63d0*/  IMAD.MOV.U32 R0, RZ, RZ, c[0x0][0x22c] ;  /* 0x00008b00ff007624 */ /* 0x000fe800078e00ff */
[----:B------:R1:W-:Y:S01]  /*63e0*/  RED.E.ADD.F32.FTZ.RN.STRONG.GPU [R132.64], R7 ;  /* 0x000000078400798e */ /* 0x0003e2000c10e78c */
[----:B------:R-:W-:Y:S03]  /*63f0*/  IMAD R0, R0, c[0x0][0x1c0], RZ ;  /* 0x0000700000007a24 */ /* 0x000fe600078e02ff */
[----:B------:R2:W-:Y:S01]  /*6400*/  RED.E.ADD.F32.FTZ.RN.STRONG.GPU [R34.64], R8 ;  /* 0x000000082200798e */ /* 0x0005e2000c10e78c */
[----:B------:R-:W-:Y:S03]  /*6410*/  IMAD R0, R0, 0x30, RZ ;  /* 0x0000003000007824 */ /* 0x000fe600078e02ff */
[----:B------:R3:W-:Y:S02]  /*6420*/  RED.E.ADD.F32.FTZ.RN.STRONG.GPU [R30.64], R9 ;  /* 0x000000091e00798e */ /* 0x0007e4000c10e78c */
[CC--:B------:R-:W-:Y:S04]  /*6430*/  LEA R4, P1, R0.reuse, R28.reuse, 0x2 ;  /* 0x0000001c00047211 */ /* 0x0c0fe800078210ff */
[-C--:B------:R-:W-:Y:S02]  /*6440*/  LEA.HI.X.SX32 R5, R0, R29.reuse, 0x2, P1 ;  /* 0x0000001d00057211 */ /* 0x080fe400008f16ff */
[----:B------:R-:W4:Y:S04]  /*6450*/  LDL R0, [R1+0xc] ;  /* 0x00000c0001007983 */ /* 0x000f280000100800 */
[----:B------:R3:W-:Y:S04]  /*6460*/  RED.E.ADD.F32.FTZ.RN.STRONG.GPU [R4.64], R10 ;  /* 0x0000000a0400798e */ /* 0x0007e8000c10e78c */
[----:B-1----:R-:W4:Y:S01]  /*6470*/  LDL R132, [R1+0x4] ;  /* 0x0000040001847983 */ /* 0x002f220000100800 */
[-C--:B------:R-:W-:Y:S02]  /*6480*/  LEA.HI.X.SX32 R7, R140, R29.reuse, 0x2, P0 ;  /* 0x0000001d8c077211 */ /* 0x080fe400000f16ff */
[----:B------:R-:W-:Y:S02]  /*6490*/  IADD3 R140, R155, 0x20, RZ ;  /* 0x000000209b8c7810 */ /* 0x000fe40007ffe0ff */
[C---:B--2---:R-:W-:Y:S01]  /*64a0*/  IADD3 R35, R152.reuse, 0x40, RZ ;  /* 0x0000004098237810 */ /* 0x044fe20007ffe0ff */
[----:B------:R1:W-:Y:S01]  /*64b0*/  RED.E.ADD.F32.FTZ.RN.STRONG.GPU [R6.64], R11 ;  /* 0x0000000b0600798e */ /* 0x0003e2000c10e78c */
[----:B------:R-:W-:Y:S02]  /*64c0*/  IADD3 R34, R152, 0x40, RZ ;  /* 0x0000004098227810 */ /* 0x000fe40007ffe0ff */
[-C--:B---3--:R-:W-:Y:S01]  /*64d0*/  LEA R30, P1, R142, R28.reuse, 0x2 ;  /* 0x0000001c8e1e7211 */ /* 0x088fe200078210ff */
[----:B------:R2:W-:Y:S01]  /*64e0*/  RED.E.ADD.F32.FTZ.RN.STRONG.GPU [R28.64+0x80], R12 ;  /* 0x0000800c1c00798e */ /* 0x0005e2000c10e78c */
[----:B------:R-:W-:Y:S01]  /*64f0*/  IADD3 R133, R152, 0x40, RZ ;  /* 0x0000004098857810 */ /* 0x000fe20007ffe0ff */
[C---:B------:R-:W-:Y:S01]  /*6500*/  IMAD.IADD R35, R151.reuse, 0x1, R35 ;  /* 0x0000000197237824 */ /* 0x040fe200078e0223 */
[-C--:B------:R-:W-:Y:S01]  /*6510*/  LEA.HI.X.SX32 R31, R142, R29.reuse, 0x2, P1 ;  /* 0x0000001d8e1f7211 */ /* 0x080fe200008f16ff */
[----:B------:R3:W-:Y:S01]  /*6520*/  RED.E.ADD.F32.FTZ.RN.STRONG.GPU [R32.64+0x80], R13 ;  /* 0x0000800d2000798e */ /* 0x0007e2000c10e78c */
[C---:B------:R-:W-:Y:S02]  /*6530*/  IMAD.IADD R34, R151.reuse, 0x1, R34 ;  /* 0x0000000197227824 */ /* 0x040fe400078e0222 */
[C---:B------:R-:W-:Y:S02]  /*6540*/  IMAD.IADD R133, R151.reuse, 0x1, R133 ;  /* 0x0000000197857824 */ /* 0x040fe400078e0285 */
[C---:B------:R-:W-:Y:S01]  /*6550*/  IMAD.IADD R34, R151.reuse, 0x1, R34 ;  /* 0x0000000197227824 */ /* 0x040fe200078e0222 */
[CC--:B------:R-:W-:Y:S01]  /*6560*/  LEA R4, P0, R140.reuse, R28.reuse, 0x2 ;  /* 0x0000001c8c047211 */ /* 0x0c0fe200078010ff */
[C---:B------:R-:W-:Y:S03]  /*6570*/  IMAD.IADD R133, R151.reuse, 0x1, R133 ;  /* 0x0000000197857824 */ /* 0x040fe600078e0285 */
[-C--:B------:R-:W-:Y:S01]  /*6580*/  LEA.HI.X.SX32 R5, R140, R29.reuse, 0x2, P0 ;  /* 0x0000001d8c057211 */ /* 0x080fe200000f16ff */
[----:B------:R-:W-:Y:S01]  /*6590*/  IMAD.IADD R133, R151, 0x1, R133 ;  /* 0x0000000197857824 */ /* 0x000fe200078e0285 */
[----:B------:R-:W-:Y:S02]  /*65a0*/  IADD3 R140, R154, 0x20, RZ ;  /* 0x000000209a8c7810 */ /* 0x000fe40007ffe0ff */
[-C--:B------:R-:W-:Y:S01]  /*65b0*/  LEA R10, P0, R141, R28.reuse, 0x2 ;  /* 0x0000001c8d0a7211 */ /* 0x080fe200078010ff */
[----:B------:R3:W-:Y:S02]  /*65c0*/  RED.E.ADD.F32.FTZ.RN.STRONG.GPU [R4.64], R14 ;  /* 0x0000000e0400798e */ /* 0x0007e4000c10e78c */
[----:B------:R-:W-:Y:S01]  /*65d0*/  IMAD.IADD R140, R153, 0x1, R140 ;  /* 0x00000001998c7824 */ /* 0x000fe200078e028c */
[-C--:B-1----:R-:W-:Y:S01]  /*65e0*/  LEA.HI.X.SX32 R11, R141, R29.reuse, 0x2, P0 ;  /* 0x0000001d8d0b7211 */ /* 0x082fe200000f16ff */
[----:B------:R1:W-:Y:S02]  /*65f0*/  RED.E.ADD.F32.FTZ.RN.STRONG.GPU [R30.64], R15 ;  /* 0x0000000f1e00798e */ /* 0x0003e4000c10e78c */
[----:B------:R-:W-:Y:S01]  /*6600*/  IMAD.IADD R140, R153, 0x1, R140 ;  /* 0x00000001998c7824 */ /* 0x000fe200078e028c */
[-C--:B------:R-:W-:Y:S01]  /*6610*/  LEA R6, P1, R139, R28.reuse, 0x2 ;  /* 0x0000001c8b067211 */ /* 0x080fe200078210ff */
[----:B------:R1:W-:Y:S02]  /*6620*/  RED.E.ADD.F32.FTZ.RN.STRONG.GPU [R10.64], R16 ;  /* 0x000000100a00798e */ /* 0x0003e4000c10e78c */
[----:B------:R-:W-:Y:S01]  /*6630*/  IMAD.IADD R140, R153, 0x1, R140 ;  /* 0x00000001998c7824 */ /* 0x000fe200078e028c */
[-C--:B------:R-:W-:Y:S02]  /*6640*/  LEA.HI.X.SX32 R7, R139, R29.reuse, 0x2, P1 ;  /* 0x0000001d8b077211 */ /* 0x080fe400008f16ff */
[CC--:B--2---:R-:W-:Y:S02]  /*6650*/  LEA R12, P4, R35.reuse, R28.reuse, 0x2 ;  /* 0x0000001c230c7211 */ /* 0x0c4fe400078810ff */
[CC--:B------:R-:W-:Y:S02]  /*6660*/  LEA R8, P2, R140.reuse, R28.reuse, 0x2 ;  /* 0x0000001c8c087211 */ /* 0x0c0fe400078410ff */
[-C--:B---3--:R-:W-:Y:S02]  /*6670*/  LEA.HI.X.SX32 R13, R35, R29.reuse, 0x2, P4 ;  /* 0x0000001d230d7211 */ /* 0x088fe400020f16ff */
[-C--:B------:R-:W-:Y:S02]  /*6680*/  LEA.HI.X.SX32 R9, R140, R29.reuse, 0x2, P2 ;  /* 0x0000001d8c097211 */ /* 0x080fe400010f16ff */
[----:B------:R-:W-:Y:S04]  /*6690*/  LDSM.16.MT88.4 R140, [R3+0x1c00] ;  /* 0x001c0000038c783b */ /* 0x000fe80000004200 */
[----:B------:R2:W-:Y:S01]  /*66a0*/  RED.E.ADD.F32.FTZ.RN.STRONG.GPU [R8.64], R17 ;  /* 0x000000110800798e */ /* 0x0005e2000c10e78c */
[-C--:B------:R-:W-:Y:S03]  /*66b0*/  LEA R4, P0, R138, R28.reuse, 0x2 ;  /* 0x0000001c8a047211 */ /* 0x080fe600078010ff */
[----:B------:R-:W-:Y:S01]  /*66c0*/  RED.E.ADD.F32.FTZ.RN.STRONG.GPU [R6.64], R18 ;  /* 0x000000120600798e */ /* 0x000fe2000c10e78c */
[-C--:B------:R-:W-:Y:S02]  /*66d0*/  LEA R14, P5, R134, R28.reuse, 0x2 ;  /* 0x0000001c860e7211 */ /* 0x080fe400078a10ff */
[-C--:B------:R-:W-:Y:S02]  /*66e0*/  LEA.HI.X.SX32 R5, R138, R29.reuse, 0x2, P0 ;  /* 0x0000001d8a057211 */ /* 0x080fe400000f16ff */
[-C--:B-1----:R-:W-:Y:S01]  /*66f0*/  LEA.HI.X.SX32 R15, R134, R29.reuse, 0x2, P5 ;  /* 0x0000001d860f7211 */ /* 0x082fe200028f16ff */
[----:B------:R-:W-:Y:S01]  /*6700*/  LDSM.16.MT88.4 R136, [R2+0x12800] ;  /* 0x012800000288783b */ /* 0x000fe20000004200 */
[CC--:B------:R-:W-:Y:S03]  /*6710*/  LEA R10, P3, R34.reuse, R28.reuse, 0x2 ;  /* 0x0000001c220a7211 */ /* 0x0c0fe600078610ff */
[----:B------:R4:W-:Y:S01]  /*6720*/  RED.E.ADD.F32.FTZ.RN.STRONG.GPU [R4.64], R19 ;  /* 0x000000130400798e */ /* 0x0009e2000c10e78c */
[-C--:B------:R-:W-:Y:S03]  /*6730*/  LEA.HI.X.SX32 R11, R34, R29.reuse, 0x2, P3 ;  /* 0x0000001d220b7211 */ /* 0x080fe600018f16ff */
[----:B------:R-:W-:Y:S04]  /*6740*/  RED.E.ADD.F32.FTZ.RN.STRONG.GPU [R28.64+0x100], R20 ;  /* 0x000100141c00798e */ /* 0x000fe8000c10e78c */
[----:B------:R-:W-:Y:S04]  /*6750*/  RED.E.ADD.F32.FTZ.RN.STRONG.GPU [R32.64+0x100], R21 ;  /* 0x000100152000798e */ /* 0x000fe8000c10e78c */
[----:B------:R-:W-:Y:S01]  /*6760*/  RED.E.ADD.F32.FTZ.RN.STRONG.GPU [R14.64], R22 ;  /* 0x000000160e00798e */ /* 0x000fe2000c10e78c */
[CC--:B--2---:R-:W-:Y:S03]  /*6770*/  LEA R8, P2, R133.reuse, R28.reuse, 0x2 ;  /* 0x0000001c85087211 */ /* 0x0c4fe600078410ff */
[----:B------:R-:W-:Y:S01]  /*6780*/  RED.E.ADD.F32.FTZ.RN.STRONG.GPU [R12.64], R23 ;  /* 0x000000170c00798e */ /* 0x000fe2000c10e78c */
[-C--:B------:R-:W-:Y:S03]  /*6790*/  LEA.HI.X.SX32 R9, R133, R29.reuse, 0x2, P2 ;  /* 0x0000001d85097211 */ /* 0x080fe600010f16ff */
[----:B------:R-:W-:Y:S04]  /*67a0*/  RED.E.ADD.F32.FTZ.RN.STRONG.GPU [R10.64], R24 ;  /* 0x000000180a00798e */ /* 0x000fe8000c10e78c */
[----:B------:R-:W-:Y:S04]  /*67b0*/  RED.E.ADD.F32.FTZ.RN.STRONG.GPU [R8.64], R25 ;  /* 0x000000190800798e */ /* 0x000fe8000c10e78c */
[----:B------:R-:W-:Y:S04]  /*67c0*/  LDSM.16.MT88.4 R8, [R3] ;  /* 0x000000000308783b */ /* 0x000fe80000004200 */
[----:B------:R-:W-:Y:S04]  /*67d0*/  LDSM.16.MT88.4 R12, [R2+0x11000] ;  /* 0x01100000020c783b */ /* 0x000fe80000004200 */
[----:B------:R-:W-:Y:S04]  /*67e0*/  LDSM.16.MT88.4 R16, [R3+0x1000] ;  /* 0x001000000310783b */ /* 0x000fe80000004200 */
[----:B------:R-:W-:Y:S04]  /*67f0*/  LDSM.16.MT88.4 R32, [R2+0xf800] ;  /* 0x00f800000220783b */ /* 0x000fe80000004200 */
[----:B------:R-:W-:Y:S01]  /*6800*/  LDSM.16.MT88.4 R20, [R3+0x400] ;  /* 0x000400000314783b */ /* 0x000fe20000004200 */
[CC--:B----4-:R-:W-:Y:S04]  /*6810*/  LEA R4, P0, R0.reuse, R28.reuse, 0x2 ;  /* 0x0000001c00047211 */ /* 0x0d0fe800078010ff */
[-C--:B------:R-:W-:Y:S02]  /*6820*/  LEA.HI.X.SX32 R5, R0, R29.reuse, 0x2, P0 ;  /* 0x0000001d00057211 */ /* 0x080fe400000f16ff */
[----:B------:R-:W-:Y:S02]  /*6830*/  PLOP3.LUT P0, PT, PT, PT, UP2, 0x80, 0x0 ;  /* 0x000000000000781c */ /* 0x000fe40003f0f028 */
[C---:B------:R-:W-:Y:S02]  /*6840*/  IADD3 R0, R3.reuse, -0x3000, RZ ;  /* 0xffffd00003007810 */ /* 0x040fe40007ffe0ff */
[C---:B------:R-:W-:Y:S04]  /*6850*/  LEA R6, P1, R132.reuse, R28, 0x2 ;  /* 0x0000001c84067211 */ /* 0x040fe800078210ff */
        /* <DEDUP_REMOVED lines=237> */
.L_x_72:
        /* <DEDUP_REMOVED lines=18> */
.L_x_73:
[----:B-1----:R-:W1:Y:S01]  /*7850*/  S2R R4, SR_TID.X ;  /* 0x0000000000047919 */ /* 0x002e620000002100 */
[----:B------:R-:W-:Y:S01]  /*7860*/  USHF.L.U32 UR4, UR18, 0x7, URZ ;  /* 0x0000000712047899 */ /* 0x000fe2000800063f */
[----:B-----5:R-:W-:Y:S01]  /*7870*/  IMAD.SHL.U32 R0, R150, 0x2, RZ ;  /* 0x0000000296007824 */ /* 0x020fe200078e00ff */
[----:B------:R-:W-:Y:S01]  /*7880*/  ULDC.64 UR6, c[0x0][0x3a0] ;  /* 0x0000e80000067ab9 */ /* 0x000fe20000000a00 */
[----:B------:R-:W-:Y:S01]  /*7890*/  BAR.SYNC.DEFER_BLOCKING 0x0 ;  /* 0x0000000000007b1d */ /* 0x000fe20000010000 */
[----:B------:R-:W-:Y:S01]  /*78a0*/  USHF.R.S32.HI UR8, URZ, 0x1f, UR4 ;  /* 0x0000001f3f087899 */ /* 0x000fe20008011404 */
[----:B------:R-:W-:Y:S02]  /*78b0*/  IMAD.U32 R10, RZ, RZ, UR36 ;  /* 0x00000024ff0a7e24 */ /* 0x000fe4000f8e00ff */
[----:B------:R-:W-:Y:S01]  /*78c0*/  IMAD.U32 R25, RZ, RZ, UR4 ;  /* 0x00000004ff197e24 */ /* 0x000fe2000f8e00ff */
[----:B------:R-:W-:Y:S01]  /*78d0*/  UIMAD UR5, UR8, UR6, URZ ;  /* 0x00000006080572a4 */ /* 0x000fe2000f8e023f */
[----:B------:R-:W-:Y:S03]  /*78e0*/  BSSY B0, `(.L_x_74) ;  /* 0x000002d000007945 */ /* 0x000fe60003800000 */
[----:B------:R-:W-:-:S03]  /*78f0*/  UIMAD UR5, UR4, UR7, UR5 ;  /* 0x00000007040572a4 */ /* 0x000fc6000f8e0205 */
[----:B------:R-:W-:Y:S02]  /*7900*/  ULDC.64 UR6, c[0x0][0x3b8] ;  /* 0x0000ee0000067ab9 */ /* 0x000fe40000000a00 */
[----:B------:R-:W-:-:S04]  /*7910*/  UIMAD UR6, UR57, UR6, URZ ;  /* 0x00000006390672a4 */ /* 0x000fc8000f8e023f */
[----:B------:R-:W-:Y:S01]  /*7920*/  UIMAD UR6, UR36, UR7, UR6 ;  /* 0x00000007240672a4 */ /* 0x000fe2000f8e0206 */
[----:B-1----:R-:W-:-:S04]  /*7930*/  SHF.R.S32.HI R8, RZ, 0x1f, R4 ;  /* 0x0000001fff087819 */ /* 0x002fc80000011404 */
[----:B------:R-:W-:Y:S01]  /*7940*/  LEA.HI R8, R8, R4, RZ, 0x2 ;  /* 0x0000000408087211 */ /* 0x000fe200078f10ff */
[----:B------:R1:W2:Y:S03]  /*7950*/  LDS.128 R36, [R0+0xa000] ;  /* 0x00a0000000247984 */ /* 0x0002a60000000c00 */
[----:B------:R-:W-:Y:S01]  /*7960*/  LOP3.LUT R3, R8, 0xfffffffc, RZ, 0xc0, !PT ;  /* 0xfffffffc08037812 */ /* 0x000fe200078ec0ff */
[----:B------:R1:W3:Y:S04]  /*7970*/  LDS.128 R32, [R0+0xc000] ;  /* 0x00c0000000207984 */ /* 0x0002e80000000c00 */
[----:B------:R-:W-:Y:S01]  /*7980*/  IMAD.IADD R3, R4, 0x1, -R3 ;  /* 0x0000000104037824 */ /* 0x000fe200078e0a03 */
[----:B------:R1:W4:Y:S03]  /*7990*/  LDS.128 R28, [R0+0xe000] ;  /* 0x00e00000001c7984 */ /* 0x0003260000000c00 */
[----:B------:R-:W-:Y:S01]  /*79a0*/  IMAD.SHL.U32 R6, R3, 0x8, RZ ;  /* 0x0000000803067824 */ /* 0x000fe200078e00ff */
[----:B------:R1:W1:Y:S01]  /*79b0*/  LDS.128 R48, [R0+0xf000] ;  /* 0x00f0000000307984 */ /* 0x0002620000000c00 */
[----:B------:R-:W-:Y:S01]  /*79c0*/  IMAD.U32 R3, RZ, RZ, UR5 ;  /* 0x00000005ff037e24 */ /* 0x000fe2000f8e00ff */
[----:B------:R-:W-:-:S02]  /*79d0*/  UIMAD UR5, UR18, -0x80, UR14 ;  /* 0xffffff80120578a4 */ /* 0x000fc4000f8e020e */
[----:B------:R1:W1:Y:S01]  /*79e0*/  LDS.128 R60, [R0+0x10000] ;  /* 0x01000000003c7984 */ /* 0x0002620000000c00 */
[----:B------:R-:W-:-:S03]  /*79f0*/  SHF.R.S32.HI R7, RZ, 0x1f, R6 ;  /* 0x0000001fff077819 */ /* 0x000fc60000011406 */
[----:B------:R1:W1:Y:S02]  /*7a00*/  LDS.128 R44, [R0+0x11000] ;  /* 0x01100000002c7984 */ /* 0x0002640000000c00 */
[----:B------:R-:W-:Y:S02]  /*7a10*/  IMAD.WIDE.U32 R4, R25, c[0x0][0x3a0], R6 ;  /* 0x0000e80019047a25 */ /* 0x000fe400078e0006 */
[----:B------:R1:W1:Y:S03]  /*7a20*/  LDS.128 R56, [R0+0x12000] ;  /* 0x0120000000387984 */ /* 0x0002660000000c00 */
[----:B------:R-:W-:Y:S01]  /*7a30*/  IADD3 R4, P0, R4, UR11, RZ ;  /* 0x0000000b04047c10 */ /* 0x000fe2000ff1e0ff */
[----:B------:R1:W1:Y:S03]  /*7a40*/  LDS.128 R40, [R0+0x13000] ;  /* 0x0130000000287984 */ /* 0x0002660000000c00 */
[----:B------:R-:W-:Y:S01]  /*7a50*/  IADD3.X R5, R5, UR15, R3, P0, !PT ;  /* 0x0000000f05057c10 */ /* 0x000fe200087fe403 */
[----:B------:R1:W1:Y:S01]  /*7a60*/  LDS.128 R52, [R0+0x14000] ;  /* 0x0140000000347984 */ /* 0x0002620000000c00 */
[----:B------:R-:W-:-:S03]  /*7a70*/  SHF.R.S32.HI R3, RZ, 0x2, R8 ;  /* 0x00000002ff037819 */ /* 0x000fc60000011408 */
[----:B------:R-:W-:Y:S01]  /*7a80*/  IMAD.WIDE.U32 R10, R10, c[0x0][0x3b8], R4 ;  /* 0x0000ee000a0a7a25 */ /* 0x000fe200078e0004 */
[----:B------:R-:W-:Y:S02]  /*7a90*/  ISETP.GE.AND P2, PT, R3, UR5, PT ;  /* 0x0000000503007c0c */ /* 0x000fe4000bf46270 */
[----:B------:R-:W-:Y:S02]  /*7aa0*/  SHF.R.S32.HI R26, RZ, 0x1f, R3 ;  /* 0x0000001fff1a7819 */ /* 0x000fe40000011403 */
[----:B------:R-:W-:-:S09]  /*7ab0*/  IADD3 R24, R11, UR6, RZ ;  /* 0x000000060b187c10 */ /* 0x000fd2000fffe0ff */
[----:B------:R-:W-:Y:S05]  /*7ac0*/  @P2 BRA `(.L_x_75) ;  /* 0x000000e000002947 */ /* 0x000fea0003800000 */
[----:B--234-:R-:W2:Y:S01]  /*7ad0*/  LDS.128 R20, [R0+0xb000] ;  /* 0x00b0000000147984 */ /* 0x01cea20000000c00 */
[----:B------:R-:W-:Y:S02]  /*7ae0*/  MOV R4, R10 ;  /* 0x0000000a00047202 */ /* 0x000fe40000000f00 */
[----:B------:R-:W-:Y:S01]  /*7af0*/  MOV R5, R24 ;  /* 0x0000001800057202 */ /* 0x000fe20000000f00 */
[----:B------:R-:W3:Y:S04]  /*7b00*/  LDS.128 R16, [R0+0x9000] ;  /* 0x0090000000107984 */ /* 0x000ee80000000c00 */
[----:B------:R4:W5:Y:S01]  /*7b10*/  LDS.128 R12, [R0+0xd000] ;  /* 0x00d00000000c7984 */ /* 0x0009620000000c00 */
[----:B------:R-:W-:-:S05]  /*7b20*/  IMAD.WIDE.U32 R8, R3, c[0x0][0x3a0], R4 ;  /* 0x0000e80003087a25 */ /* 0x000fca00078e0004 */
[----:B------:R-:W-:Y:S01]  /*7b30*/  LEA R4, P0, R8, c[0x0][0x340], 0x1 ;  /* 0x0000d00008047a11 */ /* 0x000fe200078008ff */
[----:B-1--4-:R-:W-:-:S04]  /*7b40*/  IMAD R0, R26, c[0x0][0x3a0], RZ ;  /* 0x0000e8001a007a24 */ /* 0x012fc800078e02ff */
[----:B------:R-:W-:-:S05]  /*7b50*/  IMAD R0, R3, c[0x0][0x3a4], R0 ;  /* 0x0000e90003007a24 */ /* 0x000fca00078e0200 */
[----:B------:R-:W-:-:S04]  /*7b60*/  IADD3 R0, R0, R9, RZ ;  /* 0x0000000900007210 */ /* 0x000fc80007ffe0ff */
[----:B------:R-:W-:-:S05]  /*7b70*/  LEA.HI.X R5, R8, c[0x0][0x344], R0, 0x1, P0 ;  /* 0x0000d10008057a11 */ /* 0x000fca00000f0c00 */
[----:B--2---:R1:W-:Y:S04]  /*7b80*/  STG.E.128 [R4.64+0x40], R20 ;  /* 0x0000401404007986 */ /* 0x0043e8000c101d0c */
[----:B---3--:R1:W-:Y:S04]  /*7b90*/  STG.E.128 [R4.64], R16 ;  /* 0x0000001004007986 */ /* 0x0083e8000c101d0c */
[----:B-----5:R1:W-:Y:S02]  /*7ba0*/  STG.E.128 [R4.64+0x80], R12 ;  /* 0x0000800c04007986 */ /* 0x0203e4000c101d0c */
.L_x_75:
[----:B--234-:R-:W-:Y:S05]  /*7bb0*/  BSYNC B0 ;  /* 0x0000000000007941 */ /* 0x01cfea0003800000 */
.L_x_74:
[----:B-1----:R-:W-:Y:S01]  /*7bc0*/  IADD3 R0, R3, 0x40, RZ ;  /* 0x0000004003007810 */ /* 0x002fe20007ffe0ff */
[----:B------:R-:W-:Y:S03]  /*7bd0*/  BSSY B0, `(.L_x_76) ;  /* 0x0000010000007945 */ /* 0x000fe60003800000 */
[----:B------:R-:W-:-:S13]  /*7be0*/  ISETP.GE.AND P1, PT, R0, UR5, PT ;  /* 0x0000000500007c0c */ /* 0x000fda000bf26270 */
[----:B------:R-:W-:Y:S05]  /*7bf0*/  @P1 BRA `(.L_x_77) ;  /* 0x000000d000001947 */ /* 0x000fea0003800000 */
[----:B------:R-:W-:Y:S02]  /*7c00*/  IADD3 R0, P0, R3, 0x40, RZ ;  /* 0x0000004003007810 */ /* 0x000fe40007f1e0ff */
[----:B------:R-:W-:-:S03]  /*7c10*/  MOV R5, R24 ;  /* 0x0000001800057202 */ /* 0x000fc60000000f00 */
[----:B------:R-:W-:-:S04]  /*7c20*/  IMAD.X R4, RZ, RZ, R26, P0 ;  /* 0x000000ffff047224 */ /* 0x000fc800000e061a */
[----:B------:R-:W-:Y:S02]  /*7c30*/  IMAD R8, R4, c[0x0][0x3a0], RZ ;  /* 0x0000e80004087a24 */ /* 0x000fe400078e02ff */
[----:B------:R-:W-:-:S04]  /*7c40*/  IMAD.MOV.U32 R4, RZ, RZ, R10 ;  /* 0x000000ffff047224 */ /* 0x000fc800078e000a */
[----:B------:R-:W-:-:S04]  /*7c50*/  IMAD.WIDE.U32 R10, R0, c[0x0][0x3a0], R4 ;  /* 0x0000e800000a7a25 */ /* 0x000fc800078e0004 */
[----:B------:R-:W-:Y:S01]  /*7c60*/  IMAD R0, R0, c[0x0][0x3a4], R8 ;  /* 0x0000e90000007a24 */ /* 0x000fe200078e0208 */
[----:B------:R-:W-:-:S04]  /*7c70*/  LEA R4, P0, R10, c[0x0][0x340], 0x1 ;  /* 0x0000d0000a047a11 */ /* 0x000fc800078008ff */
[----:B------:R-:W-:-:S04]  /*7c80*/  IADD3 R0, R0, R11, RZ ;  /* 0x0000000b00007210 */ /* 0x000fc80007ffe0ff */
[----:B------:R-:W-:-:S05]  /*7c90*/  LEA.HI.X R5, R10, c[0x0][0x344], R0, 0x1, P0 ;  /* 0x0000d1000a057a11 */ /* 0x000fca00000f0c00 */
[----:B------:R1:W-:Y:S04]  /*7ca0*/  STG.E.128 [R4.64], R36 ;  /* 0x0000002404007986 */ /* 0x0003e8000c101d0c */
[----:B------:R1:W-:Y:S04]  /*7cb0*/  STG.E.128 [R4.64+0x40], R32 ;  /* 0x0000402004007986 */ /* 0x0003e8000c101d0c */
[----:B------:R1:W-:Y:S02]  /*7cc0*/  STG.E.128 [R4.64+0x80], R28 ;  /* 0x0000801c04007986 */ /* 0x0003e4000c101d0c */
.L_x_77:
[----:B------:R-:W-:Y:S05]  /*7cd0*/  BSYNC B0 ;  /* 0x0000000000007941 */ /* 0x000fea0003800000 */
.L_x_76:
        /* <DEDUP_REMOVED lines=15> */
[----:B-1----:R-:W-:Y:S01]  /*7dd0*/  MOV R4, R6 ;  /* 0x0000000600047202 */ /* 0x002fe20000000f00 */
[----:B------:R-:W-:Y:S01]  /*7de0*/  IMAD R10, R26, c[0x0][0x3a8], RZ ;  /* 0x0000ea001a0a7a24 */ /* 0x000fe200078e02ff */
[----:B------:R-:W-:-:S05]  /*7df0*/  MOV R5, R0 ;  /* 0x0000000000057202 */ /* 0x000fca0000000f00 */
[----:B------:R-:W-:-:S04]  /*7e00*/  IMAD.WIDE.U32 R8, R3, c[0x0][0x3a8], R4 ;  /* 0x0000ea0003087a25 */ /* 0x000fc800078e0004 */
[----:B------:R-:W-:-:S05]  /*7e10*/  IMAD R4, R3, c[0x0][0x3ac], R10 ;  /* 0x0000eb0003047a24 */ /* 0x000fca00078e020a */
[----:B------:R-:W-:Y:S02]  /*7e20*/  IADD3 R5, R4, R9, RZ ;  /* 0x0000000904057210 */ /* 0x000fe40007ffe0ff */
[----:B------:R-:W-:-:S04]  /*7e30*/  LEA R4, P0, R8, c[0x0][0x348], 0x1 ;  /* 0x0000d20008047a11 */ /* 0x000fc800078008ff */
[----:B------:R-:W-:-:S05]  /*7e40*/  LEA.HI.X R5, R8, c[0x0][0x34c], R5, 0x1, P0 ;  /* 0x0000d30008057a11 */ /* 0x000fca00000f0c05 */
[----:B------:R1:W-:Y:S04]  /*7e50*/  STG.E.128 [R4.64], R48 ;  /* 0x0000003004007986 */ /* 0x0003e8000c101d0c */
[----:B------:R1:W-:Y:S04]  /*7e60*/  STG.E.128 [R4.64+0x40], R44 ;  /* 0x0000402c04007986 */ /* 0x0003e8000c101d0c */
[----:B------:R1:W-:Y:S02]  /*7e70*/  STG.E.128 [R4.64+0x80], R40 ;  /* 0x0000802804007986 */ /* 0x0003e4000c101d0c */
.L_x_79:
[----:B------:R-:W-:Y:S05]  /*7e80*/  BSYNC B0 ;  /* 0x0000000000007941 */ /* 0x000fea0003800000 */
.L_x_78:
        /* <DEDUP_REMOVED lines=10> */
[----:B------:R1:W-:Y:S04]  /*7f30*/  STG.E.128 [R4.64], R60 ;  /* 0x0000003c04007986 */ /* 0x0003e8000c101d0c */
[----:B------:R1:W-:Y:S04]  /*7f40*/  STG.E.128 [R4.64+0x40], R56 ;  /* 0x0000403804007986 */ /* 0x0003e8000c101d0c */
[----:B------:R1:W-:Y:S02]  /*7f50*/  STG.E.128 [R4.64+0x80], R52 ;  /* 0x0000803404007986 */ /* 0x0003e4000c101d0c */
.L_x_68:
[----:B------:R-:W-:Y:S05]  /*7f60*/  BSYNC B1 ;  /* 0x0000000000017941 */ /* 0x000fea0003800000 */
.L_x_54:
        /* <DEDUP_REMOVED lines=11> */
.L_x_80:
[----:B------:R-:W-:Y:S05]  /*8020*/  EXIT ;  /* 0x000000000000794d */ /* 0x000fea0003800000 */
.L_x_82:
        /* <DEDUP_REMOVED lines=13> */
.L_x_666:


//--------------------- .text._ZN5flash44flash_bwd_dq_dk_dv_loop_seqk_parallel_kernelI23Flash_bwd_kernel_traitsILi96ELi64ELi128ELi8ELi2ELi4ELi4ELb1ELb0EN7cutlass10bfloat16_tE19Flash_kernel_traitsILi96ELi64ELi128ELi8ES3_EELb0ELb1ELb0ELb1ELb0ELb0ELb0EEEvNS_16Flash_bwd_paramsE --------------------------
	.section	.text._ZN5flash44flash_bwd_dq_dk_dv_loop_seqk_parallel_kernelI23Flash_bwd_kernel_traitsILi96ELi64ELi128ELi8ELi2ELi4ELi4ELb1ELb0EN7cutlass10bfloat16_tE19Flash_kernel_traitsILi96ELi64ELi128ELi8ES3_EELb0ELb1ELb0ELb1ELb0ELb0ELb0EEEvNS_16Flash_bwd_paramsE,"ax",@progbits
	.sectioninfo	@"SHI_REGISTERS=255"
	.align	128
        .global         _ZN5flash44flash_bwd_dq_dk_dv_loop_seqk_parallel_kernelI23Flash_bwd_kernel_traitsILi96ELi64ELi128ELi8ELi2ELi4ELi4ELb1ELb0EN7cutlass10bfloat16_tE19Flash_kernel_traitsILi96ELi64ELi128ELi8ES3_EELb0ELb1ELb0ELb1ELb0ELb0ELb0EEEvNS_16Flash_bwd_paramsE
        .type           _ZN5flash44flash_bwd_dq_dk_dv_loop_seqk_parallel_kernelI23Flash_bwd_kernel_traitsILi96ELi64ELi128ELi8ELi2ELi4ELi4ELb1ELb0EN7cutlass10bfloat16_tE19Flash_kernel_traitsILi96ELi64ELi128ELi8ES3_EELb0ELb1ELb0ELb1ELb0ELb0ELb0EEEvNS_16Flash_bwd_paramsE,@function
        .size           _ZN5flash44flash_bwd_dq_dk_dv_loop_seqk_parallel_kernelI23Flash_bwd_kernel_traitsILi96ELi64ELi128ELi8ELi2ELi4ELi4ELb1ELb0EN7cutlass10bfloat16_tE19Flash_kernel_traitsILi96ELi64ELi128ELi8ES3_EELb0ELb1ELb0ELb1ELb0ELb0ELb0EEEvNS_16Flash_bwd_paramsE,(.L_x_667 - _ZN5flash44flash_bwd_dq_dk_dv_loop_seqk_parallel_kernelI23Flash_bwd_kernel_traitsILi96ELi64ELi128ELi8ELi2ELi4ELi4ELb1ELb0EN7cutlass10bfloat16_tE19Flash_kernel_traitsILi96ELi64ELi128ELi8ES3_EELb0ELb1ELb0ELb1ELb0ELb0ELb0EEEvNS_16Flash_bwd_paramsE)
        .other          _ZN5flash44flash_bwd_dq_dk_dv_loop_seqk_parallel_kernelI23Flash_bwd_kernel_traitsILi96ELi64ELi128ELi8ELi2ELi4ELi4ELb1ELb0EN7cutlass10bfloat16_tE19Flash_kernel_traitsILi96ELi64ELi128ELi8ES3_EELb0ELb1ELb0ELb1ELb0ELb0ELb0EEEvNS_16Flash_bwd_paramsE,@"STO_CUDA_ENTRY STV_DEFAULT"
_ZN5flash44flash_bwd_dq_dk_dv_loop_seqk_parallel_kernelI23Flash_bwd_kernel_traitsILi96ELi64ELi128ELi8ELi2ELi4ELi4ELb1ELb0EN7cutlass10bfloat16_tE19Flash_kernel_traitsILi96ELi64ELi128ELi8ES3_EELb0ELb1ELb0ELb1ELb0ELb0ELb0EEEvNS_16Flash_bwd_paramsE:
.text._ZN5flash44flash_bwd_dq_dk_dv_loop_seqk_parallel_kernelI23Flash_bwd_kernel_traitsILi96ELi64ELi128ELi8ELi2ELi4ELi4ELb1ELb0EN7cutlass10bfloat16_tE19Flash_kernel_traitsILi96ELi64ELi128ELi8ES3_EELb0ELb1ELb0ELb1ELb0ELb0ELb0EEEvNS_16Flash_bwd_paramsE:
        /* <DEDUP_REMOVED lines=34> */
[CC--:B------:R-:W-:Y:S01]  /*0220*/  LEA.HI R7, R20.reuse, R21.reuse, RZ, 0x2 ;  /* 0x0000001514077211 */ /* 0x0c0fe200078f10ff */
[----:B------:R-:W-:Y:S01]  /*0230*/  ULDC UR9, c[0x0][0x1c0] ;  /* 0x0000700000097ab9 */ /* 0x000fe20000000800 */
[----:B------:R-:W-:Y:S01]  /*0240*/  SHF.R.S32.HI R0, RZ, 0x3, R18 ;  /* 0x00000003ff007819 */ /* 0x000fe20000011412 */
[----:B------:R-:W-:Y:S01]  /*0250*/  UIMAD UR54, UR6, UR4, UR54 ;  /* 0x00000004063672a4 */ /* 0x000fe2000f8e0236 */
[----:B------:R-:W-:Y:S01]  /*0260*/  LOP3.LUT R2, R7, 0xfffffffc, RZ, 0xc0, !PT ;  /* 0xfffffffc07027812 */ /* 0x000fe200078ec0ff */
[----:B---3--:R-:W-:Y:S01]  /*0270*/  UIMAD UR51, UR5, UR30, URZ ;  /* 0x0000001e053372a4 */ /* 0x008fe2000f8e023f */
[-C--:B------:R-:W-:Y:S01]  /*0280*/  LEA.HI R4, R20, R21.reuse, RZ, 0x4 ;  /* 0x0000001514047211 */ /* 0x080fe200078f20ff */
[----:B------:R-:W-:Y:S01]  /*0290*/  IMAD.SHL.U32 R0, R0, 0x40, RZ ;  /* 0x0000004000007824 */ /* 0x000fe200078e00ff */
[----:B------:R-:W-:Y:S01]  /*02a0*/  LEA.HI R17, R20, R21, RZ, 0x5 ;  /* 0x0000001514117211 */ /* 0x000fe200078f28ff */
[----:B------:R-:W-:Y:S01]  /*02b0*/  IMAD.IADD R16, R21, 0x1, -R2 ;  /* 0x0000000115107824 */ /* 0x000fe200078e0a02 */
[----:B------:R-:W-:Y:S01]  /*02c0*/  SHF.R.S32.HI R5, RZ, 0x4, R4 ;  /* 0x00000004ff057819 */ /* 0x000fe20000011404 */
[----:B------:R-:W-:Y:S01]  /*02d0*/  UIMAD.WIDE.U32 UR42, UR30, UR14, URZ ;  /* 0x0000000e1e2a72a5 */ /* 0x000fe2000f8e003f */
[----:B------:R-:W-:Y:S01]  /*02e0*/  LOP3.LUT R0, R0, 0xc0, RZ, 0xc0, !PT ;  /* 0x000000c000007812 */ /* 0x000fe200078ec0ff */
[----:B------:R-:W-:Y:S01]  /*02f0*/  IMAD.SHL.U32 R22, R16, 0x8, RZ ;  /* 0x0000000810167824 */ /* 0x000fe200078e00ff */
[----:B------:R-:W-:Y:S01]  /*0300*/  LEA.HI R2, R4, R5, RZ, 0x1 ;  /* 0x0000000504027211 */ /* 0x000fe200078f08ff */
[----:B------:R-:W-:Y:S01]  /*0310*/  UIMAD UR4, UR30, UR9, UR34 ;  /* 0x000000091e0472a4 */ /* 0x000fe2000f8e0222 */
[----:B------:R-:W-:Y:S01]  /*0320*/  SHF.R.S32.HI R11, RZ, 0x2, R7 ;  /* 0x00000002ff0b7819 */ /* 0x000fe20000011407 */
[----:B------:R-:W-:Y:S01]  /*0330*/  @!UP5 UIMAD UR5, UR30, UR11, UR34 ;  /* 0x0000000b1e05d2a4 */ /* 0x000fe2000f8e0222 */
[----:B------:R-:W-:Y:S01]  /*0340*/  LOP3.LUT R3, R0, 0x18, R22, 0xf8, !PT ;  /* 0x0000001800037812 */ /* 0x000fe200078ef816 */
[----:B------:R-:W-:Y:S01]  /*0350*/  STL [R1], R22 ;  /* 0x0000001601007387 */ /* 0x000fe20000100800 */
[----:B------:R-:W-:Y:S01]  /*0360*/  SHF.R.U32.HI R0, RZ, 0x3, R0 ;  /* 0x00000003ff007819 */ /* 0x000fe20000011600 */
[----:B------:R-:W-:Y:S01]  /*0370*/  USHF.L.U32 UR44, UR45, 0x6, URZ ;  /* 0x000000062d2c7899 */ /* 0x000fe2000800063f */
[----:B------:R-:W-:Y:S01]  /*0380*/  LOP3.LUT R2, R2, 0xfffffffe, RZ, 0xc0, !PT ;  /* 0xfffffffe02027812 */ /* 0x000fe200078ec0ff */
[----:B------:R-:W-:Y:S01]  /*0390*/  ULDC UR48, c[0x0][0x214] ;  /* 0x0000850000307ab9 */ /* 0x000fe20000000800 */
[----:B------:R-:W-:Y:S01]  /*03a0*/  LOP3.LUT R9, R3, R0, RZ, 0x3c, !PT ;  /* 0x0000000003097212 */ /* 0x000fe200078e3cff */
[----:B------:R-:W-:Y:S01]  /*03b0*/  ULDC UR55, c[0x0][0x1c8] ;  /* 0x0000720000377ab9 */ /* 0x000fe20000000800 */
[----:B------:R-:W-:Y:S01]  /*03c0*/  LOP3.LUT R0, R4, 0xfffffff0, RZ, 0xc0, !PT ;  /* 0xfffffff004007812 */ /* 0x000fe200078ec0ff */
[----:B------:R-:W-:Y:S01]  /*03d0*/  IMAD.IADD R14, R5, 0x1, -R2 ;  /* 0x00000001050e7824 */ /* 0x000fe200078e0a02 */
[--C-:B------:R-:W-:Y:S01]  /*03e0*/  SHF.R.S32.HI R6, RZ, 0x5, R17.reuse ;  /* 0x00000005ff067819 */ /* 0x100fe20000011411 */
[----:B------:R-:W-:Y:S01]  /*03f0*/  ULDC.U8 UR8, c[0x0][0x3d0] ;  /* 0x0000f40000087ab9 */ /* 0x000fe20000000000 */
[----:B------:R-:W-:Y:S01]  /*0400*/  SHF.R.S32.HI R2, RZ, 0x1f, R17 ;  /* 0x0000001fff027819 */ /* 0x000fe20000011411 */
[----:B------:R-:W-:Y:S01]  /*0410*/  IMAD.IADD R0, R21, 0x1, -R0 ;  /* 0x0000000115007824 */ /* 0x000fe200078e0a00 */
[-C--:B------:R-:W-:Y:S01]  /*0420*/  LEA.HI R3, R7, R11.reuse, RZ, 0x1 ;  /* 0x0000000b07037211 */ /* 0x080fe200078f08ff */
[----:B------:R-:W-:Y:S01]  /*0430*/  ULDC UR49, c[0x0][0x224] ;  /* 0x0000890000317ab9 */ /* 0x000fe20000000800 */
[-C--:B------:R-:W-:Y:S01]  /*0440*/  LEA.HI R2, R2, R6.reuse, RZ, 0x2 ;  /* 0x0000000602027211 */ /* 0x080fe200078f10ff */
[----:B------:R-:W-:Y:S01]  /*0450*/  @UP5 UIMAD UR53, UR30, UR48, URZ ;  /* 0x000000301e3552a4 */ /* 0x000fe2000f8e023f */
[----:B------:R-:W-:Y:S01]  /*0460*/  LEA.HI R4, R17, R6, RZ, 0x1 ;  /* 0x0000000611047211 */ /* 0x000fe200078f08ff */
[----:B------:R-:W-:Y:S01]  /*0470*/  ULDC.64 UR12, c[0x0][0x118] ;  /* 0x00004600000c7ab9 */ /* 0x000fe20000000a00 */
[----:B------:R-:W-:Y:S01]  /*0480*/  LOP3.LUT R3, R3, 0x7fffffe, RZ, 0xc0, !PT ;  /* 0x07fffffe03037812 */ /* 0x000fe200078ec0ff */
[----:B------:R-:W-:Y:S01]  /*0490*/  UMOV UR60, 0x4 ;  /* 0x00000004003c7882 */ /* 0x000fe20000000000 */
[----:B------:R-:W-:Y:S01]  /*04a0*/  SHF.R.S32.HI R5, RZ, 0x1f, R0 ;  /* 0x0000001fff057819 */ /* 0x000fe20000011400 */
[----:B------:R-:W-:Y:S01]  /*04b0*/  ULOP3.LUT UR55, UR34, UR55, URZ, 0x3c, !UPT ;  /* 0x0000003722377292 */ /* 0x000fe2000f8e3c3f */
[----:B------:R-:W-:Y:S01]  /*04c0*/  LOP3.LUT R2, R2, 0xfffffffc, RZ, 0xc0, !PT ;  /* 0xfffffffc02027812 */ /* 0x000fe200078ec0ff */
[----:B------:R-:W-:Y:S01]  /*04d0*/  IMAD.IADD R3, R11, 0x1, -R3 ;  /* 0x000000010b037824 */ /* 0x000fe200078e0a03 */
[----:B------:R-:W-:Y:S01]  /*04e0*/  LOP3.LUT R4, R4, 0xfffffffe, RZ, 0xc0, !PT ;  /* 0xfffffffe04047812 */ /* 0x000fe200078ec0ff */
[----:B------:R-:W-:Y:S01]  /*04f0*/  USHF.R.S32.HI UR56, URZ, 0x1f, UR34 ;  /* 0x0000001f3f387899 */ /* 0x000fe20008011422 */
[-C--:B------:R-:W-:Y:S01]  /*0500*/  LEA.HI R8, R0, R0.reuse, RZ, 0x1 ;  /* 0x0000000000087211 */ /* 0x080fe200078f08ff */
[C---:B------:R-:W-:Y:S01]  /*0510*/  IMAD.IADD R10, R6.reuse, 0x1, -R2 ;  /* 0x00000001060a7824 */ /* 0x040fe200078e0a02 */
[----:B------:R-:W-:Y:S01]  /*0520*/  LEA.HI R13, R5, R0, RZ, 0x3 ;  /* 0x00000000050d7211 */ /* 0x000fe200078f18ff */
[----:B------:R-:W-:Y:S01]  /*0530*/  IMAD.IADD R227, R6, 0x1, -R4 ;  /* 0x0000000106e37824 */ /* 0x000fe200078e0a04 */
[----:B------:R-:W-:Y:S01]  /*0540*/  LOP3.LUT R5, R8, 0x7fffffe, RZ, 0xc0, !PT ;  /* 0x07fffffe08057812 */ /* 0x000fe200078ec0ff */
[----:B------:R-:W-:Y:S01]  /*0550*/  IMAD R6, R6, 0x8, R3 ;  /* 0x0000000806067824 */ /* 0x000fe200078e0203 */
[----:B------:R-:W-:Y:S01]  /*0560*/  LOP3.LUT R2, R13, 0xfffffff8, RZ, 0xc0, !PT ;  /* 0xfffffff80d027812 */ /* 0x000fe200078ec0ff */
[----:B------:R-:W-:Y:S01]  /*0570*/  USHF.L.U32 UR61, UR30, 0x7, URZ ;  /* 0x000000071e3d7899 */ /* 0x000fe2000800063f */
[----:B------:R-:W-:Y:S01]  /*0580*/  LOP3.LUT R4, R18, 0xfffffff8, RZ, 0xc0, !PT ;  /* 0xfffffff812047812 */ /* 0x000fe200078ec0ff */
[C---:B------:R-:W-:Y:S01]  /*0590*/  IMAD.IADD R19, R0.reuse, 0x1, -R5 ;  /* 0x0000000100137824 */ /* 0x040fe200078e0a05 */
[----:B------:R-:W-:Y:S01]  /*05a0*/  SHF.R.S32.HI R3, RZ, 0x1f, R7 ;  /* 0x0000001fff037819 */ /* 0x000fe20000011407 */
[----:B------:R-:W-:Y:S01]  /*05b0*/  IMAD.IADD R12, R0, 0x1, -R2 ;  /* 0x00000001000c7824 */ /* 0x000fe200078e0a02 */
[----:B------:R-:W-:Y:S01]  /*05c0*/  UISETP.NE.AND UP6, UPT, UR8, URZ, UPT ;  /* 0x0000003f0800728c */ /* 0x000fe2000bfc5270 */
[----:B------:R-:W-:Y:S01]  /*05d0*/  IMAD.IADD R4, R21, 0x1, -R4 ;  /* 0x0000000115047824 */ /* 0x000fe200078e0a04 */
[----:B------:R-:W-:Y:S01]  /*05e0*/  LEA.HI R0, R3, R11, RZ, 0x3 ;  /* 0x0000000b03007211 */ /* 0x000fe200078f18ff */
[----:B------:R-:W-:Y:S01]  /*05f0*/  IMAD.U32 R5, R6, 0x20, R9 ;  /* 0x0000002006057824 */ /* 0x000fe200078e0009 */
[----:B------:R-:W-:Y:S01]  /*0600*/  LEA.HI R3, R20, R21, RZ, 0x6 ;  /* 0x0000001514037211 */ /* 0x000fe200078f30ff */
[----:B------:R-:W-:Y:S01]  /*0610*/  USHF.R.S32.HI UR58, URZ, 0x1f, UR30 ;  /* 0x0000001f3f3a7899 */ /* 0x000fe2000801141e */
[----:B------:R-:W-:Y:S01]  /*0620*/  LOP3.LUT R0, R0, 0xfffffff8, RZ, 0xc0, !PT ;  /* 0xfffffff800007812 */ /* 0x000fe200078ec0ff */
[----:B------:R-:W-:Y:S01]  /*0630*/  USHF.R.S32.HI UR57, URZ, 0x1f, UR34 ;  /* 0x0000001f3f397899 */ /* 0x000fe20008011422 */
[----:B------:R-:W-:Y:S01]  /*0640*/  LEA.HI R7, R4, R4, RZ, 0x1 ;  /* 0x0000000404077211 */ /* 0x000fe200078f08ff */
[----:B------:R1:W-:Y:S01]  /*0650*/  STL [R1+0x30], R5 ;  /* 0x0000300501007387 */ /* 0x0003e20000100800 */
[----:B------:R-:W-:Y:S01]  /*0660*/  SHF.R.S32.HI R9, RZ, 0x6, R3 ;  /* 0x00000006ff097819 */ /* 0x000fe20000011403 */
[----:B------:R-:W-:Y:S01]  /*0670*/  IMAD.IADD R0, R11, 0x1, -R0 ;  /* 0x000000010b007824 */ /* 0x000fe200078e0a00 */
[----:B------:R-:W-:Y:S01]  /*0680*/  LOP3.LUT R2, R7, 0x3fffffe, RZ, 0xc0, !PT ;  /* 0x03fffffe07027812 */ /* 0x000fe200078ec0ff */
[----:B------:R-:W-:Y:S01]  /*0690*/  UIMAD.WIDE.U32 UR40, UR36, UR42, URZ ;  /* 0x0000002a242872a5 */ /* 0x000fe2000f8e003f */
[----:B------:R-:W-:Y:S01]  /*06a0*/  LOP3.LUT P5, RZ, R12, 0x2, RZ, 0xc0, !PT ;  /* 0x000000020cff7812 */ /* 0x000fe200078ac0ff */
[----:B------:R-:W-:Y:S01]  /*06b0*/  UIMAD UR50, UR37, UR42, URZ ;  /* 0x0000002a253272a4 */ /* 0x000fe2000f8e023f */
[C---:B------:R-:W-:Y:S01]  /*06c0*/  LOP3.LUT R3, R0.reuse, 0x1, RZ, 0xc0, !PT ;  /* 0x0000000100037812 */ /* 0x040fe200078ec0ff */
[----:B------:R-:W-:Y:S01]  /*06d0*/  USHF.R.S32.HI UR52, URZ, 0x1f, UR46 ;  /* 0x0000001f3f347899 */ /* 0x000fe2000801142e */
[----:B------:R-:W-:Y:S01]  /*06e0*/  LOP3.LUT P2, RZ, R0, 0x2, RZ, 0xc0, !PT ;  /* 0x0000000200ff7812 */ /* 0x000fe2000784c0ff */
[----:B------:R-:W-:Y:S01]  /*06f0*/  UIMAD UR49, UR4, UR49, URZ ;  /* 0x00000031043172a4 */ /* 0x000fe2000f8e023f */
[----:B------:R-:W-:Y:S01]  /*0700*/  ISETP.NE.U32.AND P3, PT, R3, 0x1, PT ;  /* 0x000000010300780c */ /* 0x000fe20003f65070 */
[----:B------:R-:W-:Y:S01]  /*0710*/  IMAD.SHL.U32 R3, R4, 0x40, RZ ;  /* 0x0000004004037824 */ /* 0x000fe200078e00ff */
[----:B------:R-:W-:Y:S01]  /*0720*/  LOP3.LUT P6, RZ, R12, 0x4, RZ, 0xc0, !PT ;  /* 0x000000040cff7812 */ /* 0x000fe200078cc0ff */
[----:B------:R-:W-:Y:S01]  /*0730*/  @!UP5 UIMAD UR48, UR5, UR48, URZ ;  /* 0x000000300530d2a4 */ /* 0x000fe2000f8e023f */
[----:B------:R-:W-:Y:S01]  /*0740*/  SEL R222, R226, 0xffffffe0, !P5 ;  /* 0xffffffe0e2de7807 */ /* 0x000fe20006800000 */
[----:B------:R-:W-:Y:S01]  /*0750*/  USHF.R.S32.HI UR47, URZ, 0x1f, UR44 ;  /* 0x0000001f3f2f7899 */ /* 0x000fe2000801142c */
[----:B------:R-:W-:Y:S01]  /*0760*/  LOP3.LUT R6, R3, 0x1c0, RZ, 0xc0, !PT ;  /* 0x000001c003067812 */ /* 0x000fe200078ec0ff */
[----:B------:R-:W-:Y:S01]  /*0770*/  IMAD.SHL.U32 R3, R10, 0x10, RZ ;  /* 0x000000100a037824 */ /* 0x000fe200078e00ff */
[----:B------:R-:W-:Y:S01]  /*0780*/  SEL R230, R230, 0x10, !P3 ;  /* 0x00000010e6e67807 */ /* 0x000fe20005800000 */
[----:B------:R-:W-:Y:S01]  /*0790*/  UMOV UR39, 0xffffd000 ;  /* 0xffffd00000277882 */ /* 0x000fe20000000000 */
[----:B------:R-:W-:-:S02]  /*07a0*/  SEL R223, R223, 0x40, P6 ;  /* 0x00000040dfdf7807 */ /* 0x000fc40003000000 */
[----:B------:R-:W-:Y:S01]  /*07b0*/  LOP3.LUT R3, R6, 0x30, R3, 0xf8, !PT ;  /* 0x0000003006037812 */ /* 0x000fe200078ef803 */
[----:B-1----:R-:W-:Y:S01]  /*07c0*/  IMAD.IADD R5, R4, 0x1, -R2 ;  /* 0x0000000104057824 */ /* 0x002fe200078e0a02 */
[----:B------:R-:W-:Y:S01]  /*07d0*/  SHF.R.S32.HI R4, RZ, 0x1f, R8 ;  /* 0x0000001fff047819 */ /* 0x000fe20000011408 */
[----:B------:R-:W-:-:S04]  /*07e0*/  IMAD R2, R9, 0x4, R14 ;  /* 0x0000000409027824 */ /* 0x000fc800078e020e */
[----:B------:R-:W-:Y:S01]  /*07f0*/  IMAD R15, R2, 0x8, R5 ;  /* 0x00000008020f7824 */ /* 0x000fe200078e0205 */
[----:B------:R-:W-:Y:S02]  /*0800*/  SHF.R.S32.HI R5, RZ, 0x1, R8 ;  /* 0x00000001ff057819 */ /* 0x000fe40000011408 */
[----:B------:R-:W-:Y:S02]  /*0810*/  SHF.R.S32.HI R2, RZ, 0x1, R7 ;  /* 0x00000001ff027819 */ /* 0x000fe40000011407 */
[----:B------:R-:W-:Y:S02]  /*0820*/  LEA.HI R4, R4, R5, RZ, 0x2 ;  /* 0x0000000504047211 */ /* 0x000fe400078f10ff */
[C---:B------:R-:W-:Y:S01]  /*0830*/  LOP3.LUT P4, RZ, R2.reuse, 0x2, RZ, 0xc0, !PT ;  /* 0x0000000202ff7812 */ /* 0x040fe2000788c0ff */
[----:B------:R-:W-:Y:S01]  /*0840*/  IMAD.SHL.U32 R2, R2, 0x40, RZ ;  /* 0x0000004002027824 */ /* 0x000fe200078e00ff */
[----:B------:R-:W-:Y:S02]  /*0850*/  LOP3.LUT R4, R4, 0xfffffffc, RZ, 0xc0, !PT ;  /* 0xfffffffc04047812 */ /* 0x000fe400078ec0ff */
[----:B------:R-:W-:-:S02]  /*0860*/  LEA.HI R7, R0, R0, RZ, 0x1 ;  /* 0x0000000000077211 */ /* 0x000fc400078f08ff */
[----:B------:R-:W-:Y:S01]  /*0870*/  LOP3.LUT R2, R2, 0xc0, RZ, 0xc0, !PT ;  /* 0x000000c002027812 */ /* 0x000fe200078ec0ff */
[----:B------:R-:W-:Y:S01]  /*0880*/  IMAD.IADD R11, R5, 0x1, -R4 ;  /* 0x00000001050b7824 */ /* 0x000fe200078e0a04 */
[--C-:B------:R-:W-:Y:S02]  /*0890*/  LOP3.LUT R4, R3, 0x8, R18.reuse, 0xf8, !PT ;  /* 0x0000000803047812 */ /* 0x100fe400078ef812 */
[----:B------:R-:W-:Y:S02]  /*08a0*/  LOP3.LUT R5, R2, 0x8, R18, 0xf8, !PT ;  /* 0x0000000802057812 */ /* 0x000fe400078ef812 */
[----:B------:R-:W-:Y:S02]  /*08b0*/  SHF.R.U32.HI R3, RZ, 0x3, R2 ;  /* 0x00000003ff037819 */ /* 0x000fe40000011602 */
[----:B------:R-:W-:Y:S02]  /*08c0*/  SHF.R.U32.HI R2, RZ, 0x3, R6 ;  /* 0x00000003ff027819 */ /* 0x000fe40000011606 */
[----:B------:R-:W-:-:S02]  /*08d0*/  LOP3.LUT R218, R5, R3, RZ, 0x3c, !PT ;  /* 0x0000000305da7212 */ /* 0x000fc400078e3cff */
[----:B------:R-:W-:Y:S01]  /*08e0*/  LOP3.LUT R18, R4, R2, RZ, 0x3c, !PT ;  /* 0x0000000204127212 */ /* 0x000fe200078e3cff */
[----:B------:R-:W-:Y:S01]  /*08f0*/  IMAD.SHL.U32 R4, R16, 0x2, RZ ;  /* 0x0000000210047824 */ /* 0x000fe200078e00ff */
[----:B------:R-:W-:Y:S01]  /*0900*/  LOP3.LUT R2, R7, 0x3fffffe, RZ, 0xc0, !PT ;  /* 0x03fffffe07027812 */ /* 0x000fe200078ec0ff */
[----:B------:R-:W-:Y:S01]  /*0910*/  IMAD.U32 R218, R15, 0x20, R218 ;  /* 0x000000200fda7824 */ /* 0x000fe200078e00da */
[----:B------:R-:W-:Y:S02]  /*0920*/  LOP3.LUT R3, R17, 0xffffffe0, RZ, 0xc0, !PT ;  /* 0xffffffe011037812 */ /* 0x000fe400078ec0ff */
[----:B------:R-:W-:Y:S01]  /*0930*/  LEA.HI R8, R20, R21, RZ, 0x7 ;  /* 0x0000001514087211 */ /* 0x000fe200078f38ff */
[----:B------:R-:W-:Y:S01]  /*0940*/  IMAD.IADD R6, R0, 0x1, -R2 ;  /* 0x0000000100067824 */ /* 0x000fe200078e0a02 */
[----:B------:R-:W-:Y:S01]  /*0950*/  SEL R217, R226, 0xffffffe0, !P4 ;  /* 0xffffffe0e2d97807 */ /* 0x000fe20006000000 */
[----:B------:R-:W-:Y:S01]  /*0960*/  IMAD.SHL.U32 R2, R0, 0x40, RZ ;  /* 0x0000004000027824 */ /* 0x000fe200078e00ff */
[----:B------:R-:W-:Y:S01]  /*0970*/  LOP3.LUT P0, RZ, R11, 0x2, RZ, 0xc0, !PT ;  /* 0x000000020bff7812 */ /* 0x000fe2000780c0ff */
[C---:B------:R-:W-:Y:S01]  /*0980*/  IMAD.IADD R24, R21.reuse, 0x1, -R3 ;  /* 0x0000000115187824 */ /* 0x040fe200078e0a03 */
[----:B------:R-:W-:Y:S01]  /*0990*/  SHF.R.S32.HI R3, RZ, 0x3, R13 ;  /* 0x00000003ff037819 */ /* 0x000fe2000001140d */
[----:B------:R-:W-:Y:S01]  /*09a0*/  IMAD.SHL.U32 R21, R21, 0x2, RZ ;  /* 0x0000000215157824 */ /* 0x000fe200078e00ff */
[----:B------:R-:W-:Y:S01]  /*09b0*/  LOP3.LUT R2, R2, 0x1c0, RZ, 0xc0, !PT ;  /* 0x000001c002027812 */ /* 0x000fe200078ec0ff */
[----:B------:R-:W-:Y:S01]  /*09c0*/  IMAD.SHL.U32 R0, R9, 0x20, RZ ;  /* 0x0000002009007824 */ /* 0x000fe200078e00ff */
[----:B------:R-:W-:Y:S01]  /*09d0*/  STL [R1+0x54], R24 ;  /* 0x0000541801007387 */ /* 0x000fe20000100800 */
[----:B------:R-:W-:Y:S01]  /*09e0*/  IMAD R19, R3, 0x8, R19 ;  /* 0x0000000803137824 */ /* 0x000fe200078e0213 */
[----:B------:R-:W-:Y:S01]  /*09f0*/  SEL R226, R226, 0xffffffe0, !P0 ;  /* 0xffffffe0e2e27807 */ /* 0x000fe20004000000 */
[----:B------:R-:W-:Y:S01]  /*0a00*/  IMAD R221, R10, 0x2, R3 ;  /* 0x000000020add7824 */ /* 0x000fe200078e0203 */
[----:B------:R-:W-:Y:S01]  /*0a10*/  LOP3.LUT R9, R0, 0x6, R21, 0xf8, !PT ;  /* 0x0000000600097812 */ /* 0x000fe200078ef815 */
[----:B------:R-:W-:Y:S01]  /*0a20*/  IMAD R217, R218, 0x2, R217 ;  /* 0x00000002dad97824 */ /* 0x000fe200078e02d9 */
[----:B------:R-:W-:Y:S01]  /*0a30*/  LOP3.LUT R5, R2, 0x20, R0, 0xf8, !PT ;  /* 0x0000002002057812 */ /* 0x000fe200078ef800 */
[----:B------:R-:W-:Y:S01]  /*0a40*/  IMAD R0, R10, 0x200, R4 ;  /* 0x000002000a007824 */ /* 0x000fe200078e0204 */
[----:B------:R-:W-:Y:S01]  /*0a50*/  SHF.R.S32.HI R3, RZ, 0x7, R8 ;  /* 0x00000007ff037819 */ /* 0x000fe20000011408 */
[----:B------:R1:W-:Y:S01]  /*0a60*/  STL [R1+0x58], R9 ;  /* 0x0000580901007387 */ /* 0x0003e20000100800 */
[----:B------:R-:W-:Y:S01]  /*0a70*/  SHF.R.U32.HI R2, RZ, 0x3, R2 ;  /* 0x00000003ff027819 */ /* 0x000fe20000011602 */
[----:B------:R-:W-:-:S03]  /*0a80*/  IMAD.SHL.U32 R218, R218, 0x2, RZ ;  /* 0x00000002dada7824 */ /* 0x000fc600078e00ff */
[----:B------:R-:W-:Y:S01]  /*0a90*/  LOP3.LUT R5, R5, R2, RZ, 0x3c, !PT ;  /* 0x0000000205057212 */ /* 0x000fe200078e3cff */
[----:B-1----:R-:W-:Y:S02]  /*0aa0*/  IMAD R9, R6, 0x20, R0 ;  /* 0x0000002006097824 */ /* 0x002fe400078e0200 */
[C---:B------:R-:W-:Y:S01]  /*0ab0*/  IMAD R0, R3.reuse, 0x1000, R4 ;  /* 0x0000100003007824 */ /* 0x040fe200078e0204 */
[----:B------:R-:W-:Y:S01]  /*0ac0*/  SHF.R.S32.HI R4, RZ, 0x1f, R24 ;  /* 0x0000001fff047819 */ /* 0x000fe20000011418 */
[----:B------:R-:W-:Y:S02]  /*0ad0*/  IMAD.SHL.U32 R3, R3, 0x8, RZ ;  /* 0x0000000803037824 */ /* 0x000fe400078e00ff */
[----:B------:R-:W-:Y:S01]  /*0ae0*/  IMAD R2, R227, 0x400, R0 ;  /* 0x00000400e3027824 */ /* 0x000fe200078e0200 */
[----:B------:R-:W-:Y:S02]  /*0af0*/  LEA.HI R0, R4, R24, RZ, 0x2 ;  /* 0x0000001804007211 */ /* 0x000fe400078f10ff */
[----:B------:R-:W-:Y:S01]  /*0b00*/  LOP3.LUT R3, R3, 0x8, RZ, 0xc0, !PT ;  /* 0x0000000803037812 */ /* 0x000fe200078ec0ff */
[----:B------:R-:W-:Y:S01]  /*0b10*/  IMAD.IADD R233, R5, 0x1, R2 ;  /* 0x0000000105e97824 */ /* 0x000fe200078e0202 */
[----:B------:R-:W-:Y:S01]  /*0b20*/  SHF.R.S32.HI R2, RZ, 0x2, R0 ;  /* 0x00000002ff027819 */ /* 0x000fe20000011400 */
[----:B------:R-:W-:Y:S01]  /*0b30*/  IMAD.SHL.U32 R5, R14, 0x10, RZ ;  /* 0x000000100e057824 */ /* 0x000fe200078e00ff */
[----:B------:R-:W-:Y:S01]  /*0b40*/  SHF.R.S32.HI R0, RZ, 0x1, R7 ;  /* 0x00000001ff007819 */ /* 0x000fe20000011407 */
[----:B------:R-:W-:-:S02]  /*0b50*/  IMAD.SHL.U32 R233, R233, 0x2, RZ ;  /* 0x00000002e9e97824 */ /* 0x000fc400078e00ff */
[----:B------:R-:W-:Y:S01]  /*0b60*/  IMAD R6, R227, 0x10, R2 ;  /* 0x00000010e3067824 */ /* 0x000fe200078e0202 */
[C---:B------:R-:W-:Y:S01]  /*0b70*/  LOP3.LUT P1, RZ, R0.reuse, 0x2, RZ, 0xc0, !PT ;  /* 0x0000000200ff7812 */ /* 0x040fe2000782c0ff */
[----:B------:R-:W-:Y:S01]  /*0b80*/  IMAD.SHL.U32 R0, R0, 0x40, RZ ;  /* 0x0000004000007824 */ /* 0x000fe200078e00ff */
[----:B------:R-:W-:Y:S01]  /*0b90*/  LOP3.LUT R7, R3, 0x10, R5, 0xf8, !PT ;  /* 0x0000001003077812 */ /* 0x000fe200078ef805 */
[----:B------:R-:W-:Y:S01]  /*0ba0*/  IMAD.SHL.U32 R5, R14, 0x8, RZ ;  /* 0x000000080e057824 */ /* 0x000fe200078e00ff */
[----:B------:R-:W-:Y:S01]  /*0bb0*/  IADD3 R2, R6, -0x40, RZ ;  /* 0xffffffc006027810 */ /* 0x000fe20007ffe0ff */
[----:B------:R1:W-:Y:S01]  /*0bc0*/  STL [R1+0x50], R6 ;  /* 0x0000500601007387 */ /* 0x0003e20000100800 */
[----:B------:R-:W-:Y:S01]  /*0bd0*/  LOP3.LUT R0, R0, 0xc0, RZ, 0xc0, !PT ;  /* 0x000000c000007812 */ /* 0x000fe200078ec0ff */
[----:B------:R-:W-:Y:S01]  /*0be0*/  IMAD.IADD R231, R233, 0x1, R230 ;  /* 0x00000001e9e77824 */ /* 0x000fe200078e02e6 */
[----:B------:R-:W-:Y:S02]  /*0bf0*/  LOP3.LUT R5, R5, 0x8, RZ, 0xc0, !PT ;  /* 0x0000000805057812 */ /* 0x000fe400078ec0ff */
[----:B------:R-:W-:-:S02]  /*0c00*/  SHF.R.U32.HI R4, RZ, 0x3, R0 ;  /* 0x00000003ff047819 */ /* 0x000fc40000011600 */
[C---:B------:R-:W-:Y:S02]  /*0c10*/  IADD3 R232, R233.reuse, 0x20, RZ ;  /* 0x00000020e9e87810 */ /* 0x040fe40007ffe0ff */
[----:B------:R-:W-:Y:S01]  /*0c20*/  LOP3.LUT R8, R4, R0, R3, 0x1e, !PT ;  /* 0x0000000004087212 */ /* 0x000fe200078e1e03 */
[----:B------:R-:W-:Y:S01]  /*0c30*/  IMAD.SHL.U32 R0, R12, 0x40, RZ ;  /* 0x000000400c007824 */ /* 0x000fe200078e00ff */
[----:B------:R-:W-:Y:S01]  /*0c40*/  @P2 IADD3 R232, R233, -0x20, RZ ;  /* 0xffffffe0e9e82810 */ /* 0x000fe20007ffe0ff */
[----:B------:R-:W-:Y:S02]  /*0c50*/  IMAD R3, R14, 0x200, R18 ;  /* 0x000002000e037824 */ /* 0x000fe400078e0212 */
[----:B------:R-:W-:Y:S01]  /*0c60*/  IMAD.IADD R8, R8, 0x1, R9 ;  /* 0x0000000108087824 */ /* 0x000fe200078e0209 */
[----:B------:R-:W-:Y:S01]  /*0c70*/  LOP3.LUT R0, R0, 0x1c0, RZ, 0xc0, !PT ;  /* 0x000001c000007812 */ /* 0x000fe200078ec0ff */
[----:B------:R-:W-:Y:S01]  /*0c80*/  IMAD.IADD R230, R230, 0x1, R232 ;  /* 0x00000001e6e67824 */ /* 0x000fe200078e02e8 */
[----:B-1----:R-:W-:-:S04]  /*0c90*/  SHF.R.S32.HI R6, RZ, 0x1f, R2 ;  /* 0x0000001fff067819 */ /* 0x002fc80000011402 */
[----:B------:R-:W-:Y:S02]  /*0ca0*/  SHF.L.U64.HI R2, R2, 0x2, R6 ;  /* 0x0000000202027819 */ /* 0x000fe40000010206 */
[----:B------:R-:W-:-:S03]  /*0cb0*/  SHF.R.U32.HI R6, RZ, 0x3, R0 ;  /* 0x00000003ff067819 */ /* 0x000fc60000011600 */
[----:B------:R1:W-:Y:S01]  /*0cc0*/  STL [R1+0x4c], R2 ;  /* 0x00004c0201007387 */ /* 0x0003e20000100800 */
[----:B------:R-:W-:Y:S01]  /*0cd0*/  LOP3.LUT R6, R6, R0, R5, 0x1e, !PT ;  /* 0x0000000006067212 */ /* 0x000fe200078e1e05 */
[----:B------:R-:W-:-:S04]  /*0ce0*/  IMAD.SHL.U32 R0, R19, 0x20, RZ ;  /* 0x0000002013007824 */ /* 0x000fc800078e00ff */
[----:B------:R-:W-:Y:S02]  /*0cf0*/  IMAD R227, R227, 0x200, R0 ;  /* 0x00000200e3e37824 */ /* 0x000fe400078e0200 */
[----:B------:R-:W-:-:S05]  /*0d00*/  IMAD.U32 R221, R221, 0x200, R6 ;  /* 0x00000200dddd7824 */ /* 0x000fca00078e0006 */
[----:B------:R-:W-:-:S05]  /*0d10*/  LEA R221, R221, 0xf000, 0x1 ;  /* 0x0000f000dddd7811 */ /* 0x000fca00078e08ff */
[C---:B------:R-:W-:Y:S02]  /*0d20*/  IMAD.IADD R222, R221.reuse, 0x1, R222 ;  /* 0x00000001ddde7824 */ /* 0x040fe400078e02de */
[--C-:B------:R-:W-:Y:S02]  /*0d30*/  IMAD.IADD R224, R221, 0x1, R223.reuse ;  /* 0x00000001dde07824 */ /* 0x100fe400078e02df */
[----:B------:R-:W-:Y:S02]  /*0d40*/  IMAD.IADD R223, R222, 0x1, R223 ;  /* 0x00000001dedf7824 */ /* 0x000fe400078e02df */
[----:B-1----:R-:W-:-:S05]  /*0d50*/  IMAD.SHL.U32 R2, R11, 0x40, RZ ;  /* 0x000000400b027824 */ /* 0x002fca00078e00ff */
[----:B------:R-:W-:-:S04]  /*0d60*/  LOP3.LUT R2, R2, 0xc0, RZ, 0xc0, !PT ;  /* 0x000000c002027812 */ /* 0x000fc800078ec0ff */
[----:B------:R-:W-:-:S04]  /*0d70*/  SHF.R.U32.HI R4, RZ, 0x3, R2 ;  /* 0x00000003ff047819 */ /* 0x000fc80000011602 */
[C---:B------:R-:W-:Y:S02]  /*0d80*/  LOP3.LUT R5, R4.reuse, R2, R5, 0x1e, !PT ;  /* 0x0000000204057212 */ /* 0x040fe400078e1e05 */
[----:B------:R-:W-:Y:S02]  /*0d90*/  LOP3.LUT R2, R4, R7, R2, 0x1e, !PT ;  /* 0x0000000704027212 */ /* 0x000fe400078e1e02 */
[----:B------:R-:W-:Y:S01]  /*0da0*/  LEA R4, R8, 0x9000, 0x1 ;  /* 0x0000900008047811 */ /* 0x000fe200078e08ff */
[----:B------:R-:W-:Y:S02]  /*0db0*/  IMAD.IADD R227, R227, 0x1, R5 ;  /* 0x00000001e3e37824 */ /* 0x000fe400078e0205 */
[----:B------:R-:W-:Y:S01]  /*0dc0*/  IMAD.IADD R225, R0, 0x1, R2 ;  /* 0x0000000100e17824 */ /* 0x000fe200078e0202 */
[C---:B------:R-:W-:Y:S02]  /*0dd0*/  IADD3 R2, R22.reuse, 0x20, RZ ;  /* 0x0000002016027810 */ /* 0x040fe40007ffe0ff */
[----:B------:R-:W-:-:S03]  /*0de0*/  IADD3 R0, R22, 0x40, RZ ;  /* 0x0000004016007810 */ /* 0x000fc60007ffe0ff */
[----:B------:R1:W-:Y:S04]  /*0df0*/  STL [R1+0x18], R2 ;  /* 0x0000180201007387 */ /* 0x0003e80000100800 */
[----:B------:R2:W-:Y:S04]  /*0e00*/  STL [R1+0x1c], R0 ;  /* 0x00001c0001007387 */ /* 0x0005e80000100800 */
[----:B------:R3:W-:Y:S01]  /*0e10*/  STL [R1+0x34], R4 ;  /* 0x0000340401007387 */ /* 0x0007e20000100800 */
[----:B-1----:R-:W-:Y:S01]  /*0e20*/  IMAD.SHL.U32 R2, R3, 0x2, RZ ;  /* 0x0000000203027824 */ /* 0x002fe200078e00ff */
[----:B--2---:R-:W-:-:S02]  /*0e30*/  IADD3 R0, R4, 0x20, RZ ;  /* 0x0000002004007810 */ /* 0x004fc40007ffe0ff */
[----:B------:R-:W-:-:S05]  /*0e40*/  @P1 IADD3 R0, R4, -0x20, RZ ;  /* 0xffffffe004001810 */ /* 0x000fca0007ffe0ff */
[----:B----4-:R3:W-:Y:S02]  /*0e50*/  STL [R1+0x38], R0 ;  /* 0x0000380001007387 */ /* 0x0107e40000100800 */
.L_x_124:
        /* <DEDUP_REMOVED lines=53> */
.L_x_83:
        /* <DEDUP_REMOVED lines=40> */
[----:B------:R-:W-:Y:S02]  /*1430*/  @UP0 UIMAD UR27, UR11, UR19, UR5 ;  /* 0x000000130b1b02a4 */ /* 0x000fe4000f8e0205 */
[----:B------:R-:W-:Y:S02]  /*1440*/  UIADD3 UR32, UR9, UR17, URZ ;  /* 0x0000001109207290 */ /* 0x000fe4000fffe03f */
        /* <DEDUP_REMOVED lines=17> */
.L_x_85:
        /* <DEDUP_REMOVED lines=18> */
.L_x_86:
        /* <DEDUP_REMOVED lines=33> */
[----:B------:R-:W-:-:S02]  /*1890*/  USEL UR11, UR4, URZ, UP6 ;  /* 0x0000003f040b7287 */ /* 0x000fc4000b000000 */
[----:B------:R-:W-:Y:S01]  /*18a0*/  USHF.L.U64.HI UR4, UR30, 0x7, UR38 ;  /* 0x000000071e047899 */ /* 0x000fe20008010226 */
[----:B------:R-:W-:Y:S01]  /*18b0*/  IMAD.HI.U32 R0, R5, R0, R4 ;  /* 0x0000000005007227 */ /* 0x000fe200078e0004 */
[----:B------:R-:W-:Y:S02]  /*18c0*/  UIMAD UR7, UR59, UR7, UR5 ;  /* 0x000000073b0772a4 */ /* 0x000fe4000f8e0205 */
[----:B------:R-:W-:Y:S02]  /*18d0*/  USEL UR5, UR4, URZ, UP1 ;  /* 0x0000003f04057287 */ /* 0x000fe40008800000 */
[----:B------:R-:W-:Y:S01]  /*18e0*/  USEL UR4, UR61, URZ, UP1 ;  /* 0x0000003f3d047287 */ /* 0x000fe20008800000 */
[----:B------:R-:W-:-:S03]  /*18f0*/  IMAD.HI.U32 R0, R0, R3, RZ ;  /* 0x0000000300007227 */ /* 0x000fc600078e00ff */
[----:B------:R-:W-:Y:S01]  /*1900*/  UIADD3 UR4, UP1, UR10, UR4, URZ ;  /* 0x000000040a047290 */ /* 0x000fe2000ff3e03f */
[----:B------:R-:W-:-:S03]  /*1910*/  IMAD.MOV R4, RZ, RZ, -R0 ;  /* 0x000000ffff047224 */ /* 0x000fc600078e0a00 */
[----:B------:R-:W-:Y:S01]  /*1920*/  UIADD3.X UR6, UR28, UR5, URZ, UP1, !UPT ;  /* 0x000000051c067290 */ /* 0x000fe20008ffe43f */
[----:B------:R-:W-:Y:S01]  /*1930*/  IMAD R3, R6, R4, R3 ;  /* 0x0000000406037224 */ /* 0x000fe200078e0203 */
[----:B------:R-:W-:-:S04]  /*1940*/  UIMAD UR5, UR37, UR4, URZ ;  /* 0x00000004250572a4 */ /* 0x000fc8000f8e023f */
[----:B------:R-:W-:Y:S01]  /*1950*/  ISETP.GT.U32.AND P0, PT, R6, R3, PT ;  /* 0x000000030600720c */ /* 0x000fe20003f04070 */
[----:B------:R-:W-:Y:S02]  /*1960*/  UIMAD UR6, UR36, UR6, UR5 ;  /* 0x00000006240672a4 */ /* 0x000fe4000f8e0205 */
[----:B------:R-:W-:-:S04]  /*1970*/  @UP5 USEL UR5, UR53, UR14, !UP2 ;  /* 0x0000000e35055287 */ /* 0x000fc8000d000000 */
[----:B------:R-:W-:Y:S02]  /*1980*/  @UP5 UIMAD UR16, UR34, UR8, UR5 ;  /* 0x00000008221052a4 */ /* 0x000fe4000f8e0205 */
[----:B------:R-:W-:Y:S02]  /*1990*/  UIMAD.WIDE.U32 UR4, UR36, UR4, URZ ;  /* 0x00000004240472a5 */ /* 0x000fe4000f8e003f */
[----:B------:R-:W-:Y:S02]  /*19a0*/  USEL UR8, UR7, URZ, UP6 ;  /* 0x0000003f07087287 */ /* 0x000fe4000b000000 */
[----:B------:R-:W-:Y:S01]  /*19b0*/  @!P0 IMAD.IADD R3, R3, 0x1, -R6 ;  /* 0x0000000103038824 */ /* 0x000fe200078e0a06 */
[----:B------:R-:W-:Y:S01]  /*19c0*/  @!P0 IADD3 R0, R0, 0x1, RZ ;  /* 0x0000000100008810 */ /* 0x000fe20007ffe0ff */
[----:B------:R-:W-:Y:S01]  /*19d0*/  @!UP5 UMOV UR16, UR48 ;  /* 0x000000300010dc82 */ /* 0x000fe20008000000 */
[----:B------:R-:W-:Y:S01]  /*19e0*/  ISETP.LE.AND P0, PT, RZ, UR55, PT ;  /* 0x00000037ff007c0c */ /* 0x000fe2000bf03270 */
[----:B------:R-:W-:Y:S01]  /*19f0*/  UIADD3 UR7, UR5, UR6, URZ ;  /* 0x0000000605077290 */ /* 0x000fe2000fffe03f */
        /* <DEDUP_REMOVED lines=13> */
.L_x_87:
[----:B------:R-:W-:Y:S02]  /*1ad0*/  UMOV UR6, UR49 ;  /* 0x0000003100067c82 */ /* 0x000fe40008000000 */
.L_x_88:
[----:B------:R-:W2:Y:S04]  /*1ae0*/  LDL.64 R4, [R1] ;  /* 0x0000000001047983 */ /* 0x000ea80000100a00 */
[----:B------:R1:W2:Y:S04]  /*1af0*/  LDL.64 R20, [R1] ;  /* 0x0000000001147983 */ /* 0x0002a80000100a00 */
[----:B------:R-:W3:Y:S04]  /*1b00*/  LDL R8, [R1+0x54] ;  /* 0x0000540001087983 */ /* 0x000ee80000100800 */
[----:B------:R-:W4:Y:S04]  /*1b10*/  S2R R19, SR_TID.X ;  /* 0x0000000000137919 */ /* 0x000f280000002100 */
[----:B------:R-:W5:Y:S01]  /*1b20*/  S2R R22, SR_TID.X ;  /* 0x0000000000167919 */ /* 0x000f620000002100 */
[----:B----4-:R-:W-:-:S04]  /*1b30*/  SHF.R.S32.HI R19, RZ, 0x1f, R19 ;  /* 0x0000001fff137819 */ /* 0x010fc80000011413 */
[----:B-----5:R-:W-:-:S04]  /*1b40*/  LEA.HI R19, R19, R22, RZ, 0x2 ;  /* 0x0000001613137211 */ /* 0x020fc800078f10ff */
[----:B------:R-:W-:-:S04]  /*1b50*/  SHF.R.S32.HI R19, RZ, 0x2, R19 ;  /* 0x00000002ff137819 */ /* 0x000fc80000011413 */
[----:B------:R-:W-:Y:S02]  /*1b60*/  SHF.R.S32.HI R17, RZ, 0x1f, R19 ;  /* 0x0000001fff117819 */ /* 0x000fe40000011413 */
[----:B------:R-:W-:-:S04]  /*1b70*/  IADD3 R0, P0, R19, UR10, RZ ;  /* 0x0000000a13007c10 */ /* 0x000fc8000ff1e0ff */
[----:B------:R-:W-:Y:S01]  /*1b80*/  IADD3.X R3, R17, UR28, RZ, P0, !PT ;  /* 0x0000001c11037c10 */ /* 0x000fe200087fe4ff */
[----:B------:R-:W-:-:S04]  /*1b90*/  UIADD3 UR4, UP4, UP3, UR4, UR44, UR46 ;  /* 0x0000002c04047290 */ /* 0x000fc8000fb9e02e */
[----:B------:R-:W-:Y:S01]  /*1ba0*/  IMAD R3, R3, c[0x0][0x190], RZ ;  /* 0x0000640003037a24 */ /* 0x000fe200078e02ff */
[----:B------:R-:W-:Y:S02]  /*1bb0*/  UIADD3 UR11, UP2, UP1, UR11, UR4, UR17 ;  /* 0x000000040b0b7290 */ /* 0x000fe4000f95e011 */
[----:B------:R-:W-:-:S04]  /*1bc0*/  UIADD3.X UR4, UR7, UR47, UR52, UP4, UP3 ;  /* 0x0000002f07047290 */ /* 0x000fc8000a7e6434 */
[----:B------:R-:W-:-:S03]  /*1bd0*/  UIADD3.X UR8, UR8, UR4, UR9, UP2, UP1 ;  /* 0x0000000408087290 */ /* 0x000fc600097e2409 */
[----:B------:R-:W-:Y:S02]  /*1be0*/  ULDC.64 UR4, c[0x0][0x1a8] ;  /* 0x00006a0000047ab9 */ /* 0x000fe40000000a00 */
[----:B------:R-:W-:-:S04]  /*1bf0*/  UIMAD UR4, UR56, UR4, URZ ;  /* 0x00000004380472a4 */ /* 0x000fc8000f8e023f */
[----:B------:R-:W-:-:S03]  /*1c00*/  UIMAD UR9, UR34, UR5, UR4 ;  /* 0x00000005220972a4 */ /* 0x000fc6000f8e0204 */
[----:B------:R-:W-:Y:S02]  /*1c10*/  ULDC.64 UR4, c[0x0][0x378] ;  /* 0x0000de0000047ab9 */ /* 0x000fe40000000a00 */
[----:B------:R-:W-:-:S04]  /*1c20*/  UIMAD UR4, UR56, UR4, URZ ;  /* 0x00000004380472a4 */ /* 0x000fc8000f8e023f */
[----:B------:R-:W-:-:S03]  /*1c30*/  UIMAD UR7, UR34, UR5, UR4 ;  /* 0x00000005220772a4 */ /* 0x000fc6000f8e0204 */
[----:B------:R-:W-:Y:S02]  /*1c40*/  ULDC.64 UR4, c[0x0][0x370] ;  /* 0x0000dc0000047ab9 */ /* 0x000fe40000000a00 */
[----:B------:R-:W-:-:S04]  /*1c50*/  UIMAD UR4, UR28, UR4, URZ ;  /* 0x000000041c0472a4 */ /* 0x000fc8000f8e023f */
[----:B------:R-:W-:Y:S02]  /*1c60*/  UIMAD UR5, UR10, UR5, UR4 ;  /* 0x000000050a0572a4 */ /* 0x000fe4000f8e0204 */
[----:B------:R-:W-:Y:S02]  /*1c70*/  UIADD3 UR4, -UR15, UR25, UR24 ;  /* 0x000000190f047290 */ /* 0x000fe4000fffe118 */
[----:B------:R-:W-:Y:S02]  /*1c80*/  ULDC UR14, c[0x0][0x2e8] ;  /* 0x0000ba00000e7ab9 */ /* 0x000fe40000000800 */
[----:B------:R-:W-:-:S04]  /*1c90*/  UIADD3 UR4, UR4, -UR14, URZ ;  /* 0x8000000e04047290 */ /* 0x000fc8000fffe03f */
[----:B------:R-:W-:-:S04]  /*1ca0*/  USHF.R.S32.HI UR14, URZ, 0x1f, UR4 ;  /* 0x0000001f3f0e7899 */ /* 0x000fc80008011404 */
[----:B------:R-:W-:-:S04]  /*1cb0*/  ULEA.HI UR14, UR14, UR4, URZ, 0x6 ;  /* 0x000000040e0e7291 */ /* 0x000fc8000f8f303f */
[----:B------:R-:W-:-:S04]  /*1cc0*/  USHF.R.S32.HI UR14, URZ, 0x6, UR14 ;  /* 0x000000063f0e7899 */ /* 0x000fc8000801140e */
[----:B------:R-:W-:-:S04]  /*1cd0*/  UISETP.LT.AND UP1, UPT, URZ, UR14, UPT ;  /* 0x0000000e3f00728c */ /* 0x000fc8000bf21270 */
[----:B------:R-:W-:-:S04]  /*1ce0*/  USEL UR14, URZ, UR14, !UP1 ;  /* 0x0000000e3f0e7287 */ /* 0x000fc8000c800000 */
[----:B------:R-:W-:Y:S02]  /*1cf0*/  UISETP.GT.AND UP1, UPT, UR33, UR14, UPT ;  /* 0x0000000e2100728c */ /* 0x000fe4000bf24270 */
[----:B------:R-:W-:Y:S02]  /*1d00*/  UIADD3 UR6, UR10, UR6, URZ ;  /* 0x000000060a067290 */ /* 0x000fe4000fffe03f */
[----:B------:R-:W-:Y:S01]  /*1d10*/  UIADD3 UR16, UR10, UR16, URZ ;  /* 0x000000100a107290 */ /* 0x000fe2000fffe03f */
[----:B------:R-:W-:Y:S01]  /*1d20*/  BSSY B1, `(.L_x_84) ;  /* 0x000077b000017945 */ /* 0x000fe20003800000 */
[----:B--2---:R-:W-:-:S05]  /*1d30*/  IMAD.MOV.U32 R20, RZ, RZ, R4 ;  /* 0x000000ffff147224 */ /* 0x004fca00078e0004 */
[----:B------:R-:W-:-:S05]  /*1d40*/  SHF.R.S32.HI R21, RZ, 0x1f, R20 ;  /* 0x0000001fff157819 */ /* 0x000fca0000011414 */
[----:B------:R-:W-:-:S04]  /*1d50*/  IMAD.WIDE.U32 R4, R0, c[0x0][0x190], R20 ;  /* 0x0000640000047a25 */ /* 0x000fc800078e0014 */
[----:B------:R-:W-:Y:S01]  /*1d60*/  IMAD R0, R0, c[0x0][0x194], R3 ;  /* 0x0000650000007a24 */ /* 0x000fe200078e0203 */
[----:B------:R-:W-:-:S04]  /*1d70*/  IADD3 R6, P0, R4, UR35, RZ ;  /* 0x0000002304067c10 */ /* 0x000fc8000ff1e0ff */
[----:B------:R-:W-:Y:S02]  /*1d80*/  IADD3.X R7, R5, UR32, R0, P0, !PT ;  /* 0x0000002005077c10 */ /* 0x000fe400087fe400 */
[----:B------:R-:W-:Y:S01]  /*1d90*/  IADD3 R4, P0, R20, UR21, RZ ;  /* 0x0000001514047c10 */ /* 0x000fe2000ff1e0ff */
[----:B------:R-:W-:-:S03]  /*1da0*/  IMAD.U32 R0, RZ, RZ, UR10 ;  /* 0x0000000aff007e24 */ /* 0x000fc6000f8e00ff */
[----:B------:R-:W-:-:S05]  /*1db0*/  IADD3.X R5, R21, UR23, RZ, P0, !PT ;  /* 0x0000001715057c10 */ /* 0x000fca00087fe4ff */
[----:B------:R-:W-:Y:S02]  /*1dc0*/  IMAD.WIDE.U32 R4, R0, c[0x0][0x370], R4 ;  /* 0x0000dc0000047a25 */ /* 0x000fe400078e0004 */
[----:B------:R-:W2:Y:S03]  /*1dd0*/  S2R R0, SR_TID.X ;  /* 0x0000000000007919 */ /* 0x000ea60000002100 */
[----:B------:R-:W-:Y:S02]  /*1de0*/  IADD3 R5, R5, UR5, RZ ;  /* 0x0000000505057c10 */ /* 0x000fe4000fffe0ff */
[----:B--2---:R-:W-:-:S04]  /*1df0*/  SHF.R.S32.HI R3, RZ, 0x1f, R0 ;  /* 0x0000001fff037819 */ /* 0x004fc80000011400 */
[----:B------:R-:W-:-:S04]  /*1e00*/  LEA.HI R3, R3, R0, RZ, 0x5 ;  /* 0x0000000003037211 */ /* 0x000fc800078f28ff */
[----:B------:R-:W-:Y:S01]  /*1e10*/  SHF.R.S32.HI R3, RZ, 0x5, R3 ;  /* 0x00000005ff037819 */ /* 0x000fe20000011403 */
[----:B------:R-:W-:-:S04]  /*1e20*/  IMAD.U32 R0, RZ, RZ, UR34 ;  /* 0x00000022ff007e24 */ /* 0x000fc8000f8e00ff */
[----:B---3--:R-:W-:Y:S02]  /*1e30*/  IMAD R3, R3, UR45, R8 ;  /* 0x0000002d03037c24 */ /* 0x008fe4000f8e0208 */
[----:B------:R-:W-:-:S03]  /*1e40*/  IMAD.WIDE.U32 R4, R0, c[0x0][0x378], R4 ;  /* 0x0000de0000047a25 */ /* 0x000fc600078e0004 */
[C---:B------:R-:W-:Y:S01]  /*1e50*/  IADD3 R0, P0, R3.reuse, UR11, RZ ;  /* 0x0000000b03007c10 */ /* 0x040fe2000ff1e0ff */
[----:B------:R1:W-:Y:S03]  /*1e60*/  STL [R1+0x4], R21 ;  /* 0x0000041501007387 */ /* 0x0003e60000100800 */
[----:B------:R-:W-:Y:S02]  /*1e70*/  LEA.HI.X.SX32 R3, R3, UR8, 0x1, P0 ;  /* 0x0000000803037c11 */ /* 0x000fe400080f0eff */
[C---:B------:R-:W-:Y:S01]  /*1e80*/  LEA R235, P0, R0.reuse, c[0x0][0x350], 0x2 ;  /* 0x0000d40000eb7a11 */ /* 0x040fe200078010ff */
[----:B------:R-:W-:Y:S01]  /*1e90*/  ULDC.64 UR4, c[0x0][0x3c8] ;  /* 0x0000f20000047ab9 */ /* 0x000fe20000000a00 */
[----:B------:R-:W-:Y:S02]  /*1ea0*/  IADD3 R5, R5, UR7, RZ ;  /* 0x0000000705057c10 */ /* 0x000fe4000fffe0ff */
[----:B------:R-:W-:-:S02]  /*1eb0*/  LEA.HI.X R234, R0, c[0x0][0x354], R3, 0x2, P0 ;  /* 0x0000d50000ea7a11 */ /* 0x000fc400000f1403 */
[----:B------:R-:W-:Y:S01]  /*1ec0*/  PLOP3.LUT P0, PT, PT, PT, UP1, 0x80, 0x0 ;  /* 0x000000000000781c */ /* 0x000fe20003f0f018 */
[----:B------:R-:W-:Y:S01]  /*1ed0*/  IMAD.U32 R8, RZ, RZ, UR34 ;  /* 0x00000022ff087e24 */ /* 0x000fe2000f8e00ff */
[----:B------:R-:W-:Y:S01]  /*1ee0*/  UIMAD.WIDE UR6, UR6, UR60, UR4 ;  /* 0x0000003c060672a5 */ /* 0x000fe2000f8e0204 */
[----:B------:R-:W-:Y:S02]  /*1ef0*/  IMAD R0, R17, c[0x0][0x370], RZ ;  /* 0x0000dc0011007a24 */ /* 0x000fe400078e02ff */
[----:B------:R-:W-:Y:S01]  /*1f00*/  ULDC.64 UR4, c[0x0][0x200] ;  /* 0x0000800000047ab9 */ /* 0x000fe20000000a00 */
[----:B------:R-:W-:Y:S01]  /*1f10*/  IMAD.WIDE.U32 R6, R8, c[0x0][0x1a8], R6 ;  /* 0x00006a0008067a25 */ /* 0x000fe200078e0006 */
[----:B------:R-:W-:-:S03]  /*1f20*/  UIMAD.WIDE UR16, UR16, UR60, UR4 ;  /* 0x0000003c101072a5 */ /* 0x000fc6000f8e0204 */
[----:B------:R-:W-:-:S04]  /*1f30*/  IMAD.WIDE.U32 R4, R19, c[0x0][0x370], R4 ;  /* 0x0000dc0013047a25 */ /* 0x000fc800078e0004 */
[----:B------:R-:W-:Y:S01]  /*1f40*/  IMAD R0, R19, c[0x0][0x374], R0 ;  /* 0x0000dd0013007a24 */ /* 0x000fe200078e0200 */
[----:B------:R-:W-:Y:S01]  /*1f50*/  IADD3 R3, R7, UR9, RZ ;  /* 0x0000000907037c10 */ /* 0x000fe2000fffe0ff */
[----:B------:R-:W-:Y:S01]  /*1f60*/  UIADD3 UR5, UR33, -0x1, URZ ;  /* 0xffffffff21057890 */ /* 0x000fe2000fffe03f */
[----:B------:R-:W-:Y:S01]  /*1f70*/  LEA R238, P3, R6, c[0x0][0x160], 0x1 ;  /* 0x0000580006ee7a11 */ /* 0x000fe200078608ff */
[----:B------:R-:W-:Y:S01]  /*1f80*/  IMAD.IADD R0, R5, 0x1, R0 ;  /* 0x0000000105007824 */ /* 0x000fe200078e0200 */
[----:B------:R-:W-:Y:S01]  /*1f90*/  LEA R239, P2, R4, c[0x0][0x330], 0x1 ;  /* 0x0000cc0004ef7a11 */ /* 0x000fe200078408ff */
[----:B------:R-:W-:Y:S02]  /*1fa0*/  UMOV UR11, UR6 ;  /* 0x00000006000b7c82 */ /* 0x000fe40008000000 */
[----:B------:R-:W-:Y:S02]  /*1fb0*/  UMOV UR10, UR7 ;  /* 0x00000007000a7c82 */ /* 0x000fe40008000000 */
[----:B------:R-:W-:-:S02]  /*1fc0*/  UMOV UR9, UR16 ;  /* 0x0000001000097c82 */ /* 0x000fc40008000000 */
[----:B------:R-:W-:Y:S01]  /*1fd0*/  UMOV UR8, UR17 ;  /* 0x0000001100087c82 */ /* 0x000fe20008000000 */
[----:B------:R-:W-:Y:S02]  /*1fe0*/  LEA.HI.X R237, R6, c[0x0][0x164], R3, 0x1, P3 ;  /* 0x0000590006ed7a11 */ /* 0x000fe400018f0c03 */
[----:B------:R-:W-:Y:S01]  /*1ff0*/  LEA.HI.X R236, R4, c[0x0][0x334], R0, 0x1, P2 ;  /* 0x0000cd0004ec7a11 */ /* 0x000fe200010f0c00 */
[----:B------:R-:W-:Y:S05]  /*2000*/  @P0 BRA `(.L_x_89) ;  /* 0x000008b000000947 */ /* 0x000fea0003800000 */
[----:B-1----:R-:W-:Y:S02]  /*2010*/  @UP0 UIADD3 UR6, UR20, UR26, URZ ;  /* 0x0000001a14060290 */ /* 0x002fe4000fffe03f */
        /* <DEDUP_REMOVED lines=17> */
.L_x_90:
        /* <DEDUP_REMOVED lines=18> */
.L_x_91:
        /* <DEDUP_REMOVED lines=34> */
.L_x_93:
[----:B-1----:R-:W-:Y:S05]  /*2470*/  BSYNC B0 ;  /* 0x0000000000007941 */ /* 0x002fea0003800000 */
.L_x_92:
        /* <DEDUP_REMOVED lines=19> */
.L_x_95:
[----:B------:R-:W-:Y:S05]  /*25b0*/  BSYNC B0 ;  /* 0x0000000000007941 */ /* 0x000fea0003800000 */
.L_x_94:
[----:B------:R-:W-:Y:S01]  /*25c0*/  ULDC.64 UR4, c[0x0][0x3a8] ;  /* 0x0000ea0000047ab9 */ /* 0x000fe20000000a00 */
[----:B-1----:R-:W-:Y:S01]  /*25d0*/  IMAD.WIDE.U32 R4, R10, c[0x0][0x3a8], R20 ;  /* 0x0000ea000a047a25 */ /* 0x002fe200078e0014 */
        /* <DEDUP_REMOVED lines=27> */
.L_x_97:
[----:B------:R-:W-:Y:S05]  /*2790*/  BSYNC B0 ;  /* 0x0000000000007941 */ /* 0x000fea0003800000 */
.L_x_96:
        /* <DEDUP_REMOVED lines=18> */
.L_x_89:
[----:B-1----:R-:W2:Y:S01]  /*28c0*/  LDL R16, [R1+0x30] ;  /* 0x0000300001107983 */ /* 0x002ea20000100800 */
[----:B------:R-:W-:Y:S01]  /*28d0*/  PLOP3.LUT P0, PT, PT, PT, UP6, 0x80, 0x0 ;  /* 0x000000000000781c */ /* 0x000fe20003f0f068 */
[----:B------:R-:W-:Y:S01]  /*28e0*/  ULDC.64 UR6, c[0x0][0x1a0] ;  /* 0x0000680000067ab9 */ /* 0x000fe20000000a00 */
[----:B------:R-:W-:Y:S01]  /*28f0*/  IMAD.U32 R14, RZ, RZ, UR24 ;  /* 0x00000018ff0e7e24 */ /* 0x000fe2000f8e00ff */
[----:B------:R-:W-:Y:S01]  /*2900*/  UIMAD UR4, UR18, UR6, URZ ;  /* 0x00000006120472a4 */ /* 0x000fe2000f8e023f */
[----:B------:R-:W-:Y:S02]  /*2910*/  BSSY B0, `(.L_x_99) ;  /* 0x000003b000007945 */ /* 0x000fe40003800000 */
[----:B------:R-:W-:Y:S01]  /*2920*/  IMAD.WIDE.U32 R4, R14, c[0x0][0x1a0], R20 ;  /* 0x000068000e047a25 */ /* 0x000fe200078e0014 */
[----:B------:R-:W-:Y:S02]  /*2930*/  UIMAD UR6, UR24, UR7, UR4 ;  /* 0x00000007180672a4 */ /* 0x000fe4000f8e0204 */
[----:B------:R-:W-:-:S04]  /*2940*/  UIMAD UR4, UR22, -0x80, UR15 ;  /* 0xffffff80160478a4 */ /* 0x000fc8000f8e020f */
[----:B------:R-:W-:Y:S01]  /*2950*/  @P0 BAR.SYNC.DEFER_BLOCKING 0x0 ;  /* 0x0000000000000b1d */ /* 0x000fe20000010000 */
[----:B------:R-:W-:Y:S01]  /*2960*/  MOV R3, UR6 ;  /* 0x0000000600037c02 */ /* 0x000fe20008000f00 */
[----:B------:R-:W-:Y:S01]  /*2970*/  ULEA.HI UR6, UR5, UR5, URZ, 0x1 ;  /* 0x0000000505067291 */ /* 0x000fe2000f8f083f */
[----:B------:R-:W-:Y:S02]  /*2980*/  ISETP.GE.AND P1, PT, R19, UR4, PT ;  /* 0x0000000413007c0c */ /* 0x000fe4000bf26270 */
[----:B------:R-:W-:Y:S01]  /*2990*/  IADD3 R6, P0, R4, UR29, RZ ;  /* 0x0000001d04067c10 */ /* 0x000fe2000ff1e0ff */
        /* <DEDUP_REMOVED lines=50> */
.L_x_100:
[----:B------:R-:W-:Y:S05]  /*2cc0*/  BSYNC B0 ;  /* 0x0000000000007941 */ /* 0x000fea0003800000 */
.L_x_99:
        /* <DEDUP_REMOVED lines=12> */
[----:B------:R-:W-:-:S04]  /*2d90*/  IMAD.X R4, RZ, RZ, R17, P0 ;  /* 0x000000ffff047224 */ /* 0x000fc800000e0611 */
[----:B------:R-:W-:-:S06]  /*2da0*/  IMAD R4, R4, c[0x0][0x1a0], RZ ;  /* 0x0000680004047a24 */ /* 0x000fcc00078e02ff */
[----:B------:R1:W-:Y:S01]  /*2db0*/  @P4 STS.128 [R0+0x10000], RZ ;  /* 0x010000ff00004388 */ /* 0x0003e20000000c00 */
[----:B--2---:R-:W-:Y:S01]  /*2dc0*/  ISETP.GE.AND P3, PT, R8, c[0x0][0x220], PT ;  /* 0x0000880008007a0c */ /* 0x004fe20003f66270 */
[----:B------:R-:W-:Y:S01]  /*2dd0*/  IMAD.WIDE.U32 R8, R3, c[0x0][0x1a0], R6 ;  /* 0x0000680003087a25 */ /* 0x000fe200078e0006 */
[----:B----4-:R-:W-:-:S03]  /*2de0*/  ISETP.GE.AND P0, PT, R5, c[0x0][0x220], PT ;  /* 0x0000880005007a0c */ /* 0x010fc60003f06270 */
        /* <DEDUP_REMOVED lines=23> */
.L_x_102:
[----:B------:R-:W-:Y:S05]  /*2f60*/  BSYNC B0 ;  /* 0x0000000000007941 */ /* 0x000fea0003800000 */
.L_x_101:
        /* <DEDUP_REMOVED lines=10> */
[----:B-1----:R-:W5:Y:S04]  /*3010*/  LDL R4, [R1+0x18] ;  /* 0x0000180001047983 */ /* 0x002f680000100800 */
[----:B--2---:R-:W2:Y:S01]  /*3020*/  LDL R3, [R1+0x1c] ;  /* 0x00001c0001037983 */ /* 0x004ea20000100800 */
[----:B------:R-:W-:-:S13]  /*3030*/  ISETP.GE.AND P4, PT, R20, c[0x0][0x220], PT ;  /* 0x0000880014007a0c */ /* 0x000fda0003f86270 */
[----:B------:R-:W-:Y:S01]  /*3040*/  @!P4 IMAD.MOV.U32 R6, RZ, RZ, R239 ;  /* 0x000000ffff06c224 */ /* 0x000fe200078e00ef */
        /* <DEDUP_REMOVED lines=25> */
.L_x_104:
[----:B------:R-:W-:Y:S05]  /*31e0*/  BSYNC B0 ;  /* 0x0000000000007941 */ /* 0x000fea0003800000 */
.L_x_103:
[----:B------:R-:W-:Y:S01]  /*31f0*/  PLOP3.LUT P0, PT, PT, PT, UP0, 0x80, 0x0 ;  /* 0x000000000000781c */ /* 0x000fe20003f0f008 */
[----:B------:R-:W-:Y:S01]  /*3200*/  BSSY B0, `(.L_x_105) ;  /* 0x0000036000007945 */ /* 0x000fe20003800000 */
[----:B------:R-:W-:-:S04]  /*3210*/  IADD3 R3, R16, 0x1800, RZ ;  /* 0x0000180010037810 */ /* 0x000fc80007ffe0ff */
        /* <DEDUP_REMOVED lines=16> */
.L_x_106:
[----:B-1----:R-:W5:Y:S04]  /*3320*/  LDL R4, [R1+0x18] ;  /* 0x0000180001047983 */ /* 0x002f680000100800 */
        /* <DEDUP_REMOVED lines=35> */
.L_x_107:
[----:B------:R-:W-:Y:S05]  /*3560*/  BSYNC B0 ;  /* 0x0000000000007941 */ /* 0x000fea0003800000 */
.L_x_105:
[----:B------:R-:W5:Y:S01]  /*3570*/  LDL R18, [R1+0x50] ;  /* 0x0000500001127983 */ /* 0x000f620000100800 */
[----:B------:R-:W-:Y:S01]  /*3580*/  IMAD.MOV.U32 R12, RZ, RZ, 0x7f800000 ;  /* 0x7f800000ff0c7424 */ /* 0x000fe200078e00ff */
[----:B------:R-:W-:Y:S01]  /*3590*/  ULDC.64 UR6, c[0x0][0x198] ;  /* 0x0000660000067ab9 */ /* 0x000fe20000000a00 */
[----:B--2-4-:R-:W-:Y:S02]  /*35a0*/  IMAD.MOV.U32 R9, RZ, RZ, 0x7f800000 ;  /* 0x7f800000ff097424 */ /* 0x014fe400078e00ff */
[----:B------:R-:W-:Y:S02]  /*35b0*/  IMAD.MOV.U32 R10, RZ, RZ, 0x7f800000 ;  /* 0x7f800000ff0a7424 */ /* 0x000fe400078e00ff */
[----:B------:R-:W-:Y:S01]  /*35c0*/  IMAD.MOV.U32 R11, RZ, RZ, 0x7f800000 ;  /* 0x7f800000ff0b7424 */ /* 0x000fe200078e00ff */
[C---:B-----5:R-:W-:Y:S01]  /*35d0*/  IADD3 R3, R18.reuse, 0x28, RZ ;  /* 0x0000002812037810 */ /* 0x060fe20007ffe0ff */
[C---:B-1----:R-:W-:Y:S01]  /*35e0*/  IMAD.SHL.U32 R5, R18.reuse, 0x4, RZ ;  /* 0x0000000412057824 */ /* 0x042fe200078e00ff */
[----:B------:R-:W-:-:S02]  /*35f0*/  IADD3 R4, R18, 0x8, RZ ;  /* 0x0000000812047810 */ /* 0x000fc40007ffe0ff */
[----:B------:R-:W-:Y:S02]  /*3600*/  ISETP.GE.AND P4, PT, R3, UR4, PT ;  /* 0x0000000403007c0c */ /* 0x000fe4000bf86270 */
[----:B------:R-:W-:Y:S02]  /*3610*/  SHF.R.S32.HI R16, RZ, 0x1f, R18 ;  /* 0x0000001fff107819 */ /* 0x000fe40000011412 */
[----:B------:R-:W-:Y:S02]  /*3620*/  ISETP.GE.AND P6, PT, R4, UR4, PT ;  /* 0x0000000404007c0c */ /* 0x000fe4000bfc6270 */
[----:B------:R-:W-:Y:S02]  /*3630*/  SHF.R.S32.HI R7, RZ, 0x1f, R3 ;  /* 0x0000001fff077819 */ /* 0x000fe40000011403 */
[----:B------:R-:W-:Y:S02]  /*3640*/  IADD3 R4, P3, R5, UR9, RZ ;  /* 0x0000000905047c10 */ /* 0x000fe4000ff7e0ff */
[----:B------:R-:W-:-:S02]  /*3650*/  SHF.L.U64.HI R5, R18, 0x2, R16 ;  /* 0x0000000212057819 */ /* 0x000fc40000010210 */
[C---:B------:R-:W-:Y:S02]  /*3660*/  IADD3 R8, R18.reuse, 0x20, RZ ;  /* 0x0000002012087810 */ /* 0x040fe40007ffe0ff */
[----:B------:R-:W-:Y:S02]  /*3670*/  @!P4 LEA R6, P2, R3, UR9, 0x2 ;  /* 0x000000090306cc11 */ /* 0x000fe4000f8410ff */
[----:B------:R-:W-:Y:S02]  /*3680*/  IADD3.X R5, R5, UR8, RZ, P3, !PT ;  /* 0x0000000805057c10 */ /* 0x000fe40009ffe4ff */
[----:B------:R-:W-:Y:S02]  /*3690*/  @!P4 LEA.HI.X R7, R3, UR8, R7, 0x2, P2 ;  /* 0x000000080307cc11 */ /* 0x000fe400090f1407 */
[----:B------:R-:W-:Y:S01]  /*36a0*/  ISETP.GE.AND P2, PT, R18, UR4, PT ;  /* 0x0000000412007c0c */ /* 0x000fe2000bf46270 */
[----:B------:R1:W2:Y:S01]  /*36b0*/  @!P6 LDG.E R11, [R4.64+0x20] ;  /* 0x0000200c040be981 */ /* 0x0002a2000c1e1900 */
[----:B------:R-:W-:-:S03]  /*36c0*/  ISETP.GE.AND P3, PT, R8, UR4, PT ;  /* 0x0000000408007c0c */ /* 0x000fc6000bf66270 */
[----:B------:R4:W5:Y:S08]  /*36d0*/  @!P4 LDG.E R9, [R6.64] ;  /* 0x0000000c0609c981 */ /* 0x000970000c1e1900 */
[----:B---3--:R1:W3:Y:S04]  /*36e0*/  @!P2 LDG.E R12, [R4.64] ;  /* 0x0000000c040ca981 */ /* 0x0082e8000c1e1900 */
[----:B------:R1:W2:Y:S01]  /*36f0*/  @!P3 LDG.E R10, [R4.64+0x80] ;  /* 0x0000800c040ab981 */ /* 0x0002a2000c1e1900 */
[----:B------:R-:W-:-:S03]  /*3700*/  UIMAD UR4, UR18, UR6, URZ ;  /* 0x00000006120472a4 */ /* 0x000fc6000f8e023f */
[----:B------:R-:W-:Y:S01]  /*3710*/  @P1 STS [R0+0x9000], RZ ;  /* 0x009000ff00001388 */ /* 0x000fe20000000800 */
[----:B------:R-:W-:-:S03]  /*3720*/  UIMAD UR4, UR24, UR7, UR4 ;  /* 0x00000007180472a4 */ /* 0x000fc6000f8e0204 */
[----:B------:R-:W-:Y:S04]  /*3730*/  @P1 STS [R0+0x9004], RZ ;  /* 0x009004ff00001388 */ /* 0x000fe80000000800 */
[----:B------:R-:W-:Y:S04]  /*3740*/  @P1 STS.64 [R0+0x9008], RZ ;  /* 0x009008ff00001388 */ /* 0x000fe80000000a00 */
[----:B------:R-:W-:Y:S04]  /*3750*/  @P1 STS.128 [R0+0xb000], RZ ;  /* 0x00b000ff00001388 */ /* 0x000fe80000000c00 */
[----:B------:R-:W-:Y:S01]  /*3760*/  @P1 STS.128 [R0+0xd000], RZ ;  /* 0x00d000ff00001388 */ /* 0x000fe20000000c00 */
[----:B------:R-:W-:-:S02]  /*3770*/  IMAD.U32 R3, RZ, RZ, UR4 ;  /* 0x00000004ff037e24 */ /* 0x000fc4000f8e00ff */
[----:B-1----:R-:W-:-:S05]  /*3780*/  IMAD.WIDE.U32 R4, R14, c[0x0][0x198], R20 ;  /* 0x000066000e047a25 */ /* 0x002fca00078e0014 */
[----:B----4-:R-:W-:-:S04]  /*3790*/  IADD3 R6, P2, R4, UR19, RZ ;  /* 0x0000001304067c10 */ /* 0x010fc8000ff5e0ff */
[----:B------:R-:W-:Y:S01]  /*37a0*/  IADD3.X R7, R5, UR27, R3, P2, !PT ;  /* 0x0000001b05077c10 */ /* 0x000fe200097fe403 */
[----:B------:R-:W-:Y:S01]  /*37b0*/  IMAD R3, R15, c[0x0][0x1b0], RZ ;  /* 0x00006c000f037a24 */ /* 0x000fe200078e02ff */
[----:B------:R-:W-:Y:S03]  /*37c0*/  BSSY B0, `(.L_x_108) ;  /* 0x000002c000007945 */ /* 0x000fe60003800000 */
[C---:B------:R-:W-:Y:S02]  /*37d0*/  IMAD R3, R13.reuse, c[0x0][0x1b4], R3 ;  /* 0x00006d000d037a24 */ /* 0x040fe400078e0203 */
[----:B------:R-:W-:Y:S01]  /*37e0*/  IMAD.WIDE.U32 R6, R13, c[0x0][0x1b0], R6 ;  /* 0x00006c000d067a25 */ /* 0x000fe200078e0006 */
[----:B---3--:R1:W-:Y:S04]  /*37f0*/  STL [R1+0x10], R12 ;  /* 0x0000100c01007387 */ /* 0x0083e80000100800 */
[----:B-----5:R3:W-:Y:S04]  /*3800*/  STL [R1+0xc], R9 ;  /* 0x00000c0901007387 */ /* 0x0207e80000100800 */
[----:B--2---:R3:W-:Y:S04]  /*3810*/  STL [R1+0x8], R10 ;  /* 0x0000080a01007387 */ /* 0x0047e80000100800 */
[----:B------:R3:W-:Y:S01]  /*3820*/  STL [R1+0x14], R11 ;  /* 0x0000140b01007387 */ /* 0x0007e20000100800 */
[----:B-1----:R-:W-:Y:S01]  /*3830*/  IMAD.IADD R12, R7, 0x1, R3 ;  /* 0x00000001070c7824 */ /* 0x002fe200078e0203 */
[----:B------:R-:W-:Y:S05]  /*3840*/  @P1 BRA `(.L_x_109) ;  /* 0x0000023000001947 */ /* 0x000fea0003800000 */
[----:B---3--:R-:W2:Y:S04]  /*3850*/  LDL R10, [R1+0x18] ;  /* 0x00001800010a7983 */ /* 0x008ea80000100800 */
        /* <DEDUP_REMOVED lines=8> */
[----:B------:R1:W-:Y:S04]  /*38e0*/  @P4 STS [R0+0x9000], RZ ;  /* 0x009000ff00004388 */ /* 0x0003e80000000800 */
[----:B------:R1:W-:Y:S04]  /*38f0*/  @P4 STS [R0+0x9004], RZ ;  /* 0x009004ff00004388 */ /* 0x0003e80000000800 */
[----:B------:R1:W-:Y:S01]  /*3900*/  @P4 STS.64 [R0+0x9008], RZ ;  /* 0x009008ff00004388 */ /* 0x0003e20000000a00 */
[----:B--2---:R-:W-:-:S02]  /*3910*/  ISETP.GE.AND P3, PT, R10, c[0x0][0x220], PT ;  /* 0x000088000a007a0c */ /* 0x004fc40003f66270 */
[C---:B------:R-:W-:Y:S02]  /*3920*/  @!P4 LEA R10, P6, R4.reuse, c[0x0][0x168], 0x1 ;  /* 0x00005a00040aca11 */ /* 0x040fe400078c08ff */
[----:B---3--:R-:W-:Y:S02]  /*3930*/  ISETP.GE.AND P1, PT, R9, c[0x0][0x220], PT ;  /* 0x0000880009007a0c */ /* 0x008fe40003f26270 */
[----:B------:R-:W-:-:S05]  /*3940*/  @!P4 LEA.HI.X R11, R4, c[0x0][0x16c], R3, 0x1, P6 ;  /* 0x00005b00040bca11 */ /* 0x000fca00030f0c03 */
[----:B------:R-:W-:Y:S01]  /*3950*/  @!PT LDS RZ, [RZ] ;  /* 0x00000000fffff984 */ /* 0x000fe20000000800 */
[----:B------:R-:W-:Y:S01]  /*3960*/  @!PT LDS RZ, [RZ] ;  /* 0x00000000fffff984 */ /* 0x000fe20000000800 */
[----:B------:R-:W-:Y:S01]  /*3970*/  @!PT LDS RZ, [RZ] ;  /* 0x00000000fffff984 */ /* 0x000fe20000000800 */
[----:B------:R1:W-:Y:S02]  /*3980*/  @!P4 LDGSTS.E.BYPASS.LTC128B.128 [R0+0x9000], [R10.64] ;  /* 0x090000000a00cfae */ /* 0x0003e4000b901d4c */
[C---:B------:R-:W-:Y:S02]  /*3990*/  @!P3 LEA R8, P2, R4.reuse, c[0x0][0x168], 0x1 ;  /* 0x00005a000408ba11 */ /* 0x040fe400078408ff */
[----:B------:R1:W-:Y:S02]  /*39a0*/  @P3 STS.128 [R0+0xb000], RZ ;  /* 0x00b000ff00003388 */ /* 0x0003e40000000c00 */
[----:B------:R-:W-:-:S05]  /*39b0*/  @!P3 LEA.HI.X R9, R4, c[0x0][0x16c], R3, 0x1, P2 ;  /* 0x00005b000409ba11 */ /* 0x000fca00010f0c03 */
        /* <DEDUP_REMOVED lines=12> */
.L_x_109:
[----:B------:R-:W-:Y:S05]  /*3a80*/  BSYNC B0 ;  /* 0x0000000000007941 */ /* 0x000fea0003800000 */
.L_x_108:
        /* <DEDUP_REMOVED lines=14> */
[----:B---3--:R-:W-:Y:S01]  /*3b70*/  IMAD.WIDE.U32 R8, R3, c[0x0][0x198], R6 ;  /* 0x0000660003087a25 */ /* 0x008fe200078e0006 */
        /* <DEDUP_REMOVED lines=24> */
.L_x_111:
[----:B------:R-:W-:Y:S05]  /*3d00*/  BSYNC B0 ;  /* 0x0000000000007941 */ /* 0x000fea0003800000 */
.L_x_110:
[----:B------:R-:W0:Y:S01]  /*3d10*/  LDGDEPBAR ;  /* 0x00000000000079af */ /* 0x000e220000000000 */
[----:B------:R-:W-:Y:S02]  /*3d20*/  ULDC.64 UR16, c[0x0][0x318] ;  /* 0x0000c60000107ab9 */ /* 0x000fe40000000a00 */
[----:B------:R-:W-:Y:S02]  /*3d30*/  UISETP.NE.U32.AND UP1, UPT, URZ, UR16, UPT ;  /* 0x000000103f00728c */ /* 0x000fe4000bf25070 */
[----:B------:R-:W-:Y:S02]  /*3d40*/  ULDC.64 UR18, c[0x0][0x320] ;  /* 0x0000c80000127ab9 */ /* 0x000fe40000000a00 */
[----:B------:R-:W-:-:S06]  /*3d50*/  UISETP.NE.AND.EX UP1, UPT, URZ, UR17, UPT, UP1 ;  /* 0x000000113f00728c */ /* 0x000fcc000bf25310 */
[----:B------:R-:W-:-:S05]  /*3d60*/  PLOP3.LUT P1, PT, PT, PT, UP1, 0x80, 0x0 ;  /* 0x000000000000781c */ /* 0x000fca0003f2f018 */
[----:B------:R-:W-:Y:S02]  /*3d70*/  @UP1 UIMAD UR4, UR38, UR18, URZ ;  /* 0x00000012260412a4 */ /* 0x000fe4000f8e023f */
[----:B------:R-:W-:Y:S02]  /*3d80*/  @UP1 UMOV UR6, UR34 ;  /* 0x0000002200061c82 */ /* 0x000fe40008000000 */
[----:B------:R-:W-:Y:S01]  /*3d90*/  @UP1 UMOV UR7, UR56 ;  /* 0x0000003800071c82 */ /* 0x000fe20008000000 */
[----:B------:R-:W-:-:S04]  /*3da0*/  DEPBAR.LE SB0, 0x1 ;  /* 0x000080400000791a */ /* 0x000fc80000000000 */
[----:B------:R-:W-:Y:S01]  /*3db0*/  BAR.SYNC.DEFER_BLOCKING 0x0 ;  /* 0x0000000000007b1d */ /* 0x000fe20000010000 */
[----:B------:R-:W-:Y:S02]  /*3dc0*/  @UP1 UIMAD.WIDE.U32 UR6, UR30, UR18, UR6 ;  /* 0x000000121e0612a5 */ /* 0x000fe4000f8e0006 */
[----:B------:R-:W-:Y:S02]  /*3dd0*/  @UP1 UIMAD UR19, UR30, UR19, UR4 ;  /* 0x000000131e1312a4 */ /* 0x000fe4000f8e0204 */
[----:B------:R-:W-:Y:S02]  /*3de0*/  @UP1 ULEA UR16, UP0, UR6, UR16, 0x2 ;  /* 0x0000001006101291 */ /* 0x000fe4000f80103f */
[----:B------:R-:W-:-:S04]  /*3df0*/  @UP1 UIADD3 UR19, UR7, UR19, URZ ;  /* 0x0000001307131290 */ /* 0x000fc8000fffe03f */
[----:B------:R-:W-:Y:S01]  /*3e00*/  @UP1 ULEA.HI.X UR17, UR6, UR17, UR19, 0x2, UP0 ;  /* 0x0000001106111291 */ /* 0x000fe200080f1413 */
[----:B-1----:R-:W-:-:S05]  /*3e10*/  IMAD.U32 R4, RZ, RZ, UR16 ;  /* 0x00000010ff047e24 */ /* 0x002fca000f8e00ff */
[----:B------:R-:W-:-:S05]  /*3e20*/  IMAD.U32 R5, RZ, RZ, UR17 ;  /* 0x00000011ff057e24 */ /* 0x000fca000f8e00ff */
[----:B--2---:R1:W2:Y:S01]  /*3e30*/  @P1 LDG.E R0, [R4.64] ;  /* 0x0000000c04001981 */ /* 0x0042a2000c1e1900 */
[----:B------:R-:W-:Y:S02]  /*3e40*/  IMAD.U32 R3, RZ, RZ, UR25 ;  /* 0x00000019ff037e24 */ /* 0x000fe4000f8e00ff */
[----:B------:R-:W-:Y:S01]  /*3e50*/  IMAD.U32 R229, RZ, RZ, UR22 ;  /* 0x00000016ffe57e24 */ /* 0x000fe2000f8e00ff */
[----:B------:R-:W4:Y:S01]  /*3e60*/  LDSM.16.M88.4 R168, [R218+0xf000] ;  /* 0x00f00000daa8783b */ /* 0x000f220000000200 */
[C---:B------:R-:W-:Y:S01]  /*3e70*/  IMAD.SHL.U32 R7, R18.reuse, 0x4, RZ ;  /* 0x0000000412077824 */ /* 0x040fe200078e00ff */
[C---:B------:R-:W-:Y:S01]  /*3e80*/  IADD3 R216, R227.reuse, 0x1800, RZ ;  /* 0x00001800e3d87810 */ /* 0x040fe20007ffe0ff */
[----:B------:R-:W-:Y:S01]  /*3e90*/  IMAD.SHL.U32 R219, R227, 0x2, RZ ;  /* 0x00000002e3db7824 */ /* 0x000fe200078e00ff */
[----:B------:R-:W3:Y:S01]  /*3ea0*/  LDSM.16.M88.4 R172, [R218+0xf400] ;  /* 0x00f40000daac783b */ /* 0x000ee20000000200 */
[----:B------:R-:W-:Y:S01]  /*3eb0*/  MOV R242, R228 ;  /* 0x000000e400f27202 */ /* 0x000fe20000000f00 */
[----:B------:R-:W-:Y:S01]  /*3ec0*/  CS2R R126, SRZ ;  /* 0x00000000007e7805 */ /* 0x000fe2000001ff00 */
[----:B------:R-:W-:Y:S01]  /*3ed0*/  CS2R R124, SRZ ;  /* 0x00000000007c7805 */ /* 0x000fe2000001ff00 */
[----:B------:R-:W2:Y:S01]  /*3ee0*/  LDSM.16.M88.4 R176, [R217+0xf000] ;  /* 0x00f00000d9b0783b */ /* 0x000ea20000000200 */
[----:B------:R-:W-:Y:S01]  /*3ef0*/  CS2R R130, SRZ ;  /* 0x0000000000827805 */ /* 0x000fe2000001ff00 */
        /* <DEDUP_REMOVED lines=11> */
[----:B-1----:R-:W2:Y:S01]  /*3fb0*/  @P1 MUFU.RCP R5, c[0x0][0x238] ;  /* 0x00008e0000051b08 */ /* 0x002ea20000001000 */
[----:B------:R-:W-:Y:S01]  /*3fc0*/  IADD3 R4, R18, 0x1, RZ ;  /* 0x0000000112047810 */ /* 0x000fe20007ffe0ff */
[----:B------:R-:W-:Y:S01]  /*3fd0*/  CS2R R112, SRZ ;  /* 0x0000000000707805 */ /* 0x000fe2000001ff00 */
[----:B------:R-:W1:Y:S01]  /*3fe0*/  LDSM.16.M88.4 R192, [R217+0x11000] ;  /* 0x01100000d9c0783b */ /* 0x000e620000000200 */
[----:B------:R-:W-:Y:S01]  /*3ff0*/  CS2R R106, SRZ ;  /* 0x00000000006a7805 */ /* 0x000fe2000001ff00 */
[----:B------:R-:W-:Y:S01]  /*4000*/  IADD3 R3, R4, UR15, -R3 ;  /* 0x0000000f04037c10 */ /* 0x000fe2000fffe803 */
        /* <DEDUP_REMOVED lines=40> */
[----:B------:R-:W-:Y:S01]  /*4290*/  UMOV UR4, URZ ;  /* 0x0000003f00047c82 */ /* 0x000fe20008000000 */
[----:B--2---:R-:W-:-:S02]  /*42a0*/  @P1 FMUL.FTZ R0, R0, R5 ;  /* 0x0000000500001220 */ /* 0x004fc40000410000 */
[----:B------:R-:W2:Y:S01]  /*42b0*/  LDL R5, [R1+0x58] ;  /* 0x0000580001057983 */ /* 0x000ea20000100800 */
[----:B------:R-:W-:Y:S01]  /*42c0*/  MOV R4, c[0x0][0x22c] ;  /* 0x00008b0000047a02 */ /* 0x000fe20000000f00 */
[----:B------:R5:W1:Y:S01]  /*42d0*/  @P1 R2UR UR6, R0 ;  /* 0x00000000000613c2 */ /* 0x000a6200000e0000 */
[----:B------:R-:W-:Y:S01]  /*42e0*/  SEL R216, R216, R227, !P0 ;  /* 0x000000e3d8d87207 */ /* 0x000fe20004000000 */
[----:B------:R3:W-:Y:S01]  /*42f0*/  STL [R1+0x48], R3 ;  /* 0x0000480301007387 */ /* 0x0007e20000100800 */
[----:B------:R-:W-:Y:S01]  /*4300*/  UIADD3 UR16, UR25, 0x80, UR24 ;  /* 0x0000008019107890 */ /* 0x000fe2000fffe018 */
[----:B------:R-:W-:Y:S01]  /*4310*/  IMAD R4, R4, c[0x0][0x1c0], RZ ;  /* 0x0000700004047a24 */ /* 0x000fe200078e02ff */
[----:B------:R-:W-:Y:S01]  /*4320*/  IADD3 R220, R219, R226, RZ ;  /* 0x000000e2dbdc7210 */ /* 0x000fe20007ffe0ff */
[----:B------:R-:W-:Y:S01]  /*4330*/  IMAD.SHL.U32 R216, R216, 0x2, RZ ;  /* 0x00000002d8d87824 */ /* 0x000fe200078e00ff */
[----:B------:R-:W-:Y:S01]  /*4340*/  UIADD3 UR16, UR16, -UR15, URZ ;  /* 0x8000000f10107290 */ /* 0x000fe2000fffe03f */
[----:B------:R-:W-:Y:S01]  /*4350*/  IMAD.SHL.U32 R6, R4, 0x10, RZ ;  /* 0x0000001004067824 */ /* 0x000fe200078e00ff */
[----:B-----5:R-:W-:Y:S01]  /*4360*/  IADD3 R0, R18, -0x40, RZ ;  /* 0xffffffc012007810 */ /* 0x020fe20007ffe0ff */
[----:B-1----:R-:W-:Y:S01]  /*4370*/  @UP1 UMOV UR4, UR6 ;  /* 0x0000000600041c82 */ /* 0x002fe20008000000 */
[----:B---3--:R-:W-:-:S03]  /*4380*/  IADD3 R3, R225, 0x1800, RZ ;  /* 0x00001800e1037810 */ /* 0x008fc60007ffe0ff */
[----:B------:R-:W-:Y:S01]  /*4390*/  IMAD.SHL.U32 R0, R0, 0x4, RZ ;  /* 0x0000000400007824 */ /* 0x000fe200078e00ff */
[----:B------:R-:W-:-:S05]  /*43a0*/  SEL R3, R3, R225, !P0 ;  /* 0x000000e103037207 */ /* 0x000fca0004000000 */
[----:B------:R-:W-:Y:S02]  /*43b0*/  IMAD.SHL.U32 R3, R3, 0x2, RZ ;  /* 0x0000000203037824 */ /* 0x000fe400078e00ff */
[----:B--2---:R-:W-:Y:S01]  /*43c0*/  IMAD R229, R229, 0x80, R5 ;  /* 0x00000080e5e57824 */ /* 0x004fe200078e0205 */
[----:B------:R-:W-:-:S03]  /*43d0*/  SHF.L.U64.HI R5, R18, 0x2, R16 ;  /* 0x0000000212057819 */ /* 0x000fc60000010210 */
[----:B------:R1:W2:Y:S01]  /*43e0*/  I2F R247, R229 ;  /* 0x000000e500f77306 */ /* 0x0002a20000201400 */
[C---:B------:R-:W-:Y:S01]  /*43f0*/  IADD3 R251, R229.reuse, 0x10, RZ ;  /* 0x00000010e5fb7810 */ /* 0x040fe20007ffe0ff */
[----:B------:R3:W-:Y:S01]  /*4400*/  STL [R1+0x44], R5 ;  /* 0x0000440501007387 */ /* 0x0007e20000100800 */
[C---:B------:R-:W-:Y:S02]  /*4410*/  IADD3 R250, R229.reuse, 0x9, RZ ;  /* 0x00000009e5fa7810 */ /* 0x040fe40007ffe0ff */
[C---:B------:R-:W-:Y:S01]  /*4420*/  IADD3 R249, R229.reuse, 0x8, RZ ;  /* 0x00000008e5f97810 */ /* 0x040fe20007ffe0ff */
[----:B------:R5:W-:Y:S01]  /*4430*/  STL [R1+0x40], R7 ;  /* 0x0000400701007387 */ /* 0x000be20000100800 */
[C---:B------:R-:W-:Y:S01]  /*4440*/  IADD3 R248, R229.reuse, 0x1, RZ ;  /* 0x00000001e5f87810 */ /* 0x040fe20007ffe0ff */
[----:B------:R-:W1:Y:S01]  /*4450*/  I2F R251, R251 ;  /* 0x000000fb00fb7306 */ /* 0x000e620000201400 */
[C---:B------:R-:W-:Y:S01]  /*4460*/  IADD3 R243, R229.reuse, 0x19, RZ ;  /* 0x00000019e5f37810 */ /* 0x040fe20007ffe0ff */
[----:B------:R1:W-:Y:S01]  /*4470*/  STL [R1+0x3c], R0 ;  /* 0x00003c0001007387 */ /* 0x0003e20000100800 */
[----:B------:R-:W-:-:S02]  /*4480*/  IADD3 R241, R229, 0x18, RZ ;  /* 0x00000018e5f17810 */ /* 0x000fc40007ffe0ff */
[----:B------:R-:W-:-:S03]  /*4490*/  IADD3 R240, R229, 0x11, RZ ;  /* 0x00000011e5f07810 */ /* 0x000fc60007ffe0ff */
[----:B------:R-:W1:Y:S08]  /*44a0*/  I2F R250, R250 ;  /* 0x000000fa00fa7306 */ /* 0x000e700000201400 */
[----:B------:R-:W2:Y:S01]  /*44b0*/  I2F R249, R249 ;  /* 0x000000f900f97306 */ /* 0x000ea20000201400 */
[----:B---3--:R-:W-:Y:S02]  /*44c0*/  SHF.L.U32 R5, R4, 0x3, RZ ;  /* 0x0000000304057819 */ /* 0x008fe400000006ff */
[----:B-----5:R-:W-:-:S05]  /*44d0*/  IADD3 R7, R6, 0x20, RZ ;  /* 0x0000002006077810 */ /* 0x020fca0007ffe0ff */
[----:B------:R-:W3:Y:S01]  /*44e0*/  I2F R248, R248 ;  /* 0x000000f800f87306 */ /* 0x000ee20000201400 */
[----:B------:R-:W-:Y:S01]  /*44f0*/  IADD3 R6, R6, 0x40, RZ ;  /* 0x0000004006067810 */ /* 0x000fe20007ffe0ff */
[----:B------:R-:W-:-:S04]  /*4500*/  IMAD.IADD R4, R5, 0x1, R7 ;  /* 0x0000000105047824 */ /* 0x000fc800078e0207 */
[C---:B-1----:R-:W-:Y:S02]  /*4510*/  IMAD.IADD R0, R5.reuse, 0x1, R6 ;  /* 0x0000000105007824 */ /* 0x042fe400078e0206 */
[C---:B------:R-:W-:Y:S01]  /*4520*/  IMAD.IADD R6, R5.reuse, 0x1, R4 ;  /* 0x0000000105067824 */ /* 0x040fe200078e0204 */
[----:B------:R1:W1:Y:S01]  /*4530*/  I2F R246, R243 ;  /* 0x000000f300f67306 */ /* 0x0002620000201400 */
[C---:B------:R-:W-:Y:S02]  /*4540*/  IMAD.IADD R0, R5.reuse, 0x1, R0 ;  /* 0x0000000105007824 */ /* 0x040fe400078e0200 */
[----:B------:R-:W-:-:S03]  /*4550*/  IMAD.IADD R6, R5, 0x1, R6 ;  /* 0x0000000105067824 */ /* 0x000fc600078e0206 */
[C---:B------:R-:W-:Y:S01]  /*4560*/  IADD3 R0, R5.reuse, R0, RZ ;  /* 0x0000000005007210 */ /* 0x040fe20007ffe0ff */
[C---:B------:R-:W-:Y:S01]  /*4570*/  IMAD.IADD R6, R5.reuse, 0x1, R6 ;  /* 0x0000000105067824 */ /* 0x040fe200078e0206 */
[----:B------:R1:W1:Y:S03]  /*4580*/  I2F R245, R241 ;  /* 0x000000f100f57306 */ /* 0x0002660000201400 */
[C---:B------:R-:W-:Y:S01]  /*4590*/  IMAD.IADD R0, R5.reuse, 0x1, R0 ;  /* 0x0000000105007824 */ /* 0x040fe200078e0200 */
[----:B------:R-:W-:Y:S01]  /*45a0*/  STL [R1+0x24], R6 ;  /* 0x0000240601007387 */ /* 0x000fe20000100800 */
[----:B------:R-:W-:-:S03]  /*45b0*/  IADD3 R4, R5, R6, RZ ;  /* 0x0000000605047210 */ /* 0x000fc60007ffe0ff */
[----:B------:R5:W-:Y:S01]  /*45c0*/  STL [R1+0x20], R0 ;  /* 0x0000200001007387 */ /* 0x000be20000100800 */
[----:B------:R1:W1:Y:S03]  /*45d0*/  I2F R244, R240 ;  /* 0x000000f000f47306 */ /* 0x0002660000201400 */
[----:B------:R1:W-:Y:S01]  /*45e0*/  STL [R1+0x2c], R4 ;  /* 0x00002c0401007387 */ /* 0x0003e20000100800 */
[----:B-----5:R-:W-:-:S05]  /*45f0*/  IMAD.IADD R0, R5, 0x1, R0 ;  /* 0x0000000105007824 */ /* 0x020fca00078e0200 */
[----:B--234-:R1:W-:Y:S02]  /*4600*/  STL [R1+0x28], R0 ;  /* 0x0000280001007387 */ /* 0x01c3e40000100800 */
.L_x_114:
[----:B------:R-:W0:Y:S01]  /*4610*/  LDGDEPBAR ;  /* 0x00000000000079af */ /* 0x000e220000000000 */
[----:B-1----:R-:W-:Y:S01]  /*4620*/  IADD3 R0, R226, R216, RZ ;  /* 0x000000d8e2007210 */ /* 0x002fe20007ffe0ff */
[----:B------:R-:W-:Y:S02]  /*4630*/  USHF.L.U32 UR6, UR5, 0x6, URZ ;  /* 0x0000000605067899 */ /* 0x000fe4000800063f */
[----:B------:R-:W-:Y:S02]  /*4640*/  USHF.L.U32 UR7, UR22, 0x7, URZ ;  /* 0x0000000716077899 */ /* 0x000fe4000800063f */
[----:B------:R-:W-:Y:S02]  /*4650*/  UISETP.GE.AND UP0, UPT, UR6, UR16, UPT ;  /* 0x000000100600728c */ /* 0x000fe4000bf06270 */
[----:B------:R-:W2:Y:S01]  /*4660*/  LDL R252, [R1+0x14] ;  /* 0x0000140001fc7983 */ /* 0x000ea20000100800 */
[----:B------:R-:W-:Y:S02]  /*4670*/  UIADD3 UR7, UR7, 0x80, URZ ;  /* 0x0000008007077890 */ /* 0x000fe4000fffe03f */
[----:B------:R-:W-:Y:S01]  /*4680*/  UISETP.GT.AND UP3, UPT, UR5, UR14, UPT ;  /* 0x0000000e0500728c */ /* 0x000fe2000bf64270 */
[----:B------:R1:W-:Y:S01]  /*4690*/  STL [R1+0x78], R41 ;  /* 0x0000782901007387 */ /* 0x0003e20000100800 */
[----:B------:R-:W-:Y:S06]  /*46a0*/  UISETP.LT.AND UP0, UPT, UR7, UR15, UP0 ;  /* 0x0000000f0700728c */ /* 0x000fec0008701270 */
[----:B------:R-:W-:Y:S01]  /*46b0*/  PLOP3.LUT P0, PT, PT, PT, UP0, 0x80, 0x0 ;  /* 0x000000000000781c */ /* 0x000fe20003f0f008 */
[----:B-1----:R-:W3:Y:S04]  /*46c0*/  LDL R41, [R1+0x10] ;  /* 0x0000100001297983 */ /* 0x002ee80000100800 */
[----:B------:R1:W-:Y:S04]  /*46d0*/  STL [R1+0x74], R40 ;  /* 0x0000742801007387 */ /* 0x0003e80000100800 */
[----:B-1----:R-:W4:Y:S04]  /*46e0*/  LDL R40, [R1+0x48] ;  /* 0x0000480001287983 */ /* 0x002f280000100800 */
[----:B------:R-:W-:Y:S04]  /*46f0*/  STL [R1+0x70], R39 ;  /* 0x0000702701007387 */ /* 0x000fe80000100800 */
[----:B------:R-:W-:Y:S04]  /*4700*/  STL [R1+0x6c], R38 ;  /* 0x00006c2601007387 */ /* 0x000fe80000100800 */
[----:B------:R-:W-:Y:S04]  /*4710*/  STL [R1+0x68], R37 ;  /* 0x0000682501007387 */ /* 0x000fe80000100800 */
[----:B------:R-:W-:Y:S04]  /*4720*/  STL [R1+0x64], R36 ;  /* 0x0000642401007387 */ /* 0x000fe80000100800 */
[----:B------:R1:W-:Y:S04]  /*4730*/  STL [R1+0x60], R3 ;  /* 0x0000600301007387 */ /* 0x0003e80000100800 */
[----:B------:R1:W-:Y:S04]  /*4740*/  STL [R1+0x5c], R2 ;  /* 0x00005c0201007387 */ /* 0x0003e80000100800 */
[----:B-1----:R-:W2:Y:S04]  /*4750*/  LDL R3, [R1+0x8] ;  /* 0x0000080001037983 */ /* 0x002ea80000100800 */
        /* <DEDUP_REMOVED lines=23> */
[----:B------:R-:W3:Y:S07]  /*48d0*/  LDSM.16.M88.4 R132, [R216+0x1000] ;  /* 0x00100000d884783b */ /* 0x000eee0000000200 */
        /* <DEDUP_REMOVED lines=11> */
[-C--:B---3--:R-:W-:Y:S01]  /*4990*/  HMMA.16816.F32.BF16 R4, R132, R152.reuse, R4 ;  /* 0x000000988404723c */ /* 0x088fe20000041804 */
[----:B------:R-:W-:Y:S07]  /*49a0*/  LDSM.16.M88.4 R148, [R216+0x2800] ;  /* 0x00280000d894783b */ /* 0x000fee0000000200 */
[C---:B------:R-:W-:Y:S08]  /*49b0*/  HMMA.16816.F32.BF16 R8, R156.reuse, R152, R8 ;  /* 0x000000989c08723c */ /* 0x040ff00000041808 */
[-C--:B------:R-:W-:Y:S03]  /*49c0*/  HMMA.16816.F32.BF16 R12, R156, R154.reuse, R12 ;  /* 0x0000009a9c0c723c */ /* 0x080fe6000004180c */
[----:B------:R-:W-:Y:S05]  /*49d0*/  FSETP.NEU.FTZ.AND P1, PT, R41, -INF , PT ;  /* 0xff8000002900780b */ /* 0x000fea0003f3d000 */
        /* <DEDUP_REMOVED lines=11> */
[-C--:B------:R-:W-:Y:S08]  /*4a90*/  HMMA.16816.F32.BF16 R12, R164, R162.reuse, R12 ;  /* 0x000000a2a40c723c */ /* 0x080ff0000004180c */
[C---:B------:R-:W-:Y:S01]  /*4aa0*/  HMMA.16816.F32.BF16 R16, R144.reuse, R162, R16 ;  /* 0x000000a29010723c */ /* 0x040fe20000041810 */
[----:B------:R-:W3:Y:S07]  /*4ab0*/  LDSM.16.M88.4 R160, [R217+0xd000] ;  /* 0x00d00000d9a0783b */ /* 0x000eee0000000200 */
[-C--:B--2---:R-:W-:Y:S08]  /*4ac0*/  HMMA.16816.F32.BF16 R20, R144, R136.reuse, R20 ;  /* 0x000000889014723c */ /* 0x084ff00000041814 */
[C---:B------:R-:W-:Y:S07]  /*4ad0*/  HMMA.16816.F32.BF16 R24, R164.reuse, R136, R24 ;  /* 0x00000088a418723c */ /* 0x040fee0000041818 */
[----:B------:R-:W-:Y:S01]  /*4ae0*/  FMUL.FTZ R136, R3, 1.4426950216293334961 ;  /* 0x3fb8aa3b03887820 */ /* 0x000fe20000410000 */
[-C--:B------:R-:W-:Y:S08]  /*4af0*/  HMMA.16816.F32.BF16 R28, R164, R138.reuse, R28 ;  /* 0x0000008aa41c723c */ /* 0x080ff0000004181c */
[----:B------:R-:W-:Y:S07]  /*4b00*/  HMMA.16816.F32.BF16 R32, R144, R138, R32 ;  /* 0x0000008a9020723c */ /* 0x000fee0000041820 */
[----:B------:R-:W-:Y:S01]  /*4b10*/  FMUL.FTZ R138, R252, 1.4426950216293334961 ;  /* 0x3fb8aa3bfc8a7820 */ /* 0x000fe20000410000 */
[-C--:B-1----:R-:W-:Y:S08]  /*4b20*/  HMMA.16816.F32.BF16 R4, R132, R140.reuse, R4 ;  /* 0x0000008c8404723c */ /* 0x082ff00000041804 */
[C---:B------:R-:W-:Y:S07]  /*4b30*/  HMMA.16816.F32.BF16 R8, R148.reuse, R140, R8 ;  /* 0x0000008c9408723c */ /* 0x040fee0000041808 */
[----:B------:R-:W-:Y:S01]  /*4b40*/  FMUL.FTZ R140, R41, 1.4426950216293334961 ;  /* 0x3fb8aa3b298c7820 */ /* 0x000fe20000410000 */
[-C--:B------:R-:W-:Y:S04]  /*4b50*/  HMMA.16816.F32.BF16 R12, R148, R142.reuse, R12 ;  /* 0x0000008e940c723c */ /* 0x080fe8000004180c */
[----:B------:R-:W-:Y:S04]  /*4b60*/  FSEL R140, R140, RZ, P1 ;  /* 0x000000ff8c8c7208 */ /* 0x000fe80000800000 */
[C---:B------:R-:W-:Y:S07]  /*4b70*/  HMMA.16816.F32.BF16 R16, R132.reuse, R142, R16 ;  /* 0x0000008e8410723c */ /* 0x040fee0000041810 */
[----:B------:R-:W-:Y:S01]  /*4b80*/  @!P0 IADD3 R142, R229, 0x1, RZ ;  /* 0x00000001e58e8810 */ /* 0x000fe20007ffe0ff */
[-C--:B------:R-:W-:Y:S08]  /*4b90*/  HMMA.16816.F32.BF16 R20, R132, R152.reuse, R20 ;  /* 0x000000988414723c */ /* 0x080ff00000041814 */
[C---:B------:R-:W-:Y:S08]  /*4ba0*/  HMMA.16816.F32.BF16 R24, R148.reuse, R152, R24 ;  /* 0x000000989418723c */ /* 0x040ff00000041818 */
[-C--:B------:R-:W-:Y:S08]  /*4bb0*/  HMMA.16816.F32.BF16 R28, R148, R154.reuse, R28 ;  /* 0x0000009a941c723c */ /* 0x080ff0000004181c */
[----:B------:R-:W-:Y:S01]  /*4bc0*/  HMMA.16816.F32.BF16 R32, R132, R154, R32 ;  /* 0x0000009a8420723c */ /* 0x000fe20000041820 */
[----:B------:R4:W1:Y:S07]  /*4bd0*/  LDSM.16.M88.4 R132, [R0+0x2800] ;  /* 0x002800000084783b */ /* 0x00086e0000000200 */
[-C--:B---3--:R-:W-:Y:S05]  /*4be0*/  HMMA.16816.F32.BF16 R4, R156, R160.reuse, R4 ;  /* 0x000000a09c04723c */ /* 0x088fea0000041804 */
[----:B----4-:R-:W-:Y:S04]  /*4bf0*/  @!P0 IADD3 R0, R40, UR6, RZ ;  /* 0x0000000628008c10 */ /* 0x010fe8000fffe0ff */
[C---:B------:R-:W-:Y:S03]  /*4c00*/  @!P0 IMNMX R141, R0.reuse, UR15, PT ;  /* 0x0000000f008d8c17 */ /* 0x040fe6000b800200 */
[----:B------:R-:W-:Y:S11]  /*4c10*/  @!P0 IADD3 R139, R0, 0x8, RZ ;  /* 0x00000008008b8810 */ /* 0x000ff60007ffe0ff */
[----:B------:R-:W-:Y:S01]  /*4c20*/  @!UPT UIADD3 URZ, URZ, URZ, URZ ;  /* 0x0000003f3f3ff290 */ /* 0x000fe2000fffe03f */
[----:B------:R-:W-:Y:S01]  /*4c30*/  FFMA.FTZ R4, R247, UR4, R4 ;  /* 0x00000004f7047c23 */ /* 0x000fe20008010004 */
[-C--:B------:R-:W-:Y:S01]  /*4c40*/  @!P0 ISETP.GE.AND P2, PT, R229, R141.reuse, PT ;  /* 0x0000008de500820c */ /* 0x080fe20003f46270 */
[----:B------:R-:W-:Y:S01]  /*4c50*/  FFMA.FTZ R5, R248, UR4, R5 ;  /* 0x00000004f8057c23 */ /* 0x000fe20008010005 */
[----:B------:R-:W-:Y:S01]  /*4c60*/  @!P0 IMNMX R139, R139, UR15, PT ;  /* 0x0000000f8b8b8c17 */ /* 0x000fe2000b800200 */
[----:B------:R-:W-:Y:S01]  /*4c70*/  FFMA.FTZ R6, R247, UR4, R6 ;  /* 0x00000004f7067c23 */ /* 0x000fe20008010006 */
[----:B------:R-:W-:Y:S01]  /*4c80*/  @!P0 ISETP.GE.AND P1, PT, R142, R141, PT ;  /* 0x0000008d8e00820c */ /* 0x000fe20003f26270 */
[----:B------:R-:W-:Y:S01]  /*4c90*/  FFMA.FTZ R7, R248, UR4, R7 ;  /* 0x00000004f8077c23 */ /* 0x000fe20008010007 */
[----:B------:R-:W-:Y:S01]  /*4ca0*/  @!P0 FSEL R4, R4, -INF , !P2 ;  /* 0xff80000004048808 */ /* 0x000fe20005000000 */
[C---:B-1----:R-:W-:Y:S04]  /*4cb0*/  HMMA.16816.F32.BF16 R8, R132.reuse, R160, R8 ;  /* 0x000000a08408723c */ /* 0x042fe80000041808 */
[--C-:B------:R-:W-:Y:S01]  /*4cc0*/  FFMA.FTZ R4, R4, c[0x0][0x23c], -R140.reuse ;  /* 0x00008f0004047a23 */ /* 0x100fe2000001088c */
[----:B------:R-:W-:Y:S02]  /*4cd0*/  @!P0 FSEL R5, R5, -INF , !P1 ;  /* 0xff80000005058808 */ /* 0x000fe40004800000 */
[----:B------:R-:W-:Y:S01]  /*4ce0*/  FSETP.NEU.FTZ.AND P1, PT, R252, -INF , PT ;  /* 0xff800000fc00780b */ /* 0x000fe20003f3d000 */
[-C--:B------:R-:W-:Y:S01]  /*4cf0*/  HMMA.16816.F32.BF16 R12, R132, R162.reuse, R12 ;  /* 0x000000a2840c723c */ /* 0x080fe2000004180c */
[----:B------:R1:W-:Y:S02]  /*4d00*/  MUFU.EX2 R146, R4 ;  /* 0x0000000400927308 */ /* 0x0003e40000000800 */
[-C--:B------:R-:W-:Y:S01]  /*4d10*/  @!P0 ISETP.GE.AND P2, PT, R229, R139.reuse, PT ;  /* 0x0000008be500820c */ /* 0x080fe20003f46270 */
[----:B------:R-:W-:Y:S01]  /*4d20*/  FFMA.FTZ R5, R5, c[0x0][0x23c], -R140 ;  /* 0x00008f0005057a23 */ /* 0x000fe2000001088c */
[----:B------:R-:W-:Y:S02]  /*4d30*/  @!P0 IADD3 R137, R0, 0x20, RZ ;  /* 0x0000002000898810 */ /* 0x000fe40007ffe0ff */
[----:B------:R-:W-:Y:S01]  /*4d40*/  FSEL R138, R138, RZ, P1 ;  /* 0x000000ff8a8a7208 */ /* 0x000fe20000800000 */
[C---:B------:R-:W-:Y:S03]  /*4d50*/  HMMA.16816.F32.BF16 R16, R156.reuse, R162, R16 ;  /* 0x000000a29c10723c */ /* 0x040fe60000041810 */
[----:B------:R-:W2:Y:S01]  /*4d60*/  MUFU.EX2 R144, R5 ;  /* 0x0000000500907308 */ /* 0x000ea20000000800 */
[----:B------:R-:W-:Y:S02]  /*4d70*/  @!P0 ISETP.GE.AND P1, PT, R142, R139, PT ;  /* 0x0000008b8e00820c */ /* 0x000fe40003f26270 */
[----:B------:R-:W-:Y:S02]  /*4d80*/  @!P0 IMNMX R137, R137, UR15, PT ;  /* 0x0000000f89898c17 */ /* 0x000fe4000b800200 */
[----:B------:R-:W-:Y:S01]  /*4d90*/  FFMA.FTZ R8, R247, UR4, R8 ;  /* 0x00000004f7087c23 */ /* 0x000fe20008010008 */
[----:B------:R-:W-:Y:S02]  /*4da0*/  @!P0 FSEL R6, R6, -INF , !P2 ;  /* 0xff80000006068808 */ /* 0x000fe40005000000 */
[-C--:B------:R-:W-:Y:S01]  /*4db0*/  @!P0 ISETP.GE.AND P2, PT, R229, R137.reuse, PT ;  /* 0x00000089e500820c */ /* 0x080fe20003f46270 */
[----:B------:R-:W-:Y:S01]  /*4dc0*/  FFMA.FTZ R9, R248, UR4, R9 ;  /* 0x00000004f8097c23 */ /* 0x000fe20008010009 */
[----:B------:R-:W-:Y:S01]  /*4dd0*/  @!P0 FSEL R7, R7, -INF , !P1 ;  /* 0xff80000007078808 */ /* 0x000fe20004800000 */
[----:B------:R-:W-:Y:S01]  /*4de0*/  FFMA.FTZ R6, R6, c[0x0][0x23c], -R138 ;  /* 0x00008f0006067a23 */ /* 0x000fe2000001088a */
[----:B------:R-:W-:Y:S01]  /*4df0*/  FSETP.NEU.FTZ.AND P1, PT, R3, -INF , PT ;  /* 0xff8000000300780b */ /* 0x000fe20003f3d000 */
[----:B------:R-:W-:Y:S01]  /*4e00*/  FFMA.FTZ R10, R247, UR4, R10 ;  /* 0x00000004f70a7c23 */ /* 0x000fe2000801000a */
[----:B------:R-:W-:Y:S01]  /*4e10*/  @!P0 FSEL R8, R8, -INF , !P2 ;  /* 0xff80000008088808 */ /* 0x000fe20005000000 */
[----:B------:R-:W-:Y:S01]  /*4e20*/  FFMA.FTZ R7, R7, c[0x0][0x23c], -R138 ;  /* 0x00008f0007077a23 */ /* 0x000fe2000001088a */
[----:B------:R-:W-:Y:S01]  /*4e30*/  FSEL R136, R136, RZ, P1 ;  /* 0x000000ff88887208 */ /* 0x000fe20000800000 */
[----:B------:R-:W-:Y:S01]  /*4e40*/  MUFU.EX2 R147, R6 ;  /* 0x0000000600937308 */ /* 0x000fe20000000800 */
[-C--:B------:R-:W-:Y:S01]  /*4e50*/  @!P0 ISETP.GE.AND P1, PT, R142, R137.reuse, PT ;  /* 0x000000898e00820c */ /* 0x080fe20003f26270 */
[----:B------:R-:W-:Y:S02]  /*4e60*/  FFMA.FTZ R11, R248, UR4, R11 ;  /* 0x00000004f80b7c23 */ /* 0x000fe4000801000b */
[----:B-1----:R-:W-:Y:S01]  /*4e70*/  FFMA.FTZ R4, R8, c[0x0][0x23c], -R136 ;  /* 0x00008f0008047a23 */ /* 0x002fe20000010888 */
[----:B------:R-:W-:Y:S01]  /*4e80*/  @!P0 IADD3 R8, R0, 0x28, RZ ;  /* 0x0000002800088810 */ /* 0x000fe20007ffe0ff */
[----:B------:R-:W-:Y:S01]  /*4e90*/  FMUL.FTZ R0, R2, 1.4426950216293334961 ;  /* 0x3fb8aa3b02007820 */ /* 0x000fe20000410000 */
[----:B------:R-:W-:Y:S01]  /*4ea0*/  @!P0 FSEL R9, R9, -INF , !P1 ;  /* 0xff80000009098808 */ /* 0x000fe20004800000 */
[----:B------:R-:W-:Y:S01]  /*4eb0*/  FFMA.FTZ R12, R249, UR4, R12 ;  /* 0x00000004f90c7c23 */ /* 0x000fe2000801000c */
[----:B------:R-:W-:Y:S01]  /*4ec0*/  @!P0 IMNMX R8, R8, UR15, PT ;  /* 0x0000000f08088c17 */ /* 0x000fe2000b800200 */
[----:B------:R-:W1:Y:S01]  /*4ed0*/  MUFU.EX2 R145, R7 ;  /* 0x0000000700917308 */ /* 0x000e620000000800 */
[----:B------:R-:W-:Y:S01]  /*4ee0*/  FSETP.NEU.FTZ.AND P1, PT, R2, -INF , PT ;  /* 0xff8000000200780b */ /* 0x000fe20003f3d000 */
[----:B------:R-:W-:Y:S01]  /*4ef0*/  FFMA.FTZ R9, R9, c[0x0][0x23c], -R136 ;  /* 0x00008f0009097a23 */ /* 0x000fe20000010888 */
[-C--:B------:R-:W-:Y:S01]  /*4f00*/  @!P0 ISETP.GE.AND P2, PT, R229, R8.reuse, PT ;  /* 0x00000008e500820c */ /* 0x080fe20003f46270 */
[----:B------:R-:W-:Y:S01]  /*4f10*/  FFMA.FTZ R13, R250, UR4, R13 ;  /* 0x00000004fa0d7c23 */ /* 0x000fe2000801000d */
[----:B------:R-:W-:Y:S01]  /*4f20*/  FSEL R0, R0, RZ, P1 ;  /* 0x000000ff00007208 */ /* 0x000fe20000800000 */
[C---:B------:R-:W-:Y:S01]  /*4f30*/  FFMA.FTZ R14, R249.reuse, UR4, R14 ;  /* 0x00000004f90e7c23 */ /* 0x040fe2000801000e */
[----:B------:R-:W-:Y:S01]  /*4f40*/  @!P0 FSEL R10, R10, -INF , !P2 ;  /* 0xff8000000a0a8808 */ /* 0x000fe20005000000 */
[----:B------:R-:W-:Y:S01]  /*4f50*/  FFMA.FTZ R15, R250, UR4, R15 ;  /* 0x00000004fa0f7c23 */ /* 0x000fe2000801000f */
[-C--:B------:R-:W-:Y:S01]  /*4f60*/  @!P0 ISETP.GE.AND P1, PT, R142, R8.reuse, PT ;  /* 0x000000088e00820c */ /* 0x080fe20003f26270 */
[----:B------:R3:W-:Y:S01]  /*4f70*/  MUFU.EX2 R41, R4 ;  /* 0x0000000400297308 */ /* 0x0007e20000000800 */
[----:B------:R-:W-:Y:S01]  /*4f80*/  FFMA.FTZ R16, R249, UR4, R16 ;  /* 0x00000004f9107c23 */ /* 0x000fe20008010010 */
[-C--:B------:R-:W-:Y:S01]  /*4f90*/  @!P0 ISETP.GE.AND P2, PT, R241, R137.reuse, PT ;  /* 0x00000089f100820c */ /* 0x080fe20003f46270 */
[----:B------:R-:W-:Y:S01]  /*4fa0*/  FFMA.FTZ R10, R10, c[0x0][0x23c], -R0 ;  /* 0x00008f000a0a7a23 */ /* 0x000fe20000010800 */
[----:B------:R-:W-:Y:S01]  /*4fb0*/  @!P0 FSEL R11, R11, -INF , !P1 ;  /* 0xff8000000b0b8808 */ /* 0x000fe20004800000 */
[C---:B------:R-:W-:Y:S01]  /*4fc0*/  FFMA.FTZ R17, R250.reuse, UR4, R17 ;  /* 0x00000004fa117c23 */ /* 0x040fe20008010011 */
[----:B------:R-:W4:Y:S01]  /*4fd0*/  LDL R142, [R1+0x44] ;  /* 0x00004400018e7983 */ /* 0x000f220000100800 */
[----:B------:R-:W-:Y:S02]  /*4fe0*/  FFMA.FTZ R18, R249, UR4, R18 ;  /* 0x00000004f9127c23 */ /* 0x000fe40008010012 */
[----:B------:R-:W-:Y:S01]  /*4ff0*/  FFMA.FTZ R19, R250, UR4, R19 ;  /* 0x00000004fa137c23 */ /* 0x000fe20008010013 */
[----:B------:R1:W-:Y:S01]  /*5000*/  MUFU.EX2 R37, R10 ;  /* 0x0000000a00257308 */ /* 0x0003e20000000800 */
[----:B------:R-:W-:Y:S09]  /*5010*/  FFMA.FTZ R11, R11, c[0x0][0x23c], -R0 ;  /* 0x00008f000b0b7a23 */ /* 0x000ff20000010800 */
[----:B------:R2:W2:Y:S01]  /*5020*/  MUFU.EX2 R40, R9 ;  /* 0x0000000900287308 */ /* 0x0004a20000000800 */
[----:B---3--:R-:W3:Y:S09]  /*5030*/  LDSM.16.M88.4 R4, [R217+0xd400] ;  /* 0x00d40000d904783b */ /* 0x008ef20000000200 */
[----:B------:R-:W3:Y:S01]  /*5040*/  MUFU.EX2 R36, R11 ;  /* 0x0000000b00247308 */ /* 0x000ee20000000800 */
[C---:B-1----:R-:W-:Y:S04]  /*5050*/  @!P0 IADD3 R10, R229.reuse, 0x8, RZ ;  /* 0x00000008e50a8810 */ /* 0x042fe80007ffe0ff */
[-C--:B------:R-:W-:Y:S04]  /*5060*/  @!P0 ISETP.GE.AND P1, PT, R10, R137.reuse, PT ;  /* 0x000000890a00820c */ /* 0x080fe80003f26270 */
[----:B------:R-:W-:Y:S02]  /*5070*/  @!P0 FSEL R12, R12, -INF , !P1 ;  /* 0xff8000000c0c8808 */ /* 0x000fe40004800000 */
[----:B--2---:R-:W-:Y:S03]  /*5080*/  @!P0 IADD3 R9, R229, 0x9, RZ ;  /* 0x00000009e5098810 */ /* 0x004fe60007ffe0ff */
[--C-:B------:R-:W-:Y:S01]  /*5090*/  FFMA.FTZ R12, R12, c[0x0][0x23c], -R136.reuse ;  /* 0x00008f000c0c7a23 */ /* 0x100fe20000010888 */
[----:B------:R-:W-:Y:S03]  /*50a0*/  @!P0 ISETP.GE.AND P1, PT, R9, R137, PT ;  /* 0x000000890900820c */ /* 0x000fe60003f26270 */
[----:B------:R-:W-:Y:S01]  /*50b0*/  MUFU.EX2 R39, R12 ;  /* 0x0000000c00277308 */ /* 0x000fe20000000800 */
[----:B------:R-:W-:Y:S02]  /*50c0*/  @!P0 FSEL R13, R13, -INF , !P1 ;  /* 0xff8000000d0d8808 */ /* 0x000fe40004800000 */
[-C--:B------:R-:W-:Y:S03]  /*50d0*/  @!P0 ISETP.GE.AND P1, PT, R10, R8.reuse, PT ;  /* 0x000000080a00820c */ /* 0x080fe60003f26270 */
[----:B------:R-:W-:Y:S01]  /*50e0*/  FFMA.FTZ R13, R13, c[0x0][0x23c], -R136 ;  /* 0x00008f000d0d7a23 */ /* 0x000fe20000010888 */
[----:B------:R-:W-:Y:S02]  /*50f0*/  @!P0 FSEL R14, R14, -INF , !P1 ;  /* 0xff8000000e0e8808 */ /* 0x000fe40004800000 */
[----:B------:R-:W-:Y:S01]  /*5100*/  @!P0 ISETP.GE.AND P1, PT, R9, R8, PT ;  /* 0x000000080900820c */ /* 0x000fe20003f26270 */
[----:B------:R-:W-:Y:S02]  /*5110*/  MUFU.EX2 R38, R13 ;  /* 0x0000000d00267308 */ /* 0x000fe40000000800 */
[--C-:B------:R-:W-:Y:S01]  /*5120*/  FFMA.FTZ R14, R14, c[0x0][0x23c], -R0.reuse ;  /* 0x00008f000e0e7a23 */ /* 0x100fe20000010800 */
[-C--:B---3--:R-:W-:Y:S03]  /*5130*/  HMMA.16816.F32.BF16 R20, R156, R4.reuse, R20 ;  /* 0x000000049c14723c */ /* 0x088fe60000041814 */
[----:B------:R-:W-:Y:S02]  /*5140*/  @!P0 FSEL R15, R15, -INF , !P1 ;  /* 0xff8000000f0f8808 */ /* 0x000fe40004800000 */
[-C--:B------:R-:W-:Y:S02]  /*5150*/  @!P0 ISETP.GE.AND P1, PT, R10, R141.reuse, PT ;  /* 0x0000008d0a00820c */ /* 0x080fe40003f26270 */
[----:B------:R-:W-:Y:S01]  /*5160*/  MUFU.EX2 R3, R14 ;  /* 0x0000000e00037308 */ /* 0x000fe20000000800 */
[C---:B------:R-:W-:Y:S04]  /*5170*/  HMMA.16816.F32.BF16 R24, R132.reuse, R4, R24 ;  /* 0x000000048418723c */ /* 0x040fe80000041818 */
[----:B------:R-:W-:Y:S01]  /*5180*/  @!P0 FSEL R16, R16, -INF , !P1 ;  /* 0xff80000010108808 */ /* 0x000fe20004800000 */
[----:B------:R-:W-:Y:S01]  /*5190*/  FFMA.FTZ R15, R15, c[0x0][0x23c], -R0 ;  /* 0x00008f000f0f7a23 */ /* 0x000fe20000010800 */
[----:B------:R-:W-:Y:S02]  /*51a0*/  @!P0 ISETP.GE.AND P1, PT, R9, R141, PT ;  /* 0x0000008d0900820c */ /* 0x000fe40003f26270 */
[-C--:B------:R-:W-:Y:S01]  /*51b0*/  HMMA.16816.F32.BF16 R28, R132, R6.reuse, R28 ;  /* 0x00000006841c723c */ /* 0x080fe2000004181c */
[----:B------:R-:W-:Y:S03]  /*51c0*/  MUFU.EX2 R2, R15 ;  /* 0x0000000f00027308 */ /* 0x000fe60000000800 */
[----:B------:R-:W-:Y:S01]  /*51d0*/  @!P0 FSEL R17, R17, -INF , !P1 ;  /* 0xff80000011118808 */ /* 0x000fe20004800000 */
[----:B------:R-:W-:Y:S01]  /*51e0*/  FFMA.FTZ R16, R16, c[0x0][0x23c], -R140 ;  /* 0x00008f0010107a23 */ /* 0x000fe2000001088c */
[-C--:B------:R-:W-:Y:S02]  /*51f0*/  @!P0 ISETP.GE.AND P1, PT, R10, R139.reuse, PT ;  /* 0x0000008b0a00820c */ /* 0x080fe40003f26270 */
[----:B------:R-:W-:Y:S03]  /*5200*/  HMMA.16816.F32.BF16 R32, R156, R6, R32 ;  /* 0x000000069c20723c */ /* 0x000fe60000041820 */
[----:B------:R-:W-:Y:S01]  /*5210*/  MUFU.EX2 R166, R16 ;  /* 0x0000001000a67308 */ /* 0x000fe20000000800 */
[----:B------:R-:W-:Y:S01]  /*5220*/  @!P0 FSEL R18, R18, -INF , !P1 ;  /* 0xff80000012128808 */ /* 0x000fe20004800000 */
[----:B------:R-:W-:Y:S01]  /*5230*/  FFMA.FTZ R20, R251, UR4, R20 ;  /* 0x00000004fb147c23 */ /* 0x000fe20008010014 */
[----:B------:R-:W-:Y:S01]  /*5240*/  @!P0 ISETP.GE.AND P1, PT, R9, R139, PT ;  /* 0x0000008b0900820c */ /* 0x000fe20003f26270 */
[C---:B------:R-:W-:Y:S01]  /*5250*/  FFMA.FTZ R21, R244.reuse, UR4, R21 ;  /* 0x00000004f4157c23 */ /* 0x040fe20008010015 */
[----:B------:R-:W-:Y:S01]  /*5260*/  @!P0 IADD3 R9, R229, 0x10, RZ ;  /* 0x00000010e5098810 */ /* 0x000fe20007ffe0ff */
[----:B------:R-:W-:Y:S03]  /*5270*/  FFMA.FTZ R22, R251, UR4, R22 ;  /* 0x00000004fb167c23 */ /* 0x000fe60008010016 */
[----:B------:R-:W-:Y:S01]  /*5280*/  @!P0 FSEL R19, R19, -INF , !P1 ;  /* 0xff80000013138808 */ /* 0x000fe20004800000 */
[C---:B------:R-:W-:Y:S01]  /*5290*/  FFMA.FTZ R23, R244.reuse, UR4, R23 ;  /* 0x00000004f4177c23 */ /* 0x040fe20008010017 */
[-C--:B------:R-:W-:Y:S01]  /*52a0*/  @!P0 ISETP.GE.AND P1, PT, R9, R141.reuse, PT ;  /* 0x0000008d0900820c */ /* 0x080fe20003f26270 */
[C---:B------:R-:W-:Y:S01]  /*52b0*/  FFMA.FTZ R24, R251.reuse, UR4, R24 ;  /* 0x00000004fb187c23 */ /* 0x040fe20008010018 */
[----:B------:R-:W-:Y:S01]  /*52c0*/  MOV R157, R144 ;  /* 0x00000090009d7202 */ /* 0x000fe20000000f00 */
[----:B------:R-:W-:Y:S01]  /*52d0*/  FFMA.FTZ R25, R244, UR4, R25 ;  /* 0x00000004f4197c23 */ /* 0x000fe20008010019 */
[----:B------:R-:W-:Y:S01]  /*52e0*/  @!P0 FSEL R20, R20, -INF , !P1 ;  /* 0xff80000014148808 */ /* 0x000fe20004800000 */
[----:B------:R-:W-:Y:S01]  /*52f0*/  FFMA.FTZ R26, R251, UR4, R26 ;  /* 0x00000004fb1a7c23 */ /* 0x000fe2000801001a */
[----:B------:R-:W-:Y:S01]  /*5300*/  @!P0 ISETP.GE.AND P1, PT, R240, R141, PT ;  /* 0x0000008df000820c */ /* 0x000fe20003f26270 */
[----:B------:R-:W-:Y:S01]  /*5310*/  FFMA.FTZ R27, R244, UR4, R27 ;  /* 0x00000004f41b7c23 */ /* 0x000fe2000801001b */
[----:B------:R-:W-:Y:S01]  /*5320*/  F2FP.BF16.PACK_AB R4, R157, R146 ;  /* 0x000000929d04723e */ /* 0x000fe200000010ff */
[C---:B------:R-:W-:Y:S01]  /*5330*/  FFMA.FTZ R29, R246.reuse, UR4, R29 ;  /* 0x00000004f61d7c23 */ /* 0x040fe2000801001d */
[----:B------:R-:W-:Y:S01]  /*5340*/  @!P0 FSEL R21, R21, -INF , !P1 ;  /* 0xff80000015158808 */ /* 0x000fe20004800000 */
[----:B------:R-:W-:Y:S01]  /*5350*/  FFMA.FTZ R30, R245, UR4, R30 ;  /* 0x00000004f51e7c23 */ /* 0x000fe2000801001e */
[-C--:B------:R-:W-:Y:S01]  /*5360*/  @!P0 ISETP.GE.AND P1, PT, R9, R139.reuse, PT ;  /* 0x0000008b0900820c */ /* 0x080fe20003f26270 */
[----:B------:R-:W-:Y:S01]  /*5370*/  FFMA.FTZ R33, R246, UR4, R33 ;  /* 0x00000004f6217c23 */ /* 0x000fe20008010021 */
[----:B------:R1:W-:Y:S01]  /*5380*/  STS [R233+0x13000], R4 ;  /* 0x01300004e9007388 */ /* 0x0003e20000000800 */
[----:B------:R-:W-:Y:S01]  /*5390*/  FFMA.FTZ R34, R245, UR4, R34 ;  /* 0x00000004f5227c23 */ /* 0x000fe20008010022 */
[----:B------:R-:W-:Y:S01]  /*53a0*/  @!P0 FSEL R22, R22, -INF , !P1 ;  /* 0xff80000016168808 */ /* 0x000fe20004800000 */
[----:B------:R-:W-:Y:S01]  /*53b0*/  FFMA.FTZ R35, R246, UR4, R35 ;  /* 0x00000004f6237c23 */ /* 0x000fe20008010023 */
[----:B------:R-:W-:Y:S01]  /*53c0*/  @!P0 ISETP.GE.AND P1, PT, R240, R139, PT ;  /* 0x0000008bf000820c */ /* 0x000fe20003f26270 */
[----:B------:R-:W-:Y:S01]  /*53d0*/  FFMA.FTZ R31, R246, UR4, R31 ;  /* 0x00000004f61f7c23 */ /* 0x000fe2000801001f */
[----:B------:R-:W-:Y:S01]  /*53e0*/  MOV R158, R145 ;  /* 0x00000091009e7202 */ /* 0x000fe20000000f00 */
[----:B------:R-:W-:Y:S01]  /*53f0*/  FFMA.FTZ R18, R18, c[0x0][0x23c], -R138 ;  /* 0x00008f0012127a23 */ /* 0x000fe2000001088a */
[----:B------:R-:W-:Y:S01]  /*5400*/  @!P0 FSEL R23, R23, -INF , !P1 ;  /* 0xff80000017178808 */ /* 0x000fe20004800000 */
[----:B------:R-:W-:Y:S01]  /*5410*/  FFMA.FTZ R17, R17, c[0x0][0x23c], -R140 ;  /* 0x00008f0011117a23 */ /* 0x000fe2000001088c */
[----:B------:R-:W-:Y:S01]  /*5420*/  @!P0 ISETP.GE.AND P1, PT, R9, R137, PT ;  /* 0x000000890900820c */ /* 0x000fe20003f26270 */
[----:B------:R-:W2:Y:S01]  /*5430*/  MUFU.EX2 R148, R18 ;  /* 0x0000001200947308 */ /* 0x000ea20000000800 */
[----:B------:R-:W-:Y:S01]  /*5440*/  FFMA.FTZ R19, R19, c[0x0][0x23c], -R138 ;  /* 0x00008f0013137a23 */ /* 0x000fe2000001088a */
[----:B------:R-:W-:Y:S01]  /*5450*/  F2FP.BF16.PACK_AB R7, R158, R147 ;  /* 0x000000939e07723e */ /* 0x000fe200000010ff */
[C---:B------:R-:W-:Y:S01]  /*5460*/  FFMA.FTZ R28, R245.reuse, UR4, R28 ;  /* 0x00000004f51c7c23 */ /* 0x040fe2000801001c */
[----:B------:R-:W-:Y:S01]  /*5470*/  @!P0 FSEL R24, R24, -INF , !P1 ;  /* 0xff80000018188808 */ /* 0x000fe20004800000 */
[----:B------:R-:W3:Y:S01]  /*5480*/  LDL R144, [R1+0x40] ;  /* 0x0000400001907983 */ /* 0x000ee20000100800 */
[----:B------:R-:W-:Y:S01]  /*5490*/  @!P0 ISETP.GE.AND P1, PT, R240, R137, PT ;  /* 0x00000089f000820c */ /* 0x000fe20003f26270 */
[----:B------:R-:W-:Y:S01]  /*54a0*/  FFMA.FTZ R32, R245, UR4, R32 ;  /* 0x00000004f5207c23 */ /* 0x000fe20008010020 */
[----:B------:R-:W-:Y:S01]  /*54b0*/  F2FP.BF16.PACK_AB R6, R40, R41 ;  /* 0x000000292806723e */ /* 0x000fe200000010ff */
[----:B------:R1:W-:Y:S01]  /*54c0*/  STS [R233+0x13400], R7 ;  /* 0x01340007e9007388 */ /* 0x0003e20000000800 */
[----:B------:R-:W-:Y:S01]  /*54d0*/  @!P0 FSEL R25, R25, -INF , !P1 ;  /* 0xff80000019198808 */ /* 0x000fe20004800000 */
[----:B------:R-:W1:Y:S01]  /*54e0*/  MUFU.EX2 R165, R17 ;  /* 0x0000001100a57308 */ /* 0x000e620000000800 */
[-C--:B------:R-:W-:Y:S01]  /*54f0*/  @!P0 ISETP.GE.AND P1, PT, R9, R8.reuse, PT ;  /* 0x000000080900820c */ /* 0x080fe20003f26270 */
[--C-:B------:R-:W-:Y:S01]  /*5500*/  FFMA.FTZ R20, R20, c[0x0][0x23c], -R140.reuse ;  /* 0x00008f0014147a23 */ /* 0x100fe2000001088c */
[----:B------:R-:W-:Y:S01]  /*5510*/  F2FP.BF16.PACK_AB R5, R36, R37 ;  /* 0x000000252405723e */ /* 0x000fe200000010ff */
[----:B------:R-:W-:Y:S01]  /*5520*/  FFMA.FTZ R21, R21, c[0x0][0x23c], -R140 ;  /* 0x00008f0015157a23 */ /* 0x000fe2000001088c */
[----:B------:R-:W-:Y:S01]  /*5530*/  @!P0 FSEL R26, R26, -INF , !P1 ;  /* 0xff8000001a1a8808 */ /* 0x000fe20004800000 */
[--C-:B------:R-:W-:Y:S01]  /*5540*/  FFMA.FTZ R22, R22, c[0x0][0x23c], -R138.reuse ;  /* 0x00008f0016167a23 */ /* 0x100fe2000001088a */
[----:B------:R-:W-:Y:S01]  /*5550*/  @!P0 ISETP.GE.AND P1, PT, R240, R8, PT ;  /* 0x00000008f000820c */ /* 0x000fe20003f26270 */
[----:B------:R-:W-:Y:S01]  /*5560*/  FFMA.FTZ R23, R23, c[0x0][0x23c], -R138 ;  /* 0x00008f0017177a23 */ /* 0x000fe2000001088a */
[----:B------:R-:W-:Y:S01]  /*5570*/  @!P0 FSEL R28, R28, -INF , !P2 ;  /* 0xff8000001c1c8808 */ /* 0x000fe20005000000 */
[----:B------:R-:W-:Y:S01]  /*5580*/  FFMA.FTZ R26, R26, c[0x0][0x23c], -R0 ;  /* 0x00008f001a1a7a23 */ /* 0x000fe20000010800 */
[----:B------:R-:W-:Y:S01]  /*5590*/  @!P0 FSEL R27, R27, -INF , !P1 ;  /* 0xff8000001b1b8808 */ /* 0x000fe20004800000 */
[----:B------:R-:W-:Y:S01]  /*55a0*/  MUFU.EX2 R167, R19 ;  /* 0x0000001300a77308 */ /* 0x000fe20000000800 */
[----:B------:R-:W-:Y:S01]  /*55b0*/  @!P0 ISETP.GE.AND P1, PT, R243, R137, PT ;  /* 0x00000089f300820c */ /* 0x000fe20003f26270 */
[----:B------:R-:W-:Y:S01]  /*55c0*/  FFMA.FTZ R24, R24, c[0x0][0x23c], -R136 ;  /* 0x00008f0018187a23 */ /* 0x000fe20000010888 */
[----:B--2---:R-:W-:Y:S01]  /*55d0*/  MOV R159, R148 ;  /* 0x00000094009f7202 */ /* 0x004fe20000000f00 */
[----:B------:R-:W-:Y:S01]  /*55e0*/  FFMA.FTZ R27, R27, c[0x0][0x23c], -R0 ;  /* 0x00008f001b1b7a23 */ /* 0x000fe20000010800 */
[----:B------:R-:W-:Y:S01]  /*55f0*/  @!P0 FSEL R29, R29, -INF , !P1 ;  /* 0xff8000001d1d8808 */ /* 0x000fe20004800000 */
[--C-:B------:R-:W-:Y:S01]  /*5600*/  FFMA.FTZ R25, R25, c[0x0][0x23c], -R136.reuse ;  /* 0x00008f0019197a23 */ /* 0x100fe20000010888 */
[C---:B------:R-:W-:Y:S01]  /*5610*/  @!P0 ISETP.GE.AND P1, PT, R241.reuse, R8, PT ;  /* 0x00000008f100820c */ /* 0x040fe20003f26270 */
[--C-:B------:R-:W-:Y:S01]  /*5620*/  FFMA.FTZ R28, R28, c[0x0][0x23c], -R136.reuse ;  /* 0x00008f001c1c7a23 */ /* 0x100fe20000010888 */
[-C--:B------:R-:W-:Y:S01]  /*5630*/  @!P0 ISETP.GE.AND P2, PT, R241, R141.reuse, PT ;  /* 0x0000008df100820c */ /* 0x080fe20003f46270 */
[----:B------:R-:W-:Y:S01]  /*5640*/  MUFU.EX2 R160, R20 ;  /* 0x0000001400a07308 */ /* 0x000fe20000000800 */
[----:B------:R-:W-:Y:S01]  /*5650*/  @!P0 FSEL R30, R30, -INF , !P1 ;  /* 0xff8000001e1e8808 */ /* 0x000fe20004800000 */
[----:B------:R-:W-:Y:S01]  /*5660*/  FFMA.FTZ R136, R29, c[0x0][0x23c], -R136 ;  /* 0x00008f001d887a23 */ /* 0x000fe20000010888 */
[----:B------:R-:W-:Y:S02]  /*5670*/  @!P0 ISETP.GE.AND P1, PT, R243, R141, PT ;  /* 0x0000008df300820c */ /* 0x000fe40003f26270 */
[----:B-1----:R-:W-:Y:S01]  /*5680*/  F2FP.BF16.PACK_AB R4, R165, R166 ;  /* 0x000000a6a504723e */ /* 0x002fe200000010ff */
[----:B------:R-:W-:Y:S01]  /*5690*/  FFMA.FTZ R30, R30, c[0x0][0x23c], -R0 ;  /* 0x00008f001e1e7a23 */ /* 0x000fe20000010800 */
[----:B------:R-:W-:Y:S02]  /*56a0*/  @!P0 FSEL R33, R33, -INF , !P1 ;  /* 0xff80000021218808 */ /* 0x000fe40004800000 */
[-C--:B------:R-:W-:Y:S01]  /*56b0*/  @!P0 ISETP.GE.AND P1, PT, R241, R139.reuse, PT ;  /* 0x0000008bf100820c */ /* 0x080fe20003f26270 */
[----:B------:R1:W-:Y:S01]  /*56c0*/  STS [R231+0x13000], R4 ;  /* 0x01300004e7007388 */ /* 0x0003e20000000800 */
[----:B------:R-:W-:Y:S01]  /*56d0*/  @!P0 FSEL R32, R32, -INF , !P2 ;  /* 0xff80000020208808 */ /* 0x000fe20005000000 */
[----:B------:R-:W-:Y:S01]  /*56e0*/  MUFU.EX2 R143, R21 ;  /* 0x00000015008f7308 */ /* 0x000fe20000000800 */
[----:B------:R-:W-:Y:S02]  /*56f0*/  @!P0 FSEL R34, R34, -INF , !P1 ;  /* 0xff80000022228808 */ /* 0x000fe40004800000 */
[----:B------:R-:W-:Y:S01]  /*5700*/  @!P0 ISETP.GE.AND P1, PT, R243, R139, PT ;  /* 0x0000008bf300820c */ /* 0x000fe20003f26270 */
[--C-:B------:R-:W-:Y:S01]  /*5710*/  FFMA.FTZ R32, R32, c[0x0][0x23c], -R140.reuse ;  /* 0x00008f0020207a23 */ /* 0x100fe2000001088c */
[----:B------:R-:W-:Y:S01]  /*5720*/  F2FP.BF16.PACK_AB R7, R38, R39 ;  /* 0x000000272607723e */ /* 0x000fe200000010ff */
[----:B------:R-:W-:Y:S01]  /*5730*/  FFMA.FTZ R140, R33, c[0x0][0x23c], -R140 ;  /* 0x00008f00218c7a23 */ /* 0x000fe2000001088c */
[----:B------:R-:W-:Y:S01]  /*5740*/  @!P0 FSEL R35, R35, -INF , !P1 ;  /* 0xff80000023238808 */ /* 0x000fe20004800000 */
[--C-:B------:R-:W-:Y:S01]  /*5750*/  FFMA.FTZ R34, R34, c[0x0][0x23c], -R138.reuse ;  /* 0x00008f0022227a23 */ /* 0x100fe2000001088a */
[----:B------:R-:W-:Y:S01]  /*5760*/  @!P0 ISETP.GE.AND P1, PT, R243, R8, PT ;  /* 0x00000008f300820c */ /* 0x000fe20003f26270 */
[----:B------:R-:W-:Y:S02]  /*5770*/  MUFU.EX2 R163, R22 ;  /* 0x0000001600a37308 */ /* 0x000fe40000000800 */
[----:B------:R-:W-:Y:S01]  /*5780*/  FFMA.FTZ R138, R35, c[0x0][0x23c], -R138 ;  /* 0x00008f00238a7a23 */ /* 0x000fe2000001088a */
[----:B------:R-:W-:Y:S05]  /*5790*/  @!P0 FSEL R31, R31, -INF , !P1 ;  /* 0xff8000001f1f8808 */ /* 0x000fea0004800000 */
[----:B------:R-:W-:Y:S02]  /*57a0*/  FFMA.FTZ R0, R31, c[0x0][0x23c], -R0 ;  /* 0x00008f001f007a23 */ /* 0x000fe40000010800 */
[----:B------:R-:W1:Y:S10]  /*57b0*/  MUFU.EX2 R161, R23 ;  /* 0x0000001700a17308 */ /* 0x000e740000000800 */
[----:B------:R2:W-:Y:S10]  /*57c0*/  MUFU.EX2 R152, R0 ;  /* 0x0000000000987308 */ /* 0x0005f40000000800 */
[----:B------:R-:W-:Y:S01]  /*57d0*/  MUFU.EX2 R149, R32 ;  /* 0x0000002000957308 */ /* 0x000fe20000000800 */
[----:B-1----:R-:W-:Y:S09]  /*57e0*/  F2FP.BF16.PACK_AB R4, R161, R163 ;  /* 0x000000a3a104723e */ /* 0x002ff200000010ff */
[----:B------:R-:W1:Y:S01]  /*57f0*/  MUFU.EX2 R148, R140 ;  /* 0x0000008c00947308 */ /* 0x000e620000000800 */
[----:B--2---:R-:W-:Y:S05]  /*5800*/  F2FP.BF16.PACK_AB R0, R167, R159 ;  /* 0x0000009fa700723e */ /* 0x004fea00000010ff */
[----:B------:R1:W-:Y:S04]  /*5810*/  STS [R231+0x13400], R0 ;  /* 0x01340000e7007388 */ /* 0x0003e80000000800 */
[----:B------:R-:W-:Y:S01]  /*5820*/  MUFU.EX2 R151, R34 ;  /* 0x0000002200977308 */ /* 0x000fe20000000800 */
[----:B------:R2:W-:Y:S04]  /*5830*/  STS [R233+0x14000], R6 ;  /* 0x01400006e9007388 */ /* 0x0005e80000000800 */
[----:B------:R2:W-:Y:S05]  /*5840*/  STS [R233+0x14400], R5 ;  /* 0x01440005e9007388 */ /* 0x0005ea0000000800 */
[----:B------:R-:W-:Y:S01]  /*5850*/  MUFU.EX2 R150, R138 ;  /* 0x0000008a00967308 */ /* 0x000fe20000000800 */
[----:B------:R2:W-:Y:S09]  /*5860*/  STS [R231+0x14000], R7 ;  /* 0x01400007e7007388 */ /* 0x0005f20000000800 */
[----:B------:R-:W-:Y:S01]  /*5870*/  MUFU.EX2 R164, R24 ;  /* 0x0000001800a47308 */ /* 0x000fe20000000800 */
[----:B-1----:R-:W-:Y:S02]  /*5880*/  F2FP.BF16.PACK_AB R0, R148, R149 ;  /* 0x000000959400723e */ /* 0x002fe400000010ff */
[----:B--2---:R-:W-:Y:S07]  /*5890*/  F2FP.BF16.PACK_AB R6, R2, R3 ;  /* 0x000000030206723e */ /* 0x004fee00000010ff */
[----:B------:R-:W1:Y:S01]  /*58a0*/  MUFU.EX2 R162, R25 ;  /* 0x0000001900a27308 */ /* 0x000e620000000800 */
[----:B------:R-:W-:Y:S01]  /*58b0*/  F2FP.BF16.PACK_AB R5, R143, R160 ;  /* 0x000000a08f05723e */ /* 0x000fe200000010ff */
[----:B------:R-:W-:Y:S04]  /*58c0*/  STS [R231+0x14400], R6 ;  /* 0x01440006e7007388 */ /* 0x000fe80000000800 */
[----:B------:R2:W-:Y:S04]  /*58d0*/  STS [R232+0x13000], R5 ;  /* 0x01300005e8007388 */ /* 0x0005e80000000800 */
[----:B------:R-:W-:Y:S01]  /*58e0*/  MUFU.EX2 R252, R26 ;  /* 0x0000001a00fc7308 */ /* 0x000fe20000000800 */
[----:B------:R4:W-:Y:S04]  /*58f0*/  STS [R232+0x13400], R4 ;  /* 0x01340004e8007388 */ /* 0x0009e80000000800 */
[----:B------:R4:W-:Y:S05]  /*5900*/  STS [R230+0x13000], R0 ;  /* 0x01300000e6007388 */ /* 0x0009ea0000000800 */
[----:B------:R-:W4:Y:S01]  /*5910*/  MUFU.EX2 R156, R27 ;  /* 0x0000001b009c7308 */ /* 0x000f220000000800 */
[----:B-1----:R-:W-:Y:S09]  /*5920*/  F2FP.BF16.PACK_AB R7, R162, R164 ;  /* 0x000000a4a207723e */ /* 0x002ff200000010ff */
[----:B------:R-:W-:Y:S01]  /*5930*/  MUFU.EX2 R154, R28 ;  /* 0x0000001c009a7308 */ /* 0x000fe20000000800 */
[----:B--2---:R-:W-:Y:S05]  /*5940*/  F2FP.BF16.PACK_AB R5, R150, R151 ;  /* 0x000000979605723e */ /* 0x004fea00000010ff */
[----:B------:R-:W-:Y:S04]  /*5950*/  STS [R230+0x13400], R5 ;  /* 0x01340005e6007388 */ /* 0x000fe80000000800 */
[----:B------:R-:W1:Y:S01]  /*5960*/  MUFU.EX2 R153, R136 ;  /* 0x0000008800997308 */ /* 0x000e620000000800 */
[----:B------:R-:W-:Y:S01]  /*5970*/  STS [R232+0x14000], R7 ;  /* 0x01400007e8007388 */ /* 0x000fe20000000800 */
[----:B----4-:R-:W-:Y:S05]  /*5980*/  F2FP.BF16.PACK_AB R6, R156, R252 ;  /* 0x000000fc9c06723e */ /* 0x010fea00000010ff */
[----:B------:R-:W-:Y:S03]  /*5990*/  STS [R232+0x14400], R6 ;  /* 0x01440006e8007388 */ /* 0x000fe60000000800 */
[----:B------:R-:W2:Y:S01]  /*59a0*/  MUFU.EX2 R155, R30 ;  /* 0x0000001e009b7308 */ /* 0x000ea20000000800 */
[----:B-1----:R-:W-:Y:S05]  /*59b0*/  F2FP.BF16.PACK_AB R4, R153, R154 ;  /* 0x0000009a9904723e */ /* 0x002fea00000010ff */
[----:B------:R-:W-:Y:S01]  /*59c0*/  STS [R230+0x14000], R4 ;  /* 0x01400004e6007388 */ /* 0x000fe20000000800 */
[----:B--2---:R-:W-:Y:S05]  /*59d0*/  F2FP.BF16.PACK_AB R0, R152, R155 ;  /* 0x0000009b9800723e */ /* 0x004fea00000010ff */
[----:B------:R-:W-:Y:S04]  /*59e0*/  STS [R230+0x14400], R0 ;  /* 0x01440000e6007388 */ /* 0x000fe80000000800 */
[----:B------:R-:W1:Y:S08]  /*59f0*/  LDSM.16.M88.4 R32, [R219+0x6000] ;  /* 0x00600000db20783b */ /* 0x000e700000000200 */
[----:B------:R-:W2:Y:S08]  /*5a00*/  LDSM.16.M88.4 R28, [R219+0x6800] ;  /* 0x00680000db1c783b */ /* 0x000eb00000000200 */
[----:B------:R-:W4:Y:S08]  /*5a10*/  LDSM.16.M88.4 R132, [R220+0x6000] ;  /* 0x00600000dc84783b */ /* 0x000f300000000200 */
[----:B------:R-:W3:Y:S01]  /*5a20*/  LDSM.16.M88.4 R136, [R220+0x6800] ;  /* 0x00680000dc88783b */ /* 0x000ee20000000200 */
[-C--:B-1----:R-:W-:Y:S08]  /*5a30*/  HMMA.16816.F32.BF16 R4, R32, R168.reuse, RZ ;  /* 0x000000a82004723c */ /* 0x082ff000000418ff */
[C---:B--2---:R-:W-:Y:S08]  /*5a40*/  HMMA.16816.F32.BF16 R8, R28.reuse, R168, RZ ;  /* 0x000000a81c08723c */ /* 0x044ff000000418ff */
[-C--:B------:R-:W-:Y:S08]  /*5a50*/  HMMA.16816.F32.BF16 R12, R28, R170.reuse, RZ ;  /* 0x000000aa1c0c723c */ /* 0x080ff000000418ff */
[C---:B------:R-:W-:Y:S08]  /*5a60*/  HMMA.16816.F32.BF16 R16, R32.reuse, R170, RZ ;  /* 0x000000aa2010723c */ /* 0x040ff000000418ff */
[-C--:B------:R-:W-:Y:S08]  /*5a70*/  HMMA.16816.F32.BF16 R20, R32, R172.reuse, RZ ;  /* 0x000000ac2014723c */ /* 0x080ff000000418ff */
[C---:B------:R-:W-:Y:S04]  /*5a80*/  HMMA.16816.F32.BF16 R24, R28.reuse, R172, RZ ;  /* 0x000000ac1c18723c */ /* 0x040fe800000418ff */
[----:B---3--:R-:W-:Y:S04]  /*5a90*/  IADD3 R144, P0, R144, UR11, RZ ;  /* 0x0000000b90907c10 */ /* 0x008fe8000ff1e0ff */
[-C--:B------:R-:W-:Y:S01]  /*5aa0*/  HMMA.16816.F32.BF16 R28, R28, R174.reuse, RZ ;  /* 0x000000ae1c1c723c */ /* 0x080fe200000418ff */
[----:B------:R-:W-:Y:S02]  /*5ab0*/  IADD3.X R145, R142, UR10, RZ, P0, !PT ;  /* 0x0000000a8e917c10 */ /* 0x000fe400087fe4ff */
[----:B------:R-:W-:Y:S05]  /*5ac0*/  PLOP3.LUT P0, PT, PT, PT, UP3, 0x80, 0x0 ;  /* 0x000000000000781c */ /* 0x000fea0003f0f038 */
[----:B------:R-:W-:Y:S01]  /*5ad0*/  HMMA.16816.F32.BF16 R32, R32, R174, RZ ;  /* 0x000000ae2020723c */ /* 0x000fe200000418ff */
[----:B------:R-:W2:Y:S04]  /*5ae0*/  LDG.E R141, [R144.64+0x20] ;  /* 0x0000200c908d7981 */ /* 0x000ea8000c1e1900 */
[----:B------:R-:W3:Y:S03]  /*5af0*/  LDG.E R140, [R144.64+0x80] ;  /* 0x0000800c908c7981 */ /* 0x000ee6000c1e1900 */
[-C--:B----4-:R-:W-:Y:S01]  /*5b00*/  HMMA.16816.F32.BF16 R4, R132, R176.reuse, R4 ;  /* 0x000000b08404723c */ /* 0x090fe20000041804 */
[----:B------:R-:W4:Y:S04]  /*5b10*/  LDG.E R142, [R144.64] ;  /* 0x0000000c908e7981 */ /* 0x000f28000c1e1900 */
[----:B------:R-:W2:Y:S03]  /*5b20*/  LDG.E R0, [R144.64+0xa0] ;  /* 0x0000a00c90007981 */ /* 0x000ea6000c1e1900 */
[C---:B------:R-:W-:Y:S08]  /*5b30*/  HMMA.16816.F32.BF16 R8, R136.reuse, R176, R8 ;  /* 0x000000b08808723c */ /* 0x040ff00000041808 */
[-C--:B------:R-:W-:Y:S08]  /*5b40*/  HMMA.16816.F32.BF16 R12, R136, R178.reuse, R12 ;  /* 0x000000b2880c723c */ /* 0x080ff0000004180c */
[C---:B------:R-:W-:Y:S08]  /*5b50*/  HMMA.16816.F32.BF16 R16, R132.reuse, R178, R16 ;  /* 0x000000b28410723c */ /* 0x040ff00000041810 */
[-C--:B------:R-:W-:Y:S08]  /*5b60*/  HMMA.16816.F32.BF16 R20, R132, R180.reuse, R20 ;  /* 0x000000b48414723c */ /* 0x080ff00000041814 */
[C---:B------:R-:W-:Y:S08]  /*5b70*/  HMMA.16816.F32.BF16 R24, R136.reuse, R180, R24 ;  /* 0x000000b48818723c */ /* 0x040ff00000041818 */
[-C--:B------:R-:W-:Y:S01]  /*5b80*/  HMMA.16816.F32.BF16 R28, R136, R182.reuse, R28 ;  /* 0x000000b6881c723c */ /* 0x080fe2000004181c */
[----:B------:R-:W1:Y:S07]  /*5b90*/  LDSM.16.M88.4 R136, [R219+0x7000] ;  /* 0x00700000db88783b */ /* 0x000e6e0000000200 */
[----:B------:R-:W-:Y:S01]  /*5ba0*/  HMMA.16816.F32.BF16 R32, R132, R182, R32 ;  /* 0x000000b68420723c */ /* 0x000fe20000041820 */
[----:B------:R-:W1:Y:S07]  /*5bb0*/  LDSM.16.M88.4 R132, [R219+0x7800] ;  /* 0x00780000db84783b */ /* 0x000e6e0000000200 */
[-C--:B-1----:R-:W-:Y:S08]  /*5bc0*/  HMMA.16816.F32.BF16 R4, R136, R184.reuse, R4 ;  /* 0x000000b88804723c */ /* 0x082ff00000041804 */
        /* <DEDUP_REMOVED lines=32> */
[C---:B------:R-:W-:Y:S01]  /*5dd0*/  FADD.FTZ R7, -R141.reuse, R7 ;  /* 0x000000078d077221 */ /* 0x040fe20000010100 */
[C---:B------:R-:W-:Y:S04]  /*5de0*/  HMMA.16816.F32.BF16 R16, R132.reuse, R210, R16 ;  /* 0x000000d28410723c */ /* 0x040fe80000041810 */
[C---:B----4-:R-:W-:Y:S02]  /*5df0*/  FADD.FTZ R4, -R142.reuse, R4 ;  /* 0x000000048e047221 */ /* 0x050fe40000010100 */
[----:B------:R-:W-:Y:S02]  /*5e00*/  FADD.FTZ R5, -R142, R5 ;  /* 0x000000058e057221 */ /* 0x000fe40000010100 */
[C---:B---3--:R-:W-:Y:S01]  /*5e10*/  FADD.FTZ R8, -R140.reuse, R8 ;  /* 0x000000088c087221 */ /* 0x048fe20000010100 */
[-C--:B------:R-:W-:Y:S03]  /*5e20*/  HMMA.16816.F32.BF16 R20, R132, R212.reuse, R20 ;  /* 0x000000d48414723c */ /* 0x080fe60000041814 */
[----:B------:R-:W-:Y:S02]  /*5e30*/  FADD.FTZ R9, -R140, R9 ;  /* 0x000000098c097221 */ /* 0x000fe40000010100 */
[----:B------:R-:W-:Y:S02]  /*5e40*/  FADD.FTZ R11, -R0, R11 ;  /* 0x0000000b000b7221 */ /* 0x000fe40000010100 */
[C---:B------:R-:W-:Y:S01]  /*5e50*/  FADD.FTZ R12, -R140.reuse, R12 ;  /* 0x0000000c8c0c7221 */ /* 0x040fe20000010100 */
[C---:B------:R-:W-:Y:S04]  /*5e60*/  HMMA.16816.F32.BF16 R24, R136.reuse, R212, R24 ;  /* 0x000000d48818723c */ /* 0x040fe80000041818 */
[----:B------:R-:W-:Y:S02]  /*5e70*/  FADD.FTZ R13, -R140, R13 ;  /* 0x0000000d8c0d7221 */ /* 0x000fe40000010100 */
[C---:B------:R-:W-:Y:S02]  /*5e80*/  FADD.FTZ R6, -R141.reuse, R6 ;  /* 0x000000068d067221 */ /* 0x040fe40000010100 */
[C---:B------:R-:W-:Y:S01]  /*5e90*/  FADD.FTZ R16, -R142.reuse, R16 ;  /* 0x000000108e107221 */ /* 0x040fe20000010100 */
[-C--:B------:R-:W-:Y:S03]  /*5ea0*/  HMMA.16816.F32.BF16 R28, R136, R214.reuse, R28 ;  /* 0x000000d6881c723c */ /* 0x080fe6000004181c */
[C---:B------:R-:W-:Y:S02]  /*5eb0*/  FADD.FTZ R17, -R142.reuse, R17 ;  /* 0x000000118e117221 */ /* 0x040fe40000010100 */
[C---:B------:R-:W-:Y:S02]  /*5ec0*/  FADD.FTZ R18, -R141.reuse, R18 ;  /* 0x000000128d127221 */ /* 0x040fe40000010100 */
[C---:B------:R-:W-:Y:S01]  /*5ed0*/  FADD.FTZ R22, -R141.reuse, R22 ;  /* 0x000000168d167221 */ /* 0x040fe20000010100 */
[----:B------:R-:W-:Y:S04]  /*5ee0*/  HMMA.16816.F32.BF16 R32, R132, R214, R32 ;  /* 0x000000d68420723c */ /* 0x000fe80000041820 */
[----:B------:R-:W-:Y:S02]  /*5ef0*/  FADD.FTZ R21, -R142, R21 ;  /* 0x000000158e157221 */ /* 0x000fe40000010100 */
[----:B------:R-:W-:Y:S02]  /*5f00*/  FADD.FTZ R23, -R141, R23 ;  /* 0x000000178d177221 */ /* 0x000fe40000010100 */
[----:B------:R-:W-:Y:S04]  /*5f10*/  FMUL.FTZ R143, R143, R21 ;  /* 0x000000158f8f7220 */ /* 0x000fe80000410000 */
[----:B------:R-:W-:Y:S02]  /*5f20*/  FMUL.FTZ R21, R40, R9 ;  /* 0x0000000928157220 */ /* 0x000fe40000410000 */
[----:B------:R-:W-:Y:S02]  /*5f30*/  FADD.FTZ R9, -R0, R15 ;  /* 0x0000000f00097221 */ /* 0x000fe40000010100 */
[----:B------:R-:W-:Y:S02]  /*5f40*/  FADD.FTZ R20, -R142, R20 ;  /* 0x000000148e147221 */ /* 0x000fe40000010100 */
[----:B------:R-:W-:Y:S02]  /*5f50*/  FMUL.FTZ R9, R2, R9 ;  /* 0x0000000902097220 */ /* 0x000fe40000410000 */
[C---:B------:R-:W-:Y:S02]  /*5f60*/  FADD.FTZ R19, -R141.reuse, R19 ;  /* 0x000000138d137221 */ /* 0x040fe40000010100 */
[----:B------:R-:W-:Y:S02]  /*5f70*/  FMUL.FTZ R146, R146, R4 ;  /* 0x0000000492927220 */ /* 0x000fe40000410000 */
[----:B------:R-:W-:Y:S02]  /*5f80*/  FADD.FTZ R134, -R141, R35 ;  /* 0x000000238d867221 */ /* 0x000fe40000010100 */
[----:B------:R-:W-:Y:S02]  /*5f90*/  FMUL.FTZ R35, R163, R22 ;  /* 0x00000016a3237220 */ /* 0x000fe40000410000 */
[----:B------:R-:W-:Y:S02]  /*5fa0*/  FMUL.FTZ R22, R41, R8 ;  /* 0x0000000829167220 */ /* 0x000fe40000410000 */
[----:B------:R-:W-:Y:S01]  /*5fb0*/  FADD.FTZ R32, -R142, R32 ;  /* 0x000000208e207221 */ /* 0x000fe20000010100 */
[----:B------:R1:W5:Y:S01]  /*5fc0*/  LDL.LU R41, [R1+0x78] ;  /* 0x0000780001297983 */ /* 0x0003620000300800 */
[----:B------:R-:W-:Y:S01]  /*5fd0*/  FADD.FTZ R135, -R141, R34 ;  /* 0x000000228d877221 */ /* 0x000fe20000010100 */
[----:B------:R-:W-:Y:S01]  /*5fe0*/  MOV R141, R234 ;  /* 0x000000ea008d7202 */ /* 0x000fe20000000f00 */
[----:B------:R-:W-:Y:S01]  /*5ff0*/  FMUL.FTZ R139, R149, R32 ;  /* 0x00000020958b7220 */ /* 0x000fe20000410000 */
[----:B------:R1:W5:Y:S01]  /*6000*/  LDL.LU R40, [R1+0x74] ;  /* 0x0000740001287983 */ /* 0x0003620000300800 */
[----:B------:R-:W-:Y:S02]  /*6010*/  FMUL.FTZ R32, R39, R12 ;  /* 0x0000000c27207220 */ /* 0x000fe40000410000 */
[----:B------:R-:W-:Y:S01]  /*6020*/  FMUL.FTZ R34, R161, R23 ;  /* 0x00000017a1227220 */ /* 0x000fe20000410000 */
[----:B------:R1:W5:Y:S01]  /*6030*/  LDL.LU R39, [R1+0x70] ;  /* 0x0000700001277983 */ /* 0x0003620000300800 */
[----:B------:R-:W-:Y:S02]  /*6040*/  FMUL.FTZ R23, R38, R13 ;  /* 0x0000000d26177220 */ /* 0x000fe40000410000 */
[----:B------:R-:W-:Y:S01]  /*6050*/  FADD.FTZ R8, -R0, R10 ;  /* 0x0000000a00087221 */ /* 0x000fe20000010100 */
[----:B------:R1:W5:Y:S01]  /*6060*/  LDL.LU R38, [R1+0x6c] ;  /* 0x00006c0001267983 */ /* 0x0003620000300800 */
[----:B------:R-:W-:Y:S02]  /*6070*/  FADD.FTZ R33, -R142, R33 ;  /* 0x000000218e217221 */ /* 0x000fe40000010100 */
[----:B------:R-:W-:Y:S02]  /*6080*/  FMUL.FTZ R8, R37, R8 ;  /* 0x0000000825087220 */ /* 0x000fe40000410000 */
[----:B------:R-:W-:Y:S01]  /*6090*/  FMUL.FTZ R137, R148, R33 ;  /* 0x0000002194897220 */ /* 0x000fe20000410000 */
[----:B------:R1:W5:Y:S01]  /*60a0*/  LDL.LU R37, [R1+0x68] ;  /* 0x0000680001257983 */ /* 0x0003620000300800 */
[----:B------:R-:W-:Y:S02]  /*60b0*/  FMUL.FTZ R33, R158, R7 ;  /* 0x000000079e217220 */ /* 0x000fe40000410000 */
[----:B------:R-:W-:Y:S02]  /*60c0*/  FADD.FTZ R7, -R0, R14 ;  /* 0x0000000e00077221 */ /* 0x000fe40000010100 */
[----:B------:R-:W-:Y:S02]  /*60d0*/  FMUL.FTZ R13, R36, R11 ;  /* 0x0000000b240d7220 */ /* 0x000fe40000410000 */
[----:B------:R-:W-:Y:S01]  /*60e0*/  FMUL.FTZ R7, R3, R7 ;  /* 0x0000000703077220 */ /* 0x000fe20000410000 */
[----:B------:R1:W5:Y:S01]  /*60f0*/  LDL.LU R36, [R1+0x64] ;  /* 0x0000640001247983 */ /* 0x0003620000300800 */
        /* <DEDUP_REMOVED lines=8> */
[----:B------:R1:W5:Y:S01]  /*6180*/  LDL.64 R150, [R1] ;  /* 0x0000000001967983 */ /* 0x0003620000100a00 */
[----:B------:R-:W-:Y:S02]  /*6190*/  FMUL.FTZ R132, R167, R19 ;  /* 0x00000013a7847220 */ /* 0x000fe40000410000 */
[C---:B------:R-:W-:Y:S02]  /*61a0*/  FADD.FTZ R4, -R140.reuse, R24 ;  /* 0x000000188c047221 */ /* 0x040fe40000010100 */
[C---:B------:R-:W-:Y:S01]  /*61b0*/  FADD.FTZ R24, -R140.reuse, R25 ;  /* 0x000000198c187221 */ /* 0x040fe20000010100 */
[----:B------:R1:W5:Y:S01]  /*61c0*/  LDL R148, [R1+0x18] ;  /* 0x0000180001947983 */ /* 0x0003620000100800 */
[C---:B------:R-:W-:Y:S02]  /*61d0*/  FADD.FTZ R5, -R140.reuse, R28 ;  /* 0x0000001c8c057221 */ /* 0x040fe40000010100 */
[----:B------:R-:W-:Y:S01]  /*61e0*/  FADD.FTZ R28, -R140, R29 ;  /* 0x0000001d8c1c7221 */ /* 0x000fe20000010100 */
[----:B------:R1:W5:Y:S01]  /*61f0*/  LDL R142, [R1+0x1c] ;  /* 0x00001c00018e7983 */ /* 0x0003620000100800 */
[C---:B------:R-:W-:Y:S01]  /*6200*/  FADD.FTZ R18, -R0.reuse, R26 ;  /* 0x0000001a00127221 */ /* 0x040fe20000010100 */
[----:B------:R-:W-:Y:S01]  /*6210*/  MOV R140, R235 ;  /* 0x000000eb008c7202 */ /* 0x000fe20000000f00 */
        /* <DEDUP_REMOVED lines=14> */
[----:B-1----:R-:W-:Y:S01]  /*6300*/  ULOP3.LUT UR6, UR5, 0x1, URZ, 0xc0, !UPT ;  /* 0x0000000105067892 */ /* 0x002fe2000f8ec03f */
[----:B------:R-:W-:Y:S01]  /*6310*/  IMAD.MOV.U32 R0, RZ, RZ, c[0x0][0x190] ;  /* 0x00006400ff007624 */ /* 0x000fe200078e00ff */
[----:B-----5:R-:W-:Y:S02]  /*6320*/  ISETP.GE.AND P2, PT, R150, c[0x0][0x220], PT ;  /* 0x0000880096007a0c */ /* 0x020fe40003f46270 */
[----:B------:R-:W-:Y:S01]  /*6330*/  UISETP.NE.U32.AND UP0, UPT, UR6, 0x1, UPT ;  /* 0x000000010600788c */ /* 0x000fe2000bf05070 */
[----:B------:R-:W-:Y:S01]  /*6340*/  IMAD.U32 R0, R0, -0x40, RZ ;  /* 0xffffffc000007824 */ /* 0x000fe200078e00ff */
[----:B------:R-:W-:Y:S02]  /*6350*/  ISETP.GE.AND P1, PT, R148, c[0x0][0x220], PT ;  /* 0x0000880094007a0c */ /* 0x000fe40003f26270 */
[----:B------:R-:W-:Y:S02]  /*6360*/  USEL UR6, UR39, 0x3000, !UP0 ;  /* 0x0000300027067887 */ /* 0x000fe4000c000000 */
[----:B------:R-:W-:Y:S02]  /*6370*/  LEA R238, P3, R0, R238, 0x1 ;  /* 0x000000ee00ee7211 */ /* 0x000fe400078608ff */
[----:B------:R-:W-:Y:S02]  /*6380*/  SHF.R.S32.HI R4, RZ, 0x1f, R0 ;  /* 0x0000001fff047819 */ /* 0x000fe40000011400 */
[----:B------:R-:W-:Y:S02]  /*6390*/  IADD3 R228, R228, UR6, RZ ;  /* 0x00000006e4e47c10 */ /* 0x000fe4000fffe0ff */
[----:B------:R-:W-:Y:S01]  /*63a0*/  LEA.HI.X R237, R0, R237, R4, 0x1, P3 ;  /* 0x000000ed00ed7211 */ /* 0x000fe200018f0c04 */
[--C-:B------:R-:W-:Y:S01]  /*63b0*/  @!P2 IMAD.MOV.U32 R4, RZ, RZ, R238.reuse ;  /* 0x000000ffff04a224 */ /* 0x100fe200078e00ee */
[C---:B------:R-:W-:Y:S01]  /*63c0*/  IADD3 R0, R242.reuse, UR6, RZ ;  /* 0x00000006f2007c10 */ /* 0x040fe2000fffe0ff */
[----:B------:R1:W-:Y:S01]  /*63d0*/  @P2 STS [R228], RZ ;  /* 0x000000ffe4002388 */ /* 0x0003e20000000800 */
[----:B------:R-:W-:Y:S01]  /*63e0*/  @!P1 IADD3 R6, R242, UR6, RZ ;  /* 0x00000006f2069c10 */ /* 0x000fe2000fffe0ff */
[--C-:B------:R-:W-:Y:S01]  /*63f0*/  @!P2 IMAD.MOV.U32 R5, RZ, RZ, R237.reuse ;  /* 0x000000ffff05a224 */ /* 0x100fe200078e00ed */
[----:B------:R-:W-:Y:S01]  /*6400*/  IADD3 R216, R216, UR6, RZ ;  /* 0x00000006d8d87c10 */ /* 0x000fe2000fffe0ff */
[----:B------:R1:W-:Y:S04]  /*6410*/  @P2 STS [R228+0x4], RZ ;  /* 0x000004ffe4002388 */ /* 0x0003e80000000800 */
[----:B------:R1:W-:Y:S04]  /*6420*/  @P2 STS [R228+0x8], RZ ;  /* 0x000008ffe4002388 */ /* 0x0003e80000000800 */
        /* <DEDUP_REMOVED lines=8> */
[----:B------:R1:W-:Y:S01]  /*64b0*/  @P1 STS [R228+0x100c], RZ ;  /* 0x00100cffe4001388 */ /* 0x0003e20000000800 */
[--C-:B--2---:R-:W-:Y:S02]  /*64c0*/  @!P1 IMAD.MOV.U32 R4, RZ, RZ, R238.reuse ;  /* 0x000000ffff049224 */ /* 0x104fe400078e00ee */
[--C-:B------:R-:W-:Y:S05]  /*64d0*/  @!P1 IMAD.MOV.U32 R5, RZ, RZ, R237.reuse ;  /* 0x000000ffff059224 */ /* 0x100fea00078e00ed */
[----:B------:R-:W-:Y:S01]  /*64e0*/  @!PT LDS RZ, [RZ] ;  /* 0x00000000fffff984 */ /* 0x000fe20000000800 */
[----:B------:R-:W-:Y:S01]  /*64f0*/  @!PT LDS RZ, [RZ] ;  /* 0x00000000fffff984 */ /* 0x000fe20000000800 */
[----:B------:R-:W-:Y:S01]  /*6500*/  @!PT LDS RZ, [RZ] ;  /* 0x00000000fffff984 */ /* 0x000fe20000000800 */
[----:B------:R2:W-:Y:S01]  /*6510*/  @!P1 LDGSTS.E.BYPASS.LTC128B.128 [R6+0x1000], [R4.64+0x40] ;  /* 0x0100004004069fae */ /* 0x0005e2000b901d4c */
[----:B------:R-:W-:Y:S11]  /*6520*/  ISETP.GE.AND P1, PT, R142, c[0x0][0x220], PT ;  /* 0x000088008e007a0c */ /* 0x000ff60003f26270 */
[----:B------:R-:W-:Y:S02]  /*6530*/  @!UPT UIADD3 URZ, URZ, URZ, URZ ;  /* 0x0000003f3f3ff290 */ /* 0x000fe4000fffe03f */
[----:B------:R1:W-:Y:S04]  /*6540*/  @P1 STS [R228+0x2000], RZ ;  /* 0x002000ffe4001388 */ /* 0x0003e80000000800 */
[----:B------:R1:W-:Y:S04]  /*6550*/  @P1 STS [R228+0x2004], RZ ;  /* 0x002004ffe4001388 */ /* 0x0003e80000000800 */
[----:B------:R1:W-:Y:S04]  /*6560*/  @P1 STS [R228+0x2008], RZ ;  /* 0x002008ffe4001388 */ /* 0x0003e80000000800 */
[----:B------:R1:W-:Y:S01]  /*6570*/  @P1 STS [R228+0x200c], RZ ;  /* 0x00200cffe4001388 */ /* 0x0003e20000000800 */
[----:B--2---:R-:W-:Y:S01]  /*6580*/  @!P1 IADD3 R6, R242, UR6, RZ ;  /* 0x00000006f2069c10 */ /* 0x004fe2000fffe0ff */
[----:B------:R-:W-:Y:S02]  /*6590*/  @!P1 IMAD.MOV.U32 R4, RZ, RZ, R238 ;  /* 0x000000ffff049224 */ /* 0x000fe400078e00ee */
[----:B------:R-:W-:Y:S02]  /*65a0*/  @!P1 IMAD.MOV.U32 R5, RZ, RZ, R237 ;  /* 0x000000ffff059224 */ /* 0x000fe400078e00ed */
[----:B------:R-:W-:Y:S03]  /*65b0*/  IMAD.MOV.U32 R242, RZ, RZ, R0 ;  /* 0x000000fffff27224 */ /* 0x000fe600078e0000 */
[----:B------:R-:W-:Y:S01]  /*65c0*/  @!PT LDS RZ, [RZ] ;  /* 0x00000000fffff984 */ /* 0x000fe20000000800 */
[----:B------:R-:W-:Y:S01]  /*65d0*/  @!PT LDS RZ, [RZ] ;  /* 0x00000000fffff984 */ /* 0x000fe20000000800 */
[----:B------:R-:W-:Y:S01]  /*65e0*/  @!PT LDS RZ, [RZ] ;  /* 0x00000000fffff984 */ /* 0x000fe20000000800 */
[----:B------:R1:W-:Y:S04]  /*65f0*/  @!P1 LDGSTS.E.BYPASS.LTC128B.128 [R6+0x2000], [R4.64+0x80] ;  /* 0x0200008004069fae */ /* 0x0003e8000b901d4c */
[----:B------:R-:W0:Y:S02]  /*6600*/  LDGDEPBAR ;  /* 0x00000000000079af */ /* 0x000e240000000000 */
.L_x_112:
        /* <DEDUP_REMOVED lines=35> */
[----:B-----5:R-:W-:Y:S04]  /*6840*/  LDSM.16.MT88.4 R4, [R2+0x13000] ;  /* 0x013000000204783b */ /* 0x020fe80000004200 */
[----:B------:R-:W2:Y:S04]  /*6850*/  LDSM.16.MT88.4 R8, [R0+0x6000] ;  /* 0x006000000008783b */ /* 0x000ea80000004200 */
[----:B------:R-:W3:Y:S04]  /*6860*/  LDSM.16.MT88.4 R12, [R2+0x15000] ;  /* 0x01500000020c783b */ /* 0x000ee80000004200 */
[----:B------:R-:W4:Y:S04]  /*6870*/  LDSM.16.MT88.4 R16, [R0+0x7000] ;  /* 0x007000000010783b */ /* 0x000f280000004200 */
[----:B------:R-:W1:Y:S04]  /*6880*/  LDSM.16.MT88.4 R20, [R0+0x8000] ;  /* 0x008000000014783b */ /* 0x000e680000004200 */
[----:B------:R-:W-:Y:S04]  /*6890*/  LDSM.16.MT88.4 R24, [R2+0x15800] ;  /* 0x015800000218783b */ /* 0x000fe80000004200 */
[----:B------:R-:W-:Y:S01]  /*68a0*/  LDSM.16.MT88.4 R28, [R0+0x7400] ;  /* 0x00740000001c783b */ /* 0x000fe20000004200 */
[-C--:B--2---:R-:W-:Y:S08]  /*68b0*/  HMMA.16816.F32.BF16 R36, R4, R8.reuse, R36 ;  /* 0x000000080424723c */ /* 0x084ff00000041824 */
[C---:B---3--:R-:W-:Y:S08]  /*68c0*/  HMMA.16816.F32.BF16 R40, R12.reuse, R8, R40 ;  /* 0x000000080c28723c */ /* 0x048ff00000041828 */
[-C--:B------:R-:W-:Y:S08]  /*68d0*/  HMMA.16816.F32.BF16 R44, R12, R10.reuse, R44 ;  /* 0x0000000a0c2c723c */ /* 0x080ff0000004182c */
[C---:B------:R-:W-:Y:S01]  /*68e0*/  HMMA.16816.F32.BF16 R48, R4.reuse, R10, R48 ;  /* 0x0000000a0430723c */ /* 0x040fe20000041830 */
[----:B------:R-:W-:Y:S07]  /*68f0*/  LDSM.16.MT88.4 R8, [R2+0x13800] ;  /* 0x013800000208783b */ /* 0x000fee0000004200 */
[-C--:B----4-:R-:W-:Y:S08]  /*6900*/  HMMA.16816.F32.BF16 R52, R4, R16.reuse, R52 ;  /* 0x000000100434723c */ /* 0x090ff00000041834 */
[C---:B------:R-:W-:Y:S08]  /*6910*/  HMMA.16816.F32.BF16 R56, R12.reuse, R16, R56 ;  /* 0x000000100c38723c */ /* 0x040ff00000041838 */
[-C--:B------:R-:W-:Y:S08]  /*6920*/  HMMA.16816.F32.BF16 R60, R12, R18.reuse, R60 ;  /* 0x000000120c3c723c */ /* 0x080ff0000004183c */
[C---:B------:R-:W-:Y:S01]  /*6930*/  HMMA.16816.F32.BF16 R64, R4.reuse, R18, R64 ;  /* 0x000000120440723c */ /* 0x040fe20000041840 */
[----:B------:R-:W2:Y:S07]  /*6940*/  LDSM.16.MT88.4 R16, [R0+0x6400] ;  /* 0x006400000010783b */ /* 0x000eae0000004200 */
[-C--:B-1----:R-:W-:Y:S08]  /*6950*/  HMMA.16816.F32.BF16 R68, R4, R20.reuse, R68 ;  /* 0x000000140444723c */ /* 0x082ff00000041844 */
[C---:B------:R-:W-:Y:S08]  /*6960*/  HMMA.16816.F32.BF16 R72, R12.reuse, R20, R72 ;  /* 0x000000140c48723c */ /* 0x040ff00000041848 */
[-C--:B------:R-:W-:Y:S01]  /*6970*/  HMMA.16816.F32.BF16 R76, R12, R22.reuse, R76 ;  /* 0x000000160c4c723c */ /* 0x080fe2000004184c */
[----:B------:R-:W1:Y:S07]  /*6980*/  LDSM.16.MT88.4 R12, [R0+0x8400] ;  /* 0x00840000000c783b */ /* 0x000e6e0000004200 */
[----:B------:R-:W-:Y:S01]  /*6990*/  HMMA.16816.F32.BF16 R80, R4, R22, R80 ;  /* 0x000000160450723c */ /* 0x000fe20000041850 */
[----:B------:R-:W-:Y:S04]  /*69a0*/  LDSM.16.MT88.4 R4, [R2+0x14000] ;  /* 0x014000000204783b */ /* 0x000fe80000004200 */
[----:B------:R-:W-:Y:S03]  /*69b0*/  LDSM.16.MT88.4 R20, [R2+0x16000] ;  /* 0x016000000214783b */ /* 0x000fe60000004200 */
        /* <DEDUP_REMOVED lines=9> */
[----:B------:R-:W3:Y:S07]  /*6a50*/  LDSM.16.MT88.4 R28, [R0+0x7800] ;  /* 0x00780000001c783b */ /* 0x000eee0000004200 */
[-C--:B-1----:R-:W-:Y:S08]  /*6a60*/  HMMA.16816.F32.BF16 R68, R8, R12.reuse, R68 ;  /* 0x0000000c0844723c */ /* 0x082ff00000041844 */
[C---:B------:R-:W-:Y:S08]  /*6a70*/  HMMA.16816.F32.BF16 R72, R24.reuse, R12, R72 ;  /* 0x0000000c1848723c */ /* 0x040ff00000041848 */
[-C--:B------:R-:W-:Y:S01]  /*6a80*/  HMMA.16816.F32.BF16 R76, R24, R14.reuse, R76 ;  /* 0x0000000e184c723c */ /* 0x080fe2000004184c */
[----:B------:R-:W1:Y:S07]  /*6a90*/  LDSM.16.MT88.4 R24, [R0+0x8800] ;  /* 0x008800000018783b */ /* 0x000e6e0000004200 */
[----:B------:R-:W-:Y:S01]  /*6aa0*/  HMMA.16816.F32.BF16 R80, R8, R14, R80 ;  /* 0x0000000e0850723c */ /* 0x000fe20000041850 */
[----:B------:R-:W-:Y:S04]  /*6ab0*/  LDSM.16.MT88.4 R8, [R2+0x14800] ;  /* 0x014800000208783b */ /* 0x000fe80000004200 */
[----:B------:R-:W4:Y:S03]  /*6ac0*/  LDSM.16.MT88.4 R12, [R0+0x6c00] ;  /* 0x006c0000000c783b */ /* 0x000f260000004200 */
[-C--:B--2---:R-:W-:Y:S08]  /*6ad0*/  HMMA.16816.F32.BF16 R36, R4, R16.reuse, R36 ;  /* 0x000000100424723c */ /* 0x084ff00000041824 */
[C---:B------:R-:W-:Y:S08]  /*6ae0*/  HMMA.16816.F32.BF16 R40, R20.reuse, R16, R40 ;  /* 0x000000101428723c */ /* 0x040ff00000041828 */
[-C--:B------:R-:W-:Y:S08]  /*6af0*/  HMMA.16816.F32.BF16 R44, R20, R18.reuse, R44 ;  /* 0x00000012142c723c */ /* 0x080ff0000004182c */
[C---:B------:R-:W-:Y:S01]  /*6b00*/  HMMA.16816.F32.BF16 R48, R4.reuse, R18, R48 ;  /* 0x000000120430723c */ /* 0x040fe20000041830 */
[----:B------:R-:W2:Y:S07]  /*6b10*/  LDSM.16.MT88.4 R16, [R2+0x16800] ;  /* 0x016800000210783b */ /* 0x000eae0000004200 */
[-C--:B---3--:R-:W-:Y:S08]  /*6b20*/  HMMA.16816.F32.BF16 R52, R4, R28.reuse, R52 ;  /* 0x0000001c0434723c */ /* 0x088ff00000041834 */
[C---:B------:R-:W-:Y:S08]  /*6b30*/  HMMA.16816.F32.BF16 R56, R20.reuse, R28, R56 ;  /* 0x0000001c1438723c */ /* 0x040ff00000041838 */
[-C--:B------:R-:W-:Y:S08]  /*6b40*/  HMMA.16816.F32.BF16 R60, R20, R30.reuse, R60 ;  /* 0x0000001e143c723c */ /* 0x080ff0000004183c */
[C---:B------:R-:W-:Y:S01]  /*6b50*/  HMMA.16816.F32.BF16 R64, R4.reuse, R30, R64 ;  /* 0x0000001e0440723c */ /* 0x040fe20000041840 */
[----:B------:R-:W3:Y:S07]  /*6b60*/  LDSM.16.MT88.4 R28, [R0+0x7c00] ;  /* 0x007c0000001c783b */ /* 0x000eee0000004200 */
[-C--:B-1----:R-:W-:Y:S08]  /*6b70*/  HMMA.16816.F32.BF16 R68, R4, R24.reuse, R68 ;  /* 0x000000180444723c */ /* 0x082ff00000041844 */
[C---:B------:R-:W-:Y:S08]  /*6b80*/  HMMA.16816.F32.BF16 R72, R20.reuse, R24, R72 ;  /* 0x000000181448723c */ /* 0x040ff00000041848 */
[-C--:B------:R-:W-:Y:S01]  /*6b90*/  HMMA.16816.F32.BF16 R76, R20, R26.reuse, R76 ;  /* 0x0000001a144c723c */ /* 0x080fe2000004184c */
[----:B------:R-:W1:Y:S04]  /*6ba0*/  LDSM.16.MT88.4 R20, [R0+0x8c00] ;  /* 0x008c00000014783b */ /* 0x000e680000004200 */
[----:B------:R-:W-:Y:S03]  /*6bb0*/  BAR.SYNC.DEFER_BLOCKING 0x0 ;  /* 0x0000000000007b1d */ /* 0x000fe60000010000 */
[----:B------:R-:W-:Y:S08]  /*6bc0*/  HMMA.16816.F32.BF16 R80, R4, R26, R80 ;  /* 0x0000001a0450723c */ /* 0x000ff00000041850 */
[-C--:B----4-:R-:W-:Y:S08]  /*6bd0*/  HMMA.16816.F32.BF16 R36, R8, R12.reuse, R36 ;  /* 0x0000000c0824723c */ /* 0x090ff00000041824 */
[C---:B--2---:R-:W-:Y:S08]  /*6be0*/  HMMA.16816.F32.BF16 R40, R16.reuse, R12, R40 ;  /* 0x0000000c1028723c */ /* 0x044ff00000041828 */
[-C--:B------:R-:W-:Y:S08]  /*6bf0*/  HMMA.16816.F32.BF16 R44, R16, R14.reuse, R44 ;  /* 0x0000000e102c723c */ /* 0x080ff0000004182c */
[C---:B------:R-:W-:Y:S08]  /*6c00*/  HMMA.16816.F32.BF16 R48, R8.reuse, R14, R48 ;  /* 0x0000000e0830723c */ /* 0x040ff00000041830 */
[-C--:B---3--:R-:W-:Y:S08]  /*6c10*/  HMMA.16816.F32.BF16 R52, R8, R28.reuse, R52 ;  /* 0x0000001c0834723c */ /* 0x088ff00000041834 */
[C---:B------:R-:W-:Y:S08]  /*6c20*/  HMMA.16816.F32.BF16 R56, R16.reuse, R28, R56 ;  /* 0x0000001c1038723c */ /* 0x040ff00000041838 */
[-C--:B------:R-:W-:Y:S08]  /*6c30*/  HMMA.16816.F32.BF16 R60, R16, R30.reuse, R60 ;  /* 0x0000001e103c723c */ /* 0x080ff0000004183c */
[C---:B------:R-:W-:Y:S08]  /*6c40*/  HMMA.16816.F32.BF16 R64, R8.reuse, R30, R64 ;  /* 0x0000001e0840723c */ /* 0x040ff00000041840 */
[-C--:B-1----:R-:W-:Y:S08]  /*6c50*/  HMMA.16816.F32.BF16 R68, R8, R20.reuse, R68 ;  /* 0x000000140844723c */ /* 0x082ff00000041844 */
[C---:B------:R-:W-:Y:S08]  /*6c60*/  HMMA.16816.F32.BF16 R72, R16.reuse, R20, R72 ;  /* 0x000000141048723c */ /* 0x040ff00000041848 */
[-C--:B------:R-:W-:Y:S08]  /*6c70*/  HMMA.16816.F32.BF16 R76, R16, R22.reuse, R76 ;  /* 0x00000016104c723c */ /* 0x080ff0000004184c */
[----:B------:R-:W-:Y:S01]  /*6c80*/  HMMA.16816.F32.BF16 R80, R8, R22, R80 ;  /* 0x000000160850723c */ /* 0x000fe20000041850 */
[----:B------:R-:W-:-:S07]  /*6c90*/  @!P0 BRA `(.L_x_113) ;  /* 0x0000021000008947 */ /* 0x000fce0003800000 */
[----:B------:R-:W-:Y:S01]  /*6ca0*/  IMAD.MOV.U32 R5, RZ, RZ, c[0x0][0x370] ;  /* 0x0000dc00ff057624 */ /* 0x000fe200078e00ff */
[----:B------:R-:W-:Y:S01]  /*6cb0*/  ISETP.GE.AND P3, PT, R150, c[0x0][0x220], PT ;  /* 0x0000880096007a0c */ /* 0x000fe20003f66270 */
[----:B------:R-:W-:Y:S01]  /*6cc0*/  IMAD.SHL.U32 R4, R149, 0x2, RZ ;  /* 0x0000000295047824 */ /* 0x000fe200078e00ff */
[----:B------:R-:W-:Y:S01]  /*6cd0*/  ISETP.GE.AND P2, PT, R148, c[0x0][0x220], PT ;  /* 0x0000880094007a0c */ /* 0x000fe20003f46270 */
[----:B------:R-:W-:Y:S01]  /*6ce0*/  IMAD.U32 R5, R5, -0x40, RZ ;  /* 0xffffffc005057824 */ /* 0x000fe200078e00ff */
[----:B------:R-:W-:Y:S04]  /*6cf0*/  ISETP.GE.AND P1, PT, R142, c[0x0][0x220], PT ;  /* 0x000088008e007a0c */ /* 0x000fe80003f26270 */
[C---:B------:R-:W-:Y:S02]  /*6d00*/  LEA R239, P4, R5.reuse, R239, 0x1 ;  /* 0x000000ef05ef7211 */ /* 0x040fe400078808ff */
[----:B------:R-:W-:Y:S03]  /*6d10*/  SHF.R.S32.HI R6, RZ, 0x1f, R5 ;  /* 0x0000001fff067819 */ /* 0x000fe60000011405 */
[----:B------:R1:W-:Y:S01]  /*6d20*/  @P3 STS [R4+0x6000], RZ ;  /* 0x006000ff04003388 */ /* 0x0003e20000000800 */
[----:B------:R-:W-:Y:S01]  /*6d30*/  LEA.HI.X R236, R5, R236, R6, 0x1, P4 ;  /* 0x000000ec05ec7211 */ /* 0x000fe200020f0c06 */
[--C-:B------:R-:W-:Y:S01]  /*6d40*/  @!P2 IMAD.MOV.U32 R8, RZ, RZ, R239.reuse ;  /* 0x000000ffff08a224 */ /* 0x100fe200078e00ef */
        /* <DEDUP_REMOVED lines=22> */
.L_x_113:
        /* <DEDUP_REMOVED lines=15> */
[----:B------:R-:W-:Y:S03]  /*6fa0*/  LDSM.16.M88.4 R32, [R222] ;  /* 0x00000000de20783b */ /* 0x000fe60000000200 */
[----:B------:R-:W-:Y:S01]  /*6fb0*/  IMAD R143, R143, c[0x0][0x1c0], RZ ;  /* 0x000070008f8f7a24 */ /* 0x000fe200078e02ff */
[----:B------:R-:W5:Y:S03]  /*6fc0*/  LDL R152, [R1+0x4c] ;  /* 0x00004c0001987983 */ /* 0x000f660000100800 */
[----:B------:R-:W-:Y:S01]  /*6fd0*/  IMAD.SHL.U32 R143, R143, 0x8, RZ ;  /* 0x000000088f8f7824 */ /* 0x000fe200078e00ff */
[----:B------:R-:W3:Y:S04]  /*6fe0*/  LDSM.16.MT88.4 R132, [R0+0x9400] ;  /* 0x009400000084783b */ /* 0x000ee80000004200 */
[----:B------:R2:W4:Y:S04]  /*6ff0*/  LDL R144, [R1+0x14] ;  /* 0x0000140001907983 */ /* 0x0005280000100800 */
[----:B------:R-:W3:Y:S04]  /*7000*/  LDSM.16.MT88.4 R136, [R0+0xb400] ;  /* 0x00b400000088783b */ /* 0x000ee80000004200 */
[----:B------:R3:W4:Y:S01]  /*7010*/  LDL R145, [R1+0xc] ;  /* 0x00000c0001917983 */ /* 0x0007220000100800 */
[C---:B-1----:R-:W-:Y:S03]  /*7020*/  HMMA.16816.F32.BF16 R4, R24.reuse, R8, RZ ;  /* 0x000000081804723c */ /* 0x042fe600000418ff */
[----:B------:R1:W4:Y:S04]  /*7030*/  LDL R146, [R1+0x8] ;  /* 0x0000080001927983 */ /* 0x0003280000100800 */
        /* <DEDUP_REMOVED lines=72> */
[----:B-----5:R-:W-:Y:S01]  /*74c0*/  @P0 IADD3.X R137, R152, UR8, RZ, P2, !PT ;  /* 0x0000000898890c10 */ /* 0x020fe200097fe4ff */
        /* <DEDUP_REMOVED lines=11> */
[----:B------:R-:W5:Y:S01]  /*7580*/  @P0 LDG.E R147, [R136.64] ;  /* 0x0000000c88930981 */ /* 0x000f62000c1e1900 */
        /* <DEDUP_REMOVED lines=12> */
[----:B----4-:R4:W-:Y:S04]  /*7650*/  @P0 STL [R1+0x8], R146 ;  /* 0x0000089201000387 */ /* 0x0109e80000100800 */
[----:B-----5:R5:W-:Y:S01]  /*7660*/  @P0 STL [R1+0x10], R147 ;  /* 0x0000109301000387 */ /* 0x020be20000100800 */
        /* <DEDUP_REMOVED lines=9> */
[----:B-----5:R-:W-:Y:S02]  /*7700*/  IMAD.MOV.U32 R147, RZ, RZ, c[0x0][0x22c] ;  /* 0x00008b00ff937624 */ /* 0x020fe400078e00ff */
[----:B------:R1:W-:Y:S01]  /*7710*/  RED.E.ADD.F32.FTZ.RN.STRONG.GPU [R136.64], R6 ;  /* 0x000000068800798e */ /* 0x0003e2000c10e78c */
[----:B------:R-:W-:Y:S02]  /*7720*/  IMAD R146, R146, c[0x0][0x1c0], RZ ;  /* 0x0000700092927a24 */ /* 0x000fe400078e02ff */
[----:B------:R-:W-:Y:S02]  /*7730*/  IMAD R147, R147, c[0x0][0x1c0], RZ ;  /* 0x0000700093937a24 */ /* 0x000fe400078e02ff */
[----:B------:R-:W-:Y:S02]  /*7740*/  IMAD.SHL.U32 R146, R146, 0x20, RZ ;  /* 0x0000002092927824 */ /* 0x000fe400078e00ff */
[----:B------:R-:W-:Y:S02]  /*7750*/  IMAD R147, R147, 0x18, RZ ;  /* 0x0000001893937824 */ /* 0x000fe400078e02ff */
[----:B------:R-:W-:Y:S01]  /*7760*/  IMAD R145, R145, 0x28, RZ ;  /* 0x0000002891917824 */ /* 0x000fe200078e02ff */
[-C--:B------:R-:W-:Y:S02]  /*7770*/  LEA R30, P0, R146, R32.reuse, 0x2 ;  /* 0x00000020921e7211 */ /* 0x080fe400078010ff */
[-C--:B------:R-:W-:Y:S02]  /*7780*/  LEA R132, P1, R147, R32.reuse, 0x2 ;  /* 0x0000002093847211 */ /* 0x080fe400078210ff */
[-C--:B------:R-:W-:Y:S02]  /*7790*/  LEA R28, P2, R145, R32.reuse, 0x2 ;  /* 0x00000020911c7211 */ /* 0x080fe400078410ff */
[-C--:B------:R-:W-:Y:S01]  /*77a0*/  LEA.HI.X.SX32 R133, R147, R33.reuse, 0x2, P1 ;  /* 0x0000002193857211 */ /* 0x080fe200008f16ff */
[----:B------:R-:W-:Y:S01]  /*77b0*/  IMAD.MOV.U32 R147, RZ, RZ, c[0x0][0x22c] ;  /* 0x00008b00ff937624 */ /* 0x000fe200078e00ff */
[-C--:B------:R-:W-:Y:S02]  /*77c0*/  LEA R4, P1, R0, R32.reuse, 0x2 ;  /* 0x0000002000047211 */ /* 0x080fe400078210ff */
        /* <DEDUP_REMOVED lines=26> */
[----:B------:R5:W-:Y:S01]  /*7970*/  RED.E.ADD.F32.FTZ.RN.STRONG.GPU [R6.64], R11 ;  /* 0x0000000b0600798e */ /* 0x000be2000c10e78c */
[C---:B-1----:R-:W-:Y:S01]  /*7980*/  IADD3 R31, R144.reuse, 0x40, RZ ;  /* 0x00000040901f7810 */ /* 0x042fe20007ffe0ff */
[----:B------:R-:W-:Y:S02]  /*7990*/  IMAD.IADD R133, R143, 0x1, R133 ;  /* 0x000000018f857824 */ /* 0x000fe400078e0285 */
[----:B------:R1:W-:Y:S01]  /*79a0*/  RED.E.ADD.F32.FTZ.RN.STRONG.GPU [R32.64+0x80], R12 ;  /* 0x0000800c2000798e */ /* 0x0003e2000c10e78c */
[----:B------:R-:W-:Y:S02]  /*79b0*/  IADD3 R30, R144, 0x40, RZ ;  /* 0x00000040901e7810 */ /* 0x000fe40007ffe0ff */
[-C--:B-----5:R-:W-:Y:S01]  /*79c0*/  LEA R28, P1, R145, R32.reuse, 0x2 ;  /* 0x00000020911c7211 */ /* 0x0a0fe200078210ff */
[----:B------:R5:W-:Y:S01]  /*79d0*/  RED.E.ADD.F32.FTZ.RN.STRONG.GPU [R34.64+0x80], R13 ;  /* 0x0000800d2200798e */ /* 0x000be2000c10e78c */
[C---:B------:R-:W-:Y:S01]  /*79e0*/  IMAD.IADD R31, R143.reuse, 0x1, R31 ;  /* 0x000000018f1f7824 */ /* 0x040fe200078e021f */
[CC--:B------:R-:W-:Y:S01]  /*79f0*/  LEA R4, P0, R140.reuse, R32.reuse, 0x2 ;  /* 0x000000208c047211 */ /* 0x0c0fe200078010ff */
[----:B------:R-:W-:Y:S01]  /*7a00*/  IMAD.IADD R30, R143, 0x1, R30 ;  /* 0x000000018f1e7824 */ /* 0x000fe200078e021e */
[-C--:B------:R-:W-:Y:S01]  /*7a10*/  LEA.HI.X.SX32 R29, R145, R33.reuse, 0x2, P1 ;  /* 0x00000021911d7211 */ /* 0x080fe200008f16ff */
[C---:B------:R-:W-:Y:S01]  /*7a20*/  IMAD.IADD R133, R143.reuse, 0x1, R133 ;  /* 0x000000018f857824 */ /* 0x040fe200078e0285 */
[-C--:B------:R-:W-:Y:S01]  /*7a30*/  LEA.HI.X.SX32 R5, R140, R33.reuse, 0x2, P0 ;  /* 0x000000218c057211 */ /* 0x080fe200000f16ff */
[----:B------:R-:W-:Y:S01]  /*7a40*/  IMAD.IADD R30, R143, 0x1, R30 ;  /* 0x000000018f1e7824 */ /* 0x000fe200078e021e */
[----:B------:R-:W-:Y:S01]  /*7a50*/  IADD3 R140, R147, 0x20, RZ ;  /* 0x00000020938c7810 */ /* 0x000fe20007ffe0ff */
[----:B------:R-:W-:Y:S01]  /*7a60*/  IMAD.IADD R133, R143, 0x1, R133 ;  /* 0x000000018f857824 */ /* 0x000fe200078e0285 */
[CC--:B------:R-:W-:Y:S01]  /*7a70*/  LEA R10, P0, R141.reuse, R32.reuse, 0x2 ;  /* 0x000000208d0a7211 */ /* 0x0c0fe200078010ff */
[----:B------:R5:W-:Y:S02]  /*7a80*/  RED.E.ADD.F32.FTZ.RN.STRONG.GPU [R4.64], R14 ;  /* 0x0000000e0400798e */ /* 0x000be4000c10e78c */
[C---:B------:R-:W-:Y:S02]  /*7a90*/  IMAD.IADD R140, R146.reuse, 0x1, R140 ;  /* 0x00000001928c7824 */ /* 0x040fe400078e028c */
[----:B------:R5:W-:Y:S02]  /*7aa0*/  RED.E.ADD.F32.FTZ.RN.STRONG.GPU [R28.64], R15 ;  /* 0x0000000f1c00798e */ /* 0x000be4000c10e78c */
[C---:B------:R-:W-:Y:S01]  /*7ab0*/  IMAD.IADD R140, R146.reuse, 0x1, R140 ;  /* 0x00000001928c7824 */ /* 0x040fe200078e028c */
[-C--:B------:R-:W-:Y:S03]  /*7ac0*/  LEA.HI.X.SX32 R11, R141, R33.reuse, 0x2, P0 ;  /* 0x000000218d0b7211 */ /* 0x080fe600000f16ff */
[----:B------:R-:W-:Y:S01]  /*7ad0*/  IMAD.IADD R140, R146, 0x1, R140 ;  /* 0x00000001928c7824 */ /* 0x000fe200078e028c */
[CC--:B-1----:R-:W-:Y:S01]  /*7ae0*/  LEA R12, P4, R31.reuse, R32.reuse, 0x2 ;  /* 0x000000201f0c7211 */ /* 0x0c2fe200078810ff */
[----:B------:R1:W-:Y:S03]  /*7af0*/  RED.E.ADD.F32.FTZ.RN.STRONG.GPU [R10.64], R16 ;  /* 0x000000100a00798e */ /* 0x0003e6000c10e78c */
[CC--:B------:R-:W-:Y:S02]  /*7b00*/  LEA R8, P2, R140.reuse, R32.reuse, 0x2 ;  /* 0x000000208c087211 */ /* 0x0c0fe400078410ff */
[-C--:B-----5:R-:W-:Y:S02]  /*7b10*/  LEA.HI.X.SX32 R13, R31, R33.reuse, 0x2, P4 ;  /* 0x000000211f0d7211 */ /* 0x0a0fe400020f16ff */
[-C--:B------:R-:W-:Y:S05]  /*7b20*/  LEA.HI.X.SX32 R9, R140, R33.reuse, 0x2, P2 ;  /* 0x000000218c097211 */ /* 0x080fea00010f16ff */
[----:B------:R5:W-:Y:S01]  /*7b30*/  RED.E.ADD.F32.FTZ.RN.STRONG.GPU [R8.64], R17 ;  /* 0x000000110800798e */ /* 0x000be2000c10e78c */
[CC--:B------:R-:W-:Y:S04]  /*7b40*/  LEA R14, P5, R134.reuse, R32.reuse, 0x2 ;  /* 0x00000020860e7211 */ /* 0x0c0fe800078a10ff */
[-C--:B------:R-:W-:Y:S02]  /*7b50*/  LEA.HI.X.SX32 R15, R134, R33.reuse, 0x2, P5 ;  /* 0x00000021860f7211 */ /* 0x080fe400028f16ff */
[CC--:B-1----:R-:W-:Y:S04]  /*7b60*/  LEA R10, P3, R30.reuse, R32.reuse, 0x2 ;  /* 0x000000201e0a7211 */ /* 0x0c2fe800078610ff */
[-C--:B------:R-:W-:Y:S02]  /*7b70*/  LEA.HI.X.SX32 R11, R30, R33.reuse, 0x2, P3 ;  /* 0x000000211e0b7211 */ /* 0x080fe400018f16ff */
[----:B------:R-:W-:Y:S01]  /*7b80*/  LDSM.16.MT88.4 R28, [R3+0x2000] ;  /* 0x00200000031c783b */ /* 0x000fe20000004200 */
[CC--:B-----5:R-:W-:Y:S04]  /*7b90*/  LEA R8, P2, R133.reuse, R32.reuse, 0x2 ;  /* 0x0000002085087211 */ /* 0x0e0fe800078410ff */
        /* <DEDUP_REMOVED lines=50> */
[----:B------:R-:W5:Y:S03]  /*7ec0*/  LDSM.16.MT88.4 R28, [R3+0x1800] ;  /* 0x00180000031c783b */ /* 0x000f660000004200 */
        /* <DEDUP_REMOVED lines=15> */
[----:B------:R-:W3:Y:S04]  /*7fc0*/  LDSM.16.MT88.4 R8, [R3+0x1c00] ;  /* 0x001c00000308783b */ /* 0x000ee80000004200 */
[----:B------:R2:W1:Y:S03]  /*7fd0*/  LDSM.16.MT88.4 R32, [R3+0x2c00] ;  /* 0x002c00000320783b */ /* 0x0004660000004200 */
[-C--:B----4-:R-:W-:Y:S08]  /*7fe0*/  HMMA.16816.F32.BF16 R84, R4, R12.reuse, R84 ;  /* 0x0000000c0454723c */ /* 0x090ff00000041854 */
[C---:B------:R-:W-:Y:S08]  /*7ff0*/  HMMA.16816.F32.BF16 R88, R16.reuse, R12, R88 ;  /* 0x0000000c1058723c */ /* 0x040ff00000041858 */
[-C--:B------:R-:W-:Y:S04]  /*8000*/  HMMA.16816.F32.BF16 R92, R16, R14.reuse, R92 ;  /* 0x0000000e105c723c */ /* 0x080fe8000004185c */
[----:B--2---:R-:W-:Y:S04]  /*8010*/  IMAD.MOV.U32 R3, RZ, RZ, R0 ;  /* 0x000000ffff037224 */ /* 0x004fe800078e0000 */
        /* <DEDUP_REMOVED lines=13> */
[-C--:B---3--:R-:W-:Y:S08]  /*80f0*/  HMMA.16816.F32.BF16 R100, R24, R8.reuse, R100 ;  /* 0x000000081864723c */ /* 0x088ff00000041864 */
        /* <DEDUP_REMOVED lines=175> */
.L_x_115:
        /* <DEDUP_REMOVED lines=18> */
.L_x_116:
[----:B------:R-:W-:Y:S01]  /*8d10*/  BAR.SYNC.DEFER_BLOCKING 0x0 ;  /* 0x0000000000007b1d */ /* 0x000fe20000010000 */
[----:B-1----:R-:W-:Y:S01]  /*8d20*/  IMAD.SHL.U32 R0, R149, 0x2, RZ ;  /* 0x0000000295007824 */ /* 0x002fe200078e00ff */
[----:B------:R-:W-:Y:S01]  /*8d30*/  USHF.L.U32 UR4, UR22, 0x7, URZ ;  /* 0x0000000716047899 */ /* 0x000fe2000800063f */
[--C-:B------:R-:W-:Y:S01]  /*8d40*/  SHF.R.S32.HI R7, RZ, 0x1f, R150.reuse ;  /* 0x0000001fff077819 */ /* 0x100fe20000011496 */
[----:B------:R-:W-:Y:S02]  /*8d50*/  IMAD.MOV.U32 R6, RZ, RZ, R150 ;  /* 0x000000ffff067224 */ /* 0x000fe400078e0096 */
[----:B------:R-:W1:Y:S01]  /*8d60*/  S2R R27, SR_TID.X ;  /* 0x00000000001b7919 */ /* 0x000e620000002100 */
[----:B------:R-:W-:Y:S01]  /*8d70*/  USHF.R.S32.HI UR8, URZ, 0x1f, UR4 ;  /* 0x0000001f3f087899 */ /* 0x000fe20008011404 */
[----:B------:R-:W-:Y:S01]  /*8d80*/  IMAD.U32 R25, RZ, RZ, UR4 ;  /* 0x00000004ff197e24 */ /* 0x000fe2000f8e00ff */
[----:B------:R-:W-:Y:S01]  /*8d90*/  ULDC.64 UR6, c[0x0][0x3a0] ;  /* 0x0000e80000067ab9 */ /* 0x000fe20000000a00 */
[----:B------:R-:W2:Y:S01]  /*8da0*/  S2R R64, SR_TID.X ;  /* 0x0000000000407919 */ /* 0x000ea20000002100 */
[----:B------:R-:W-:Y:S01]  /*8db0*/  UIMAD UR5, UR8, UR6, URZ ;  /* 0x00000006080572a4 */ /* 0x000fe2000f8e023f */
[----:B------:R-:W-:Y:S01]  /*8dc0*/  IMAD.WIDE.U32 R4, R25, c[0x0][0x3a0], R6 ;  /* 0x0000e80019047a25 */ /* 0x000fe200078e0006 */
[----:B------:R-:W-:Y:S02]  /*8dd0*/  BSSY B0, `(.L_x_117) ;  /* 0x000002c000007945 */ /* 0x000fe40003800000 */
[----:B------:R-:W-:Y:S01]  /*8de0*/  UIMAD UR6, UR4, UR7, UR5 ;  /* 0x00000007040672a4 */ /* 0x000fe2000f8e0205 */
[----:B------:R-:W-:Y:S01]  /*8df0*/  IMAD.U32 R8, RZ, RZ, UR34 ;  /* 0x00000022ff087e24 */ /* 0x000fe2000f8e00ff */
[----:B------:R-:W-:Y:S01]  /*8e00*/  UIMAD UR5, UR22, -0x80, UR15 ;  /* 0xffffff80160578a4 */ /* 0x000fe2000f8e020f */
[----:B------:R-:W-:-:S03]  /*8e10*/  IADD3 R4, P0, R4, UR11, RZ ;  /* 0x0000000b04047c10 */ /* 0x000fc6000ff1e0ff */
[----:B------:R-:W-:Y:S01]  /*8e20*/  IMAD.U32 R3, RZ, RZ, UR6 ;  /* 0x00000006ff037e24 */ /* 0x000fe2000f8e00ff */
[----:B------:R-:W-:Y:S01]  /*8e30*/  ULDC.64 UR6, c[0x0][0x3b8] ;  /* 0x0000ee0000067ab9 */ /* 0x000fe20000000a00 */
[----:B------:R3:W4:Y:S01]  /*8e40*/  LDS.128 R36, [R0+0xa000] ;  /* 0x00a0000000247984 */ /* 0x0007220000000c00 */
[----:B------:R-:W-:Y:S02]  /*8e50*/  UIMAD UR6, UR57, UR6, URZ ;  /* 0x00000006390672a4 */ /* 0x000fe4000f8e023f */
[----:B------:R-:W-:Y:S01]  /*8e60*/  IADD3.X R5, R5, UR14, R3, P0, !PT ;  /* 0x0000000e05057c10 */ /* 0x000fe200087fe403 */
[----:B------:R3:W3:Y:S01]  /*8e70*/  LDS.128 R32, [R0+0xc000] ;  /* 0x00c0000000207984 */ /* 0x0006e20000000c00 */
[----:B------:R-:W-:Y:S01]  /*8e80*/  UIMAD UR6, UR34, UR7, UR6 ;  /* 0x00000007220672a4 */ /* 0x000fe2000f8e0206 */
[----:B-1----:R-:W-:Y:S02]  /*8e90*/  SHF.R.S32.HI R27, RZ, 0x1f, R27 ;  /* 0x0000001fff1b7819 */ /* 0x002fe4000001141b */
[----:B------:R-:W-:Y:S01]  /*8ea0*/  IMAD.WIDE.U32 R8, R8, c[0x0][0x3b8], R4 ;  /* 0x0000ee0008087a25 */ /* 0x000fe200078e0004 */
[----:B------:R1:W1:Y:S01]  /*8eb0*/  LDS.128 R28, [R0+0xe000] ;  /* 0x00e00000001c7984 */ /* 0x0002620000000c00 */
[----:B--2---:R-:W-:-:S03]  /*8ec0*/  LEA.HI R27, R27, R64, RZ, 0x2 ;  /* 0x000000401b1b7211 */ /* 0x004fc600078f10ff */
[----:B------:R2:W1:Y:S01]  /*8ed0*/  LDS.128 R48, [R0+0xf000] ;  /* 0x00f0000000307984 */ /* 0x0004620000000c00 */
[----:B------:R-:W-:Y:S02]  /*8ee0*/  IADD3 R24, R9, UR6, RZ ;  /* 0x0000000609187c10 */ /* 0x000fe4000fffe0ff */
[----:B------:R-:W-:Y:S01]  /*8ef0*/  SHF.R.S32.HI R27, RZ, 0x2, R27 ;  /* 0x00000002ff1b7819 */ /* 0x000fe2000001141b */
[----:B------:R2:W1:Y:S03]  /*8f00*/  LDS.128 R60, [R0+0x10000] ;  /* 0x01000000003c7984 */ /* 0x0004660000000c00 */
        /* <DEDUP_REMOVED lines=17> */
[----:B-123--:R-:W-:-:S04]  /*9020*/  IMAD R0, R26, c[0x0][0x3a0], RZ ;  /* 0x0000e8001a007a24 */ /* 0x00efc800078e02ff */
[----:B------:R-:W-:-:S04]  /*9030*/  IMAD R0, R27, c[0x0][0x3a4], R0 ;  /* 0x0000e9001b007a24 */ /* 0x000fc800078e0200 */
[----:B------:R-:W-:-:S05]  /*9040*/  IMAD.IADD R0, R0, 0x1, R11 ;  /* 0x0000000100007824 */ /* 0x000fca00078e020b */
[----:B------:R-:W-:-:S05]  /*9050*/  LEA.HI.X R5, R10, c[0x0][0x344], R0, 0x1, P3 ;  /* 0x0000d1000a057a11 */ /* 0x000fca00018f0c00 */
[----:B-----5:R1:W-:Y:S04]  /*9060*/  @!P1 STG.E.128 [R4.64+0x40], R20 ;  /* 0x0000401404009986 */ /* 0x0203e8000c101d0c */
[----:B----4-:R1:W-:Y:S04]  /*9070*/  @!P2 STG.E.128 [R4.64], R16 ;  /* 0x000000100400a986 */ /* 0x0103e8000c101d0c */
[----:B------:R1:W-:Y:S02]  /*9080*/  @!P0 STG.E.128 [R4.64+0x80], R12 ;  /* 0x0000800c04008986 */ /* 0x0003e4000c101d0c */
.L_x_118:
[----:B------:R-:W-:Y:S05]  /*9090*/  BSYNC B0 ;  /* 0x0000000000007941 */ /* 0x000fea0003800000 */
.L_x_117:
[----:B-123--:R-:W-:Y:S01]  /*90a0*/  IADD3 R0, R27, 0x40, RZ ;  /* 0x000000401b007810 */ /* 0x00efe20007ffe0ff */
[----:B------:R-:W-:Y:S03]  /*90b0*/  BSSY B0, `(.L_x_119) ;  /* 0x0000013000007945 */ /* 0x000fe60003800000 */
[----:B------:R-:W-:-:S13]  /*90c0*/  ISETP.GE.AND P3, PT, R0, UR5, PT ;  /* 0x0000000500007c0c */ /* 0x000fda000bf66270 */
[----:B------:R-:W-:Y:S05]  /*90d0*/  @P3 BRA `(.L_x_120) ;  /* 0x0000010000003947 */ /* 0x000fea0003800000 */
[----:B------:R-:W-:Y:S01]  /*90e0*/  IADD3 R0, P0, R27, 0x40, RZ ;  /* 0x000000401b007810 */ /* 0x000fe20007f1e0ff */
[----:B------:R-:W-:Y:S01]  /*90f0*/  IMAD.MOV.U32 R4, RZ, RZ, R8 ;  /* 0x000000ffff047224 */ /* 0x000fe200078e0008 */
[----:B------:R-:W-:Y:S02]  /*9100*/  MOV R5, R24 ;  /* 0x0000001800057202 */ /* 0x000fe40000000f00 */
[----:B------:R-:W-:Y:S01]  /*9110*/  ISETP.GE.AND P2, PT, R150, c[0x0][0x220], PT ;  /* 0x0000880096007a0c */ /* 0x000fe20003f46270 */
[----:B------:R-:W-:Y:S01]  /*9120*/  IMAD.X R3, RZ, RZ, R26, P0 ;  /* 0x000000ffff037224 */ /* 0x000fe200000e061a */
[----:B------:R-:W-:Y:S01]  /*9130*/  ISETP.GE.AND P1, PT, R148, c[0x0][0x220], PT ;  /* 0x0000880094007a0c */ /* 0x000fe20003f26270 */
[----:B------:R-:W-:Y:S01]  /*9140*/  IMAD.WIDE.U32 R8, R0, c[0x0][0x3a0], R4 ;  /* 0x0000e80000087a25 */ /* 0x000fe200078e0004 */
[----:B------:R-:W-:-:S03]  /*9150*/  ISETP.GE.AND P0, PT, R142, c[0x0][0x220], PT ;  /* 0x000088008e007a0c */ /* 0x000fc60003f06270 */
[----:B------:R-:W-:Y:S01]  /*9160*/  IMAD R3, R3, c[0x0][0x3a0], RZ ;  /* 0x0000e80003037a24 */ /* 0x000fe200078e02ff */
[----:B------:R-:W-:-:S03]  /*9170*/  LEA R4, P5, R8, c[0x0][0x340], 0x1 ;  /* 0x0000d00008047a11 */ /* 0x000fc600078a08ff */
[----:B------:R-:W-:-:S04]  /*9180*/  IMAD R0, R0, c[0x0][0x3a4], R3 ;  /* 0x0000e90000007a24 */ /* 0x000fc800078e0203 */
[----:B------:R-:W-:-:S05]  /*9190*/  IMAD.IADD R0, R0, 0x1, R9 ;  /* 0x0000000100007824 */ /* 0x000fca00078e0209 */
[----:B------:R-:W-:-:S05]  /*91a0*/  LEA.HI.X R5, R8, c[0x0][0x344], R0, 0x1, P5 ;  /* 0x0000d10008057a11 */ /* 0x000fca00028f0c00 */
[----:B----4-:R1:W-:Y:S04]  /*91b0*/  @!P2 STG.E.128 [R4.64], R36 ;  /* 0x000000240400a986 */ /* 0x0103e8000c101d0c */
[----:B------:R1:W-:Y:S04]  /*91c0*/  @!P1 STG.E.128 [R4.64+0x40], R32 ;  /* 0x0000402004009986 */ /* 0x0003e8000c101d0c */
[----:B------:R1:W-:Y:S02]  /*91d0*/  @!P0 STG.E.128 [R4.64+0x80], R28 ;  /* 0x0000801c04008986 */ /* 0x0003e4000c101d0c */
.L_x_120:
[----:B------:R-:W-:Y:S05]  /*91e0*/  BSYNC B0 ;  /* 0x0000000000007941 */ /* 0x000fea0003800000 */
.L_x_119:
        /* <DEDUP_REMOVED lines=17> */
[----:B------:R-:W-:Y:S01]  /*9300*/  ISETP.GE.AND P2, PT, R150, c[0x0][0x220], PT ;  /* 0x0000880096007a0c */ /* 0x000fe20003f46270 */
[----:B------:R-:W-:Y:S01]  /*9310*/  IMAD.MOV.U32 R4, RZ, RZ, R6 ;  /* 0x000000ffff047224 */ /* 0x000fe200078e0006 */
[----:B------:R-:W-:Y:S01]  /*9320*/  ISETP.GE.AND P1, PT, R148, c[0x0][0x220], PT ;  /* 0x0000880094007a0c */ /* 0x000fe20003f26270 */
[C---:B------:R-:W-:Y:S01]  /*9330*/  IMAD R0, R27.reuse, c[0x0][0x3ac], R0 ;  /* 0x0000eb001b007a24 */ /* 0x040fe200078e0200 */
[----:B------:R-:W-:Y:S01]  /*9340*/  ISETP.GE.AND P0, PT, R142, c[0x0][0x220], PT ;  /* 0x000088008e007a0c */ /* 0x000fe20003f06270 */
[----:B------:R-:W-:-:S04]  /*9350*/  IMAD.WIDE.U32 R8, R27, c[0x0][0x3a8], R4 ;  /* 0x0000ea001b087a25 */ /* 0x000fc800078e0004 */
[----:B------:R-:W-:Y:S01]  /*9360*/  IMAD.IADD R0, R0, 0x1, R9 ;  /* 0x0000000100007824 */ /* 0x000fe200078e0209 */
[----:B------:R-:W-:-:S04]  /*9370*/  LEA R4, P4, R8, c[0x0][0x348], 0x1 ;  /* 0x0000d20008047a11 */ /* 0x000fc800078808ff */
[----:B------:R-:W-:-:S05]  /*9380*/  LEA.HI.X R5, R8, c[0x0][0x34c], R0, 0x1, P4 ;  /* 0x0000d30008057a11 */ /* 0x000fca00020f0c00 */
[----:B------:R1:W-:Y:S04]  /*9390*/  @!P2 STG.E.128 [R4.64], R48 ;  /* 0x000000300400a986 */ /* 0x0003e8000c101d0c */
[----:B------:R1:W-:Y:S04]  /*93a0*/  @!P1 STG.E.128 [R4.64+0x40], R44 ;  /* 0x0000402c04009986 */ /* 0x0003e8000c101d0c */
[----:B------:R1:W-:Y:S02]  /*93b0*/  @!P0 STG.E.128 [R4.64+0x80], R40 ;  /* 0x0000802804008986 */ /* 0x0003e4000c101d0c */
.L_x_122:
[----:B------:R-:W-:Y:S05]  /*93c0*/  BSYNC B0 ;  /* 0x0000000000007941 */ /* 0x000fea0003800000 */
.L_x_121:
[----:B------:R-:W-:Y:S05]  /*93d0*/  @P3 BRA `(.L_x_98) ;  /* 0x000000f000003947 */ /* 0x000fea0003800000 */
[----:B------:R-:W-:Y:S01]  /*93e0*/  IADD3 R0, P0, R27, 0x40, RZ ;  /* 0x000000401b007810 */ /* 0x000fe20007f1e0ff */
[----:B------:R-:W-:Y:S01]  /*93f0*/  IMAD.MOV.U32 R7, RZ, RZ, R3 ;  /* 0x000000ffff077224 */ /* 0x000fe200078e0003 */
[----:B------:R-:W-:-:S02]  /*9400*/  ISETP.GE.AND P2, PT, R150, c[0x0][0x220], PT ;  /* 0x0000880096007a0c */ /* 0x000fc40003f46270 */
[----:B------:R-:W-:Y:S01]  /*9410*/  ISETP.GE.AND P1, PT, R148, c[0x0][0x220], PT ;  /* 0x0000880094007a0c */ /* 0x000fe20003f26270 */
[----:B-1----:R-:W-:Y:S01]  /*9420*/  IMAD.X R4, RZ, RZ, R26, P0 ;  /* 0x000000ffff047224 */ /* 0x002fe200000e061a */
        /* <DEDUP_REMOVED lines=10> */
.L_x_98:
[----:B------:R-:W-:Y:S05]  /*94d0*/  BSYNC B1 ;  /* 0x0000000000017941 */ /* 0x000fea0003800000 */
.L_x_84:
        /* <DEDUP_REMOVED lines=11> */
.L_x_123:
[----:B------:R-:W-:Y:S05]  /*9590*/  EXIT ;  /* 0x000000000000794d */ /* 0x000fea0003800000 */
.L_x_125:
        /* <DEDUP_REMOVED lines=14> */
.L_x_667:


//--------------------- .text._ZN5flash27flash_bwd_convert_dq_kernelI23Flash_bwd_kernel_traitsILi96ELi64ELi128ELi8ELi2ELi4ELi4ELb1ELb0EN7cutlass10bfloat16_tE19Flash_kernel_traitsILi96ELi64ELi128ELi8ES3_EEEEvNS_16Flash_bwd_paramsEi --------------------------
	.section	.text._ZN5flash27flash_bwd_convert_dq_kernelI23Flash_bwd_kernel_traitsILi96ELi64ELi128ELi8ELi2ELi4ELi4ELb1ELb0EN7cutlass10bfloat16_tE19Flash_kernel_traitsILi96ELi64ELi128ELi8ES3_EEEEvNS_16Flash_bwd_paramsEi,"ax",@progbits
	.sectioninfo	@"SHI_REGISTERS=64"
	.align	128
        .global         _ZN5flash27flash_bwd_convert_dq_kernelI23Flash_bwd_kernel_traitsILi96ELi64ELi128ELi8ELi2ELi4ELi4ELb1ELb0EN7cutlass10bfloat16_tE19Flash_kernel_traitsILi96ELi64ELi128ELi8ES3_EEEEvNS_16Flash_bwd_paramsEi
        .type           _ZN5flash27flash_bwd_convert_dq_kernelI23Flash_bwd_kernel_traitsILi96ELi64ELi128ELi8ELi2ELi4ELi4ELb1ELb0EN7cutlass10bfloat16_tE19Flash_kernel_traitsILi96ELi64ELi128ELi8ES3_EEEEvNS_16Flash_bwd_paramsEi,@function
        .size           _ZN5flash27flash_bwd_convert_dq_kernelI23Flash_bwd_kernel_traitsILi96ELi64ELi128ELi8ELi2ELi4ELi4ELb1ELb0EN7cutlass10bfloat16_tE19Flash_kernel_traitsILi96ELi64ELi128ELi8ES3_EEEEvNS_16Flash_bwd_paramsEi,(.L_x_668 - _ZN5flash27flash_bwd_convert_dq_kernelI23Flash_bwd_kernel_traitsILi96ELi64ELi128ELi8ELi2ELi4ELi4ELb1ELb0EN7cutlass10bfloat16_tE19Flash_kernel_traitsILi96ELi64ELi128ELi8ES3_EEEEvNS_16Flash_bwd_paramsEi)
        .other          _ZN5flash27flash_bwd_convert_dq_kernelI23Flash_bwd_kernel_traitsILi96ELi64ELi128ELi8ELi2ELi4ELi4ELb1ELb0EN7cutlass10bfloat16_tE19Flash_kernel_traitsILi96ELi64ELi128ELi8ES3_EEEEvNS_16Flash_bwd_paramsEi,@"STO_CUDA_ENTRY STV_DEFAULT"
_ZN5flash27flash_bwd_convert_dq_kernelI23Flash_bwd_kernel_traitsILi96ELi64ELi128ELi8ELi2ELi4ELi4ELb1ELb0EN7cutlass10bfloat16_tE19Flash_kernel_traitsILi96ELi64ELi128ELi8ES3_EEEEvNS_16Flash_bwd_paramsEi:
.text._ZN5flash27flash_bwd_convert_dq_kernelI23Flash_bwd_kernel_traitsILi96ELi64ELi128ELi8ELi2ELi4ELi4ELb1ELb0EN7cutlass10bfloat16_tE19Flash_kernel_traitsILi96ELi64ELi128ELi8ES3_EEEEvNS_16Flash_bwd_paramsEi:
[----:B------:R-:W-:Y:S02]  /*0000*/  IMAD.MOV.U32 R1, RZ, RZ, c[0x0][0x28] ;  /* 0x00000a00ff017624 */ /* 0x000fe400078e00ff */
[----:B------:R-:W0:Y:S01]  /*0010*/  S2UR UR14, SR_CTAID.Y ;  /* 0x00000000000e79c3 */ /* 0x000e220000002600 */
[----:B------:R-:W-:Y:S02]  /*0020*/  ULDC.64 UR4, c[0x0][0x240] ;  /* 0x0000900000047ab9 */ /* 0x000fe40000000a00 */
[----:B------:R-:W-:Y:S02]  /*0030*/  UISETP.NE.U32.AND UP0, UPT, URZ, UR4, UPT ;  /* 0x000000043f00728c */ /* 0x000fe4000bf05070 */
[----:B------:R-:W-:Y:S02]  /*0040*/  UMOV UR6, 0x4 ;  /* 0x0000000400067882 */ /* 0x000fe40000000000 */
[----:B------:R-:W-:Y:S02]  /*0050*/  UISETP.NE.AND.EX UP0, UPT, URZ, UR5, UPT, UP0 ;  /* 0x000000053f00728c */ /* 0x000fe4000bf05300 */
[----:B------:R-:W-:Y:S02]  /*0060*/  ULDC.64 UR22, c[0x0][0x118] ;  /* 0x0000460000167ab9 */ /* 0x000fe40000000a00 */
[----:B------:R-:W-:-:S02]  /*0070*/  ULDC.64 UR4, c[0x0][0x240] ;  /* 0x0000900000047ab9 */ /* 0x000fc40000000a00 */
[----:B------:R-:W-:Y:S01]  /*0080*/  PLOP3.LUT P0, PT, PT, PT, UP0, 0x80, 0x0 ;  /* 0x000000000000781c */ /* 0x000fe20003f0f008 */
[----:B0-----:R-:W-:-:S06]  /*0090*/  UIMAD.WIDE UR4, UR14, UR6, UR4 ;  /* 0x000000060e0472a5 */ /* 0x001fcc000f8e0204 */
[----:B------:R-:W-:Y:S02]  /*00a0*/  IMAD.U32 R2, RZ, RZ, UR4 ;  /* 0x00000004ff027e24 */ /* 0x000fe4000f8e00ff */
[----:B------:R-:W-:-:S05]  /*00b0*/  IMAD.U32 R3, RZ, RZ, UR5 ;  /* 0x00000005ff037e24 */ /* 0x000fca000f8e00ff */
[----:B------:R-:W2:Y:S04]  /*00c0*/  @P0 LDG.E R4, [R2.64] ;  /* 0x0000001602040981 */ /* 0x000ea8000c1e1900 */
[----:B------:R-:W3:Y:S01]  /*00d0*/  @P0 LDG.E R0, [R2.64+0x4] ;  /* 0x0000041602000981 */ /* 0x000ee2000c1e1900 */
[----:B------:R-:W-:Y:S01]  /*00e0*/  UMOV UR4, 0xffffffff ;  /* 0xffffffff00047882 */ /* 0x000fe20000000000 */
[----:B------:R-:W0:Y:S02]  /*00f0*/  S2UR UR6, SR_CTAID.X ;  /* 0x00000000000679c3 */ /* 0x000e240000002500 */
[----:B0-----:R-:W-:-:S06]  /*0100*/  USHF.L.U32 UR6, UR6, 0x6, URZ ;  /* 0x0000000606067899 */ /* 0x001fcc000800063f */
[----:B--2---:R-:W0:Y:S08]  /*0110*/  @P0 R2UR UR4, R4 ;  /* 0x00000000040403c2 */ /* 0x004e3000000e0000 */
[----:B---3--:R-:W0:Y:S02]  /*0120*/  @P0 R2UR UR7, R0 ;  /* 0x00000000000703c2 */ /* 0x008e2400000e0000 */
[----:B0-----:R-:W-:-:S07]  /*0130*/  @UP0 UIADD3 UR7, UR7, -UR4, URZ ;  /* 0x8000000407070290 */ /* 0x001fce000fffe03f */
[----:B------:R-:W-:Y:S02]  /*0140*/  @!UP0 ULDC UR7, c[0x0][0x214] ;  /* 0x0000850000078ab9 */ /* 0x000fe40000000800 */
[----:B------:R-:W-:-:S06]  /*0150*/  UISETP.GT.AND UP1, UPT, UR7, UR6, UPT ;  /* 0x000000060700728c */ /* 0x000fcc000bf24270 */
[----:B------:R-:W-:-:S13]  /*0160*/  PLOP3.LUT P0, PT, PT, PT, UP1, 0x80, 0x0 ;  /* 0x000000000000781c */ /* 0x000fda0003f0f018 */
[----:B------:R-:W-:Y:S05]  /*0170*/  @!P0 EXIT ;  /* 0x000000000000894d */ /* 0x000fea0003800000 */
[----:B------:R-:W0:Y:S01]  /*0180*/  S2R R22, SR_TID.X ;  /* 0x0000000000167919 */ /* 0x000e220000002100 */
[----:B------:R-:W-:Y:S01]  /*0190*/  UISETP.NE.AND UP1, UPT, UR4, -0x1, UPT ;  /* 0xffffffff0400788c */ /* 0x000fe2000bf25270 */
[----:B------:R-:W-:Y:S01]  /*01a0*/  MOV R0, c[0x0][0x3e0] ;  /* 0x0000f80000007a02 */ /* 0x000fe20000000f00 */
[----:B------:R-:W-:Y:S01]  /*01b0*/  ULDC.64 UR8, c[0x0][0x398] ;  /* 0x0000e60000087ab9 */ /* 0x000fe20000000a00 */
[----:B------:R-:W1:Y:S01]  /*01c0*/  S2UR UR26, SR_CTAID.Z ;  /* 0x00000000001a79c3 */ /* 0x000e620000002700 */
[----:B------:R-:W-:Y:S01]  /*01d0*/  ULDC.64 UR12, c[0x0][0x380] ;  /* 0x0000e000000c7ab9 */ /* 0x000fe20000000a00 */
[----:B------:R-:W-:Y:S01]  /*01e0*/  ISETP.GE.AND P0, PT, R0, 0x1, PT ;  /* 0x000000010000780c */ /* 0x000fe20003f06270 */
[----:B------:R-:W-:Y:S01]  /*01f0*/  USHF.R.S32.HI UR27, URZ, 0x1f, UR6 ;  /* 0x0000001f3f1b7899 */ /* 0x000fe20008011406 */
[----:B------:R-:W-:Y:S01]  /*0200*/  HFMA2.MMA R40, -RZ, RZ, 0, 0 ;  /* 0x00000000ff287435 */ /* 0x000fe200000001ff */
[----:B------:R-:W-:Y:S01]  /*0210*/  CS2R R14, SRZ ;  /* 0x00000000000e7805 */ /* 0x000fe2000001ff00 */
[----:B------:R-:W-:Y:S01]  /*0220*/  CS2R R16, SRZ ;  /* 0x0000000000107805 */ /* 0x000fe2000001ff00 */
[----:B------:R-:W-:Y:S01]  /*0230*/  IMAD.MOV.U32 R18, RZ, RZ, RZ ;  /* 0x000000ffff127224 */ /* 0x000fe200078e00ff */
[----:B------:R-:W-:Y:S01]  /*0240*/  @UP1 UIMAD.WIDE.U32 UR10, UR4, UR8, URZ ;  /* 0x00000008040a12a5 */ /* 0x000fe2000f8e003f */
[----:B------:R-:W-:Y:S01]  /*0250*/  CS2R R54, SRZ ;  /* 0x0000000000367805 */ /* 0x000fe2000001ff00 */
[----:B------:R-:W-:Y:S01]  /*0260*/  @!UP1 USHF.R.S32.HI UR8, URZ, 0x1f, UR14 ;  /* 0x0000001f3f089899 */ /* 0x000fe2000801140e */
[----:B------:R-:W-:Y:S01]  /*0270*/  CS2R R56, SRZ ;  /* 0x0000000000387805 */ /* 0x000fe2000001ff00 */
[----:B------:R-:W-:Y:S01]  /*0280*/  @UP1 UIMAD UR5, UR4, UR9, UR11 ;  /* 0x00000009040512a4 */ /* 0x000fe2000f8e020b */
[----:B------:R-:W-:Y:S01]  /*0290*/  CS2R R20, SRZ ;  /* 0x0000000000147805 */ /* 0x000fe2000001ff00 */
[----:B------:R-:W-:Y:S01]  /*02a0*/  @!UP1 UIMAD UR11, UR8, UR12, URZ ;  /* 0x0000000c080b92a4 */ /* 0x000fe2000f8e023f */
[----:B------:R-:W-:Y:S01]  /*02b0*/  IMAD.MOV.U32 R9, RZ, RZ, RZ ;  /* 0x000000ffff097224 */ /* 0x000fe200078e00ff */
[----:B------:R-:W-:Y:S01]  /*02c0*/  @!UP1 UIMAD.WIDE.U32 UR8, UR14, UR12, URZ ;  /* 0x0000000c0e0892a5 */ /* 0x000fe2000f8e003f */
[----:B------:R-:W-:Y:S01]  /*02d0*/  CS2R R10, SRZ ;  /* 0x00000000000a7805 */ /* 0x000fe2000001ff00 */
[----:B------:R-:W-:Y:S01]  /*02e0*/  @!UP1 UIMAD UR11, UR14, UR13, UR11 ;  /* 0x0000000d0e0b92a4 */ /* 0x000fe2000f8e020b */
[----:B------:R-:W-:Y:S01]  /*02f0*/  CS2R R12, SRZ ;  /* 0x00000000000c7805 */ /* 0x000fe2000001ff00 */
[----:B0-----:R-:W-:Y:S01]  /*0300*/  SHF.R.S32.HI R47, RZ, 0x1f, R22 ;  /* 0x0000001fff2f7819 */ /* 0x001fe20000011416 */
[----:B------:R-:W-:Y:S01]  /*0310*/  CS2R R2, SRZ ;  /* 0x0000000000027805 */ /* 0x000fe2000001ff00 */
[----:B------:R-:W-:Y:S01]  /*0320*/  @!UP1 UIADD3 UR5, UR9, UR11, URZ ;  /* 0x0000000b09059290 */ /* 0x000fe2000fffe03f */
[----:B------:R-:W-:Y:S01]  /*0330*/  CS2R R4, SRZ ;  /* 0x0000000000047805 */ /* 0x000fe2000001ff00 */
[CC--:B------:R-:W-:Y:S01]  /*0340*/  LEA.HI R41, R47.reuse, R22.reuse, RZ, 0x2 ;  /* 0x000000162f297211 */ /* 0x0c0fe200078f10ff */
[----:B------:R-:W-:Y:S01]  /*0350*/  @!UP1 UMOV UR10, UR8 ;  /* 0x00000008000a9c82 */ /* 0x000fe20008000000 */
[-C--:B------:R-:W-:Y:S01]  /*0360*/  LEA.HI R8, R47, R22.reuse, RZ, 0x5 ;  /* 0x000000162f087211 */ /* 0x080fe200078f28ff */
[----:B------:R-:W-:Y:S01]  /*0370*/  CS2R R6, SRZ ;  /* 0x0000000000067805 */ /* 0x000fe2000001ff00 */
[----:B------:R-:W-:Y:S01]  /*0380*/  LOP3.LUT R49, R41, 0xfffffffc, RZ, 0xc0, !PT ;  /* 0xfffffffc29317812 */ /* 0x000fe200078ec0ff */
[----:B------:R-:W-:Y:S01]  /*0390*/  IMAD.MOV.U32 R0, RZ, RZ, RZ ;  /* 0x000000ffff007224 */ /* 0x000fe200078e00ff */
[----:B------:R-:W-:-:S02]  /*03a0*/  LEA.HI R46, R47, R22, RZ, 0x3 ;  /* 0x000000162f2e7211 */ /* 0x000fc400078f18ff */
[----:B------:R-:W-:Y:S01]  /*03b0*/  LEA.HI R47, R47, R22, RZ, 0x7 ;  /* 0x000000162f2f7211 */ /* 0x000fe200078f38ff */
[----:B------:R-:W-:Y:S01]  /*03c0*/  IMAD.IADD R49, R22, 0x1, -R49 ;  /* 0x0000000116317824 */ /* 0x000fe200078e0a31 */
[----:B------:R-:W-:Y:S02]  /*03d0*/  SHF.R.S32.HI R48, RZ, 0x5, R8 ;  /* 0x00000005ff307819 */ /* 0x000fe40000011408 */
[----:B------:R-:W-:Y:S01]  /*03e0*/  SHF.R.S32.HI R50, RZ, 0x2, R41 ;  /* 0x00000002ff327819 */ /* 0x000fe20000011429 */
[----:B------:R-:W-:Y:S05]  /*03f0*/  @!P0 BRA `(.L_x_126) ;  /* 0x00000b7000008947 */ /* 0x000fea0003800000 */
[----:B-1----:R-:W-:Y:S01]  /*0400*/  UIMAD.WIDE UR8, UR14, 0x80, URZ ;  /* 0x000000800e0878a5 */ /* 0x002fe2000f8e023f */
[----:B------:R-:W-:Y:S01]  /*0410*/  LOP3.LUT R8, R8, 0xffffffe0, RZ, 0xc0, !PT ;  /* 0xffffffe008087812 */ /* 0x000fe200078ec0ff */
[----:B------:R-:W-:Y:S02]  /*0420*/  ULDC UR15, c[0x0][0x224] ;  /* 0x00008900000f7ab9 */ /* 0x000fe40000000800 */
[----:B------:R-:W-:Y:S01]  /*0430*/  UIMAD.WIDE UR14, UR14, UR15, URZ ;  /* 0x0000000f0e0e72a5 */ /* 0x000fe2000f8e023f */
[----:B------:R-:W-:Y:S01]  /*0440*/  IADD3 R15, -R8, R22, RZ ;  /* 0x00000016080f7210 */ /* 0x000fe20007ffe1ff */
[----:B------:R-:W-:-:S02]  /*0450*/  USEL UR18, UR8, URZ, UP0 ;  /* 0x0000003f08127287 */ /* 0x000fc40008000000 */
[----:B------:R-:W-:Y:S02]  /*0460*/  ULDC UR12, c[0x0][0x1c0] ;  /* 0x00007000000c7ab9 */ /* 0x000fe40000000800 */
[----:B------:R-:W-:Y:S02]  /*0470*/  USHF.R.S32.HI UR20, URZ, 0x1f, UR12 ;  /* 0x0000001f3f147899 */ /* 0x000fe4000801140c */
[----:B------:R-:W-:Y:S02]  /*0480*/  USEL UR21, UR9, URZ, UP0 ;  /* 0x0000003f09157287 */ /* 0x000fe40008000000 */
[----:B------:R-:W-:Y:S02]  /*0490*/  UIMAD UR15, UR15, UR12, URZ ;  /* 0x0000000c0f0f72a4 */ /* 0x000fe4000f8e023f */
[----:B------:R-:W-:Y:S02]  /*04a0*/  ULDC UR35, c[0x0][0x22c] ;  /* 0x00008b0000237ab9 */ /* 0x000fe40000000800 */
[----:B------:R-:W-:-:S02]  /*04b0*/  UIADD3 UR18, UP0, UR6, UR18, URZ ;  /* 0x0000001206127290 */ /* 0x000fc4000ff1e03f */
[----:B------:R-:W-:Y:S02]  /*04c0*/  UIMAD.WIDE UR8, UR12, UR35, URZ ;  /* 0x000000230c0872a5 */ /* 0x000fe4000f8e023f */
[----:B------:R-:W-:Y:S02]  /*04d0*/  UIMAD UR30, UR35, UR12, URZ ;  /* 0x0000000c231e72a4 */ /* 0x000fe4000f8e023f */
[----:B------:R-:W-:Y:S02]  /*04e0*/  UIMAD.WIDE.U32 UR12, UR14, UR12, URZ ;  /* 0x0000000c0e0c72a5 */ /* 0x000fe4000f8e003f */
[----:B------:R-:W-:Y:S02]  /*04f0*/  UIMAD UR25, UR14, UR20, UR15 ;  /* 0x000000140e1972a4 */ /* 0x000fe4000f8e020f */
[----:B------:R-:W-:Y:S01]  /*0500*/  UIADD3.X UR21, UR27, UR21, URZ, UP0, !UPT ;  /* 0x000000151b157290 */ /* 0x000fe200087fe43f */
[----:B------:R-:W-:Y:S01]  /*0510*/  IMAD R15, R48, UR30, R15 ;  /* 0x0000001e300f7c24 */ /* 0x000fe2000f8e020f */
[----:B------:R-:W-:Y:S01]  /*0520*/  ULDC UR32, c[0x0][0x1c0] ;  /* 0x0000700000207ab9 */ /* 0x000fe20000000800 */
[----:B------:R-:W-:Y:S01]  /*0530*/  MOV R35, UR30 ;  /* 0x0000001e00237c02 */ /* 0x000fe20008000f00 */
[----:B------:R-:W-:-:S02]  /*0540*/  UIADD3 UR25, UR13, UR25, URZ ;  /* 0x000000190d197290 */ /* 0x000fc4000fffe03f */
[----:B------:R-:W-:Y:S01]  /*0550*/  UIMAD UR13, UR21, UR32, URZ ;  /* 0x00000020150d72a4 */ /* 0x000fe2000f8e023f */
[----:B------:R-:W-:Y:S01]  /*0560*/  SHF.R.S32.HI R8, RZ, 0x1f, R15 ;  /* 0x0000001fff087819 */ /* 0x000fe2000001140f */
[----:B------:R-:W-:Y:S02]  /*0570*/  UIMAD.WIDE.U32 UR14, UR18, UR32, URZ ;  /* 0x00000020120e72a5 */ /* 0x000fe4000f8e003f */
[----:B------:R-:W-:Y:S02]  /*0580*/  UIMAD UR13, UR20, UR18, UR13 ;  /* 0x00000012140d72a4 */ /* 0x000fe4000f8e020d */
[----:B------:R-:W-:Y:S02]  /*0590*/  ULDC UR37, c[0x0][0x22c] ;  /* 0x00008b0000257ab9 */ /* 0x000fe40000000800 */
[----:B------:R-:W-:Y:S02]  /*05a0*/  UIADD3 UR13, UR15, UR13, URZ ;  /* 0x0000000d0f0d7290 */ /* 0x000fe4000fffe03f */
[----:B------:R-:W-:-:S02]  /*05b0*/  @UP1 UMOV UR16, UR4 ;  /* 0x0000000400101c82 */ /* 0x000fc40008000000 */
[----:B------:R-:W-:Y:S02]  /*05c0*/  USHF.R.S32.HI UR19, URZ, 0x1f, UR35 ;  /* 0x0000001f3f137899 */ /* 0x000fe40008011423 */
[----:B------:R-:W-:Y:S02]  /*05d0*/  UIMAD UR13, UR13, UR37, URZ ;  /* 0x000000250d0d72a4 */ /* 0x000fe4000f8e023f */
[----:B------:R-:W-:Y:S02]  /*05e0*/  @!UP1 UMOV UR16, 0xffffffff ;  /* 0xffffffff00109882 */ /* 0x000fe40000000000 */
[----:B------:R-:W-:Y:S02]  /*05f0*/  UIMAD UR24, UR9, UR16, URZ ;  /* 0x00000010091872a4 */ /* 0x000fe4000f8e023f */
[----:B------:R-:W-:Y:S02]  /*0600*/  UIMAD UR25, UR25, UR35, URZ ;  /* 0x00000023191972a4 */ /* 0x000fe4000f8e023f */
[----:B------:R-:W-:-:S02]  /*0610*/  UIMAD.WIDE.U32 UR32, UR14, UR37, URZ ;  /* 0x000000250e2072a5 */ /* 0x000fc4000f8e003f */
[----:B------:R-:W-:Y:S02]  /*0620*/  UIMAD UR13, UR19, UR14, UR13 ;  /* 0x0000000e130d72a4 */ /* 0x000fe4000f8e020d */
[----:B------:R-:W-:Y:S02]  /*0630*/  UMOV UR4, URZ ;  /* 0x0000003f00047c82 */ /* 0x000fe40008000000 */
[----:B------:R-:W-:Y:S02]  /*0640*/  UIMAD.WIDE.U32 UR16, UR8, UR16, URZ ;  /* 0x00000010081072a5 */ /* 0x000fe4000f8e003f */
[----:B------:R-:W-:Y:S02]  /*0650*/  UIMAD.WIDE.U32 UR28, UR12, UR35, URZ ;  /* 0x000000230c1c72a5 */ /* 0x000fe4000f8e003f */
[----:B------:R-:W-:Y:S02]  /*0660*/  USHF.L.U32 UR31, UR30, 0x3, URZ ;  /* 0x000000031e1f7899 */ /* 0x000fe4000800063f */
[----:B------:R-:W-:-:S02]  /*0670*/  UIMAD UR4, UR8, UR4, UR24 ;  /* 0x00000004080472a4 */ /* 0x000fc4000f8e0218 */
[----:B------:R-:W-:Y:S02]  /*0680*/  UIMAD UR25, UR19, UR12, UR25 ;  /* 0x0000000c131972a4 */ /* 0x000fe4000f8e0219 */
[----:B------:R-:W-:Y:S02]  /*0690*/  UIADD3 UR12, UR33, UR13, URZ ;  /* 0x0000000d210c7290 */ /* 0x000fe4000fffe03f */
[----:B------:R-:W-:Y:S02]  /*06a0*/  UIMAD UR11, UR26, UR35, URZ ;  /* 0x000000231a0b72a4 */ /* 0x000fe4000f8e023f */
[----:B------:R-:W-:Y:S02]  /*06b0*/  USEL UR24, UR28, UR16, !UP1 ;  /* 0x000000101c187287 */ /* 0x000fe4000c800000 */
[----:B------:R-:W-:Y:S02]  /*06c0*/  UIADD3 UR36, UR31, 0x20, UR31 ;  /* 0x000000201f247890 */ /* 0x000fe4000fffe01f */
[----:B------:R-:W-:-:S02]  /*06d0*/  UIADD3 UR4, UR17, UR4, URZ ;  /* 0x0000000411047290 */ /* 0x000fc4000fffe03f */
[----:B------:R-:W-:Y:S02]  /*06e0*/  USHF.L.U32 UR16, UR32, 0x2, URZ ;  /* 0x0000000220107899 */ /* 0x000fe4000800063f */
[----:B------:R-:W-:Y:S02]  /*06f0*/  USHF.L.U64.HI UR17, UR32, 0x2, UR12 ;  /* 0x0000000220117899 */ /* 0x000fe4000801020c */
[----:B------:R-:W-:Y:S02]  /*0700*/  UIMAD UR34, UR21, UR8, URZ ;  /* 0x00000008152272a4 */ /* 0x000fe4000f8e023f */
[----:B------:R-:W-:Y:S02]  /*0710*/  UIADD3 UR20, UP0, UR11, UR24, URZ ;  /* 0x000000180b147290 */ /* 0x000fe4000ff1e03f */
[----:B------:R-:W-:Y:S02]  /*0720*/  @!UP1 UIADD3 UR4, UR29, UR25, URZ ;  /* 0x000000191d049290 */ /* 0x000fe4000fffe03f */
[----:B------:R-:W-:-:S02]  /*0730*/  UIADD3 UR15, UR31, UR36, URZ ;  /* 0x000000241f0f7290 */ /* 0x000fc4000fffe03f */
[----:B------:R-:W-:Y:S02]  /*0740*/  UIMAD.WIDE UR12, UR31, 0x4, UR16 ;  /* 0x000000041f0c78a5 */ /* 0x000fe4000f8e0210 */
[----:B------:R-:W-:Y:S02]  /*0750*/  ULEA.HI.X.SX32 UR21, UR11, UR4, 0x1, UP0 ;  /* 0x000000040b157291 */ /* 0x000fe400080f0e3f */
[----:B------:R-:W-:Y:S01]  /*0760*/  UIMAD UR34, UR9, UR18, UR34 ;  /* 0x00000012092272a4 */ /* 0x000fe2000f8e0222 */
[----:B------:R-:W-:Y:S01]  /*0770*/  IMAD.U32 R31, RZ, RZ, UR15 ;  /* 0x0000000fff1f7e24 */ /* 0x000fe2000f8e00ff */
[----:B------:R-:W-:Y:S02]  /*0780*/  UIADD3 UR9, UR31, UR15, URZ ;  /* 0x0000000f1f097290 */ /* 0x000fe4000fffe03f */
[----:B------:R-:W-:Y:S02]  /*0790*/  UIMAD.WIDE UR12, UR11, 0x4, UR12 ;  /* 0x000000040b0c78a5 */ /* 0x000fe4000f8e020c */
[----:B------:R-:W-:Y:S01]  /*07a0*/  UIMAD.WIDE.U32 UR20, UR8, UR18, UR20 ;  /* 0x00000012081472a5 */ /* 0x000fe2000f8e0014 */
[----:B------:R-:W-:Y:S01]  /*07b0*/  IMAD.U32 R23, RZ, RZ, UR34 ;  /* 0x00000022ff177e24 */ /* 0x000fe2000f8e00ff */
[----:B------:R-:W-:Y:S01]  /*07c0*/  UIMAD.WIDE UR16, UR11, 0x4, UR16 ;  /* 0x000000040b1078a5 */ /* 0x000fe2000f8e0210 */
[----:B------:R-:W-:Y:S01]  /*07d0*/  IMAD.U32 R29, RZ, RZ, UR9 ;  /* 0x00000009ff1d7e24 */ /* 0x000fe2000f8e00ff */
[----:B------:R-:W-:Y:S01]  /*07e0*/  UIADD3 UR11, UR31, UR9, URZ ;  /* 0x000000091f0b7290 */ /* 0x000fe2000fffe03f */
[----:B------:R-:W-:Y:S01]  /*07f0*/  IMAD.U32 R36, RZ, RZ, UR12 ;  /* 0x0000000cff247e24 */ /* 0x000fe2000f8e00ff */
[----:B------:R-:W-:Y:S01]  /*0800*/  IADD3 R19, P0, R15, UR20, RZ ;  /* 0x000000140f137c10 */ /* 0x000fe2000ff1e0ff */
[----:B------:R-:W-:Y:S01]  /*0810*/  IMAD.U32 R37, RZ, RZ, UR13 ;  /* 0x0000000dff257e24 */ /* 0x000fe2000f8e00ff */
[----:B------:R-:W-:Y:S01]  /*0820*/  UIADD3 UR12, UR31, UR11, URZ ;  /* 0x0000000b1f0c7290 */ /* 0x000fe2000fffe03f */
[----:B------:R-:W-:Y:S01]  /*0830*/  MOV R39, UR17 ;  /* 0x0000001100277c02 */ /* 0x000fe20008000f00 */
[----:B------:R-:W-:Y:S01]  /*0840*/  IMAD.U32 R38, RZ, RZ, UR16 ;  /* 0x00000010ff267e24 */ /* 0x000fe2000f8e00ff */
[----:B------:R-:W-:Y:S01]  /*0850*/  IADD3.X R8, R8, UR21, R23, P0, !PT ;  /* 0x0000001508087c10 */ /* 0x000fe200087fe417 */
[----:B------:R-:W-:Y:S01]  /*0860*/  UIADD3 UR13, UR31, UR12, URZ ;  /* 0x0000000c1f0d7290 */ /* 0x000fe2000fffe03f */
[----:B------:R-:W-:Y:S01]  /*0870*/  SHF.L.U32 R32, R19, 0x2, RZ ;  /* 0x0000000213207819 */ /* 0x000fe200000006ff */
[----:B------:R-:W-:Y:S01]  /*0880*/  IMAD.WIDE R38, R15, 0x4, R38 ;  /* 0x000000040f267825 */ /* 0x000fe200078e0226 */
[----:B------:R-:W-:Y:S01]  /*0890*/  SHF.L.U64.HI R33, R19, 0x2, R8 ;  /* 0x0000000213217819 */ /* 0x000fe20000010208 */
[----:B------:R-:W-:Y:S01]  /*08a0*/  USHF.L.U32 UR14, UR24, 0x2, URZ ;  /* 0x00000002180e7899 */ /* 0x000fe2000800063f */
[----:B------:R-:W-:Y:S01]  /*08b0*/  MOV R25, UR12 ;  /* 0x0000000c00197c02 */ /* 0x000fe20008000f00 */
[----:B------:R-:W-:Y:S01]  /*08c0*/  IMAD.WIDE R36, R15, 0x4, R36 ;  /* 0x000000040f247825 */ /* 0x000fe200078e0224 */
[----:B------:R-:W-:-:S02]  /*08d0*/  USHF.L.U64.HI UR4, UR24, 0x2, UR4 ;  /* 0x0000000218047899 */ /* 0x000fc40008010204 */
[----:B------:R-:W-:Y:S01]  /*08e0*/  UMOV UR8, 0x2 ;  /* 0x0000000200087882 */ /* 0x000fe20000000000 */
[----:B------:R-:W-:Y:S01]  /*08f0*/  IMAD.U32 R23, RZ, RZ, UR13 ;  /* 0x0000000dff177e24 */ /* 0x000fe2000f8e00ff */
[----:B------:R-:W-:Y:S01]  /*0900*/  IADD3 R51, P0, R38, UR14, RZ ;  /* 0x0000000e26337c10 */ /* 0x000fe2000ff1e0ff */
[----:B------:R-:W-:Y:S01]  /*0910*/  IMAD.U32 R27, RZ, RZ, UR11 ;  /* 0x0000000bff1b7e24 */ /* 0x000fe2000f8e00ff */
[----:B------:R-:W-:Y:S01]  /*0920*/  IADD3 R52, P1, R36, UR14, RZ ;  /* 0x0000000e24347c10 */ /* 0x000fe2000ff3e0ff */
[----:B------:R-:W-:Y:S01]  /*0930*/  IMAD.U32 R15, RZ, RZ, UR36 ;  /* 0x00000024ff0f7e24 */ /* 0x000fe2000f8e00ff */
[----:B------:R-:W-:Y:S01]  /*0940*/  ULDC.64 UR16, c[0x0][0x3d8] ;  /* 0x0000f60000107ab9 */ /* 0x000fe20000000a00 */
[--C-:B------:R-:W-:Y:S01]  /*0950*/  IMAD.WIDE R34, R35, 0x20, R32.reuse ;  /* 0x0000002023227825 */ /* 0x100fe200078e0220 */
[----:B------:R-:W-:Y:S01]  /*0960*/  IADD3.X R53, R39, UR4, RZ, P0, !PT ;  /* 0x0000000427357c10 */ /* 0x000fe200087fe4ff */
[----:B------:R-:W-:Y:S01]  /*0970*/  USHF.L.U64.HI UR8, UR16, UR8, UR17 ;  /* 0x0000000810087299 */ /* 0x000fe20008010211 */
[----:B------:R-:W-:Y:S01]  /*0980*/  IADD3.X R8, R37, UR4, RZ, P1, !PT ;  /* 0x0000000425087c10 */ /* 0x000fe20008ffe4ff */
[----:B------:R-:W-:Y:S01]  /*0990*/  IMAD.WIDE R22, R23, 0x4, R32 ;  /* 0x0000000417167825 */ /* 0x000fe200078e0220 */
[----:B------:R-:W-:-:S02]  /*09a0*/  UMOV UR4, URZ ;  /* 0x0000003f00047c82 */ /* 0x000fc40008000000 */
[----:B------:R-:W-:Y:S01]  /*09b0*/  ULDC.64 UR12, c[0x0][0x350] ;  /* 0x0000d400000c7ab9 */ /* 0x000fe20000000a00 */
[----:B------:R-:W-:-:S04]  /*09c0*/  IMAD.WIDE R24, R25, 0x4, R32 ;  /* 0x0000000419187825 */ /* 0x000fc800078e0220 */
[----:B------:R-:W-:-:S04]  /*09d0*/  IMAD.WIDE R26, R27, 0x4, R32 ;  /* 0x000000041b1a7825 */ /* 0x000fc800078e0220 */
[----:B------:R-:W-:-:S04]  /*09e0*/  IMAD.WIDE R28, R29, 0x4, R32 ;  /* 0x000000041d1c7825 */ /* 0x000fc800078e0220 */
[----:B------:R-:W-:-:S04]  /*09f0*/  IMAD.WIDE R30, R31, 0x4, R32 ;  /* 0x000000041f1e7825 */ /* 0x000fc800078e0220 */
[----:B------:R-:W-:-:S04]  /*0a00*/  IMAD.WIDE R32, R15, 0x4, R32 ;  /* 0x000000040f207825 */ /* 0x000fc800078e0220 */
[----:B------:R-:W-:-:S04]  /*0a10*/  IMAD.U32 R15, RZ, RZ, UR31 ;  /* 0x0000001fff0f7e24 */ /* 0x000fc8000f8e00ff */
[----:B------:R-:W-:Y:S01]  /*0a20*/  IMAD.WIDE R34, R15, 0x4, R34 ;  /* 0x000000040f227825 */ /* 0x000fe200078e0222 */
[----:B------:R-:W-:-:S04]  /*0a30*/  MOV R15, RZ ;  /* 0x000000ff000f7202 */ /* 0x000fc80000000f00 */
.L_x_127:
[----:B------:R-:W-:Y:S01]  /*0a40*/  IADD3 R44, P0, R34, UR12, RZ ;  /* 0x0000000c222c7c10 */ /* 0x000fe2000ff1e0ff */
[----:B------:R-:W-:Y:S01]  /*0a50*/  IMAD.U32 R43, RZ, RZ, UR30 ;  /* 0x0000001eff2b7e24 */ /* 0x000fe2000f8e00ff */
[----:B------:R-:W-:Y:S01]  /*0a60*/  MOV R39, UR30 ;  /* 0x0000001e00277c02 */ /* 0x000fe20008000f00 */
[----:B------:R-:W-:Y:S01]  /*0a70*/  IMAD.U32 R61, RZ, RZ, UR30 ;  /* 0x0000001eff3d7e24 */ /* 0x000fe2000f8e00ff */
[----:B------:R-:W-:-:S05]  /*0a80*/  IADD3.X R45, R35, UR13, RZ, P0, !PT ;  /* 0x0000000d232d7c10 */ /* 0x000fca00087fe4ff */
[----:B------:R-:W-:Y:S02]  /*0a90*/  IMAD.WIDE R42, R43, 0x20, R44 ;  /* 0x000000202b2a7825 */ /* 0x000fe400078e022c */
[----:B------:R0:W2:Y:S04]  /*0aa0*/  LDG.E R44, [R44.64] ;  /* 0x000000162c2c7981 */ /* 0x0000a8000c1e1900 */
[----:B------:R-:W-:-:S04]  /*0ab0*/  IMAD.WIDE R60, R61, 0x20, R42 ;  /* 0x000000203d3c7825 */ /* 0x000fc800078e022a */
[----:B------:R-:W-:Y:S01]  /*0ac0*/  IMAD.U32 R37, RZ, RZ, UR30 ;  /* 0x0000001eff257e24 */ /* 0x000fe2000f8e00ff */
[----:B------:R1:W3:Y:S01]  /*0ad0*/  LDG.E R58, [R60.64] ;  /* 0x000000163c3a7981 */ /* 0x0002e2000c1e1900 */
[----:B------:R-:W-:-:S03]  /*0ae0*/  IMAD.WIDE R38, R39, 0x20, R60 ;  /* 0x0000002027267825 */ /* 0x000fc600078e023c */
[----:B0-----:R0:W4:Y:S01]  /*0af0*/  LDG.E R45, [R42.64] ;  /* 0x000000162a2d7981 */ /* 0x001122000c1e1900 */
[----:B------:R-:W-:Y:S02]  /*0b00*/  IMAD.U32 R59, RZ, RZ, UR30 ;  /* 0x0000001eff3b7e24 */ /* 0x000fe4000f8e00ff */
[----:B------:R-:W-:Y:S01]  /*0b10*/  IMAD.WIDE R36, R37, 0x20, R38 ;  /* 0x0000002025247825 */ /* 0x000fe200078e0226 */
[----:B------:R5:W3:Y:S05]  /*0b20*/  LDG.E R19, [R38.64] ;  /* 0x0000001626137981 */ /* 0x000aea000c1e1900 */
[----:B-----5:R-:W-:Y:S02]  /*0b30*/  IMAD.WIDE R38, R59, 0x20, R36 ;  /* 0x000000203b267825 */ /* 0x020fe400078e0224 */
[----:B------:R-:W5:Y:S01]  /*0b40*/  LDG.E R36, [R36.64] ;  /* 0x0000001624247981 */ /* 0x000f62000c1e1900 */
[----:B0-----:R-:W-:-:S03]  /*0b50*/  IADD3 R42, P0, R51, UR12, RZ ;  /* 0x0000000c332a7c10 */ /* 0x001fc6000ff1e0ff */
[----:B------:R0:W5:Y:S01]  /*0b60*/  LDG.E R39, [R38.64] ;  /* 0x0000001626277981 */ /* 0x000162000c1e1900 */
[----:B------:R-:W-:-:S05]  /*0b70*/  IADD3.X R43, R53, UR13, RZ, P0, !PT ;  /* 0x0000000d352b7c10 */ /* 0x000fca00087fe4ff */
[----:B-1----:R1:W5:Y:S04]  /*0b80*/  LDG.E R60, [R42.64+0x80] ;  /* 0x000080162a3c7981 */ /* 0x002368000c1e1900 */
[----:B------:R1:W5:Y:S04]  /*0b90*/  LDG.E R61, [R42.64+0x100] ;  /* 0x000100162a3d7981 */ /* 0x000368000c1e1900 */
[----:B------:R1:W5:Y:S01]  /*0ba0*/  LDG.E R59, [R42.64] ;  /* 0x000000162a3b7981 */ /* 0x000362000c1e1900 */
[----:B--2---:R-:W-:Y:S01]  /*0bb0*/  FADD.FTZ R7, R44, R7 ;  /* 0x000000072c077221 */ /* 0x004fe20000010000 */
[----:B------:R-:W-:Y:S01]  /*0bc0*/  IADD3 R44, P0, R52, UR12, RZ ;  /* 0x0000000c342c7c10 */ /* 0x000fe2000ff1e0ff */
[----:B----4-:R-:W-:-:S03]  /*0bd0*/  FADD.FTZ R6, R45, R6 ;  /* 0x000000062d067221 */ /* 0x010fc60000010000 */
[----:B------:R-:W-:Y:S01]  /*0be0*/  IADD3.X R45, R8, UR13, RZ, P0, !PT ;  /* 0x0000000d082d7c10 */ /* 0x000fe200087fe4ff */
[----:B---3--:R-:W-:-:S04]  /*0bf0*/  FADD.FTZ R5, R58, R5 ;  /* 0x000000053a057221 */ /* 0x008fc80000010000 */
[----:B------:R2:W3:Y:S04]  /*0c00*/  LDG.E R58, [R44.64] ;  /* 0x000000162c3a7981 */ /* 0x0004e8000c1e1900 */
[----:B0-----:R2:W4:Y:S01]  /*0c10*/  LDG.E R38, [R44.64+0x80] ;  /* 0x000080162c267981 */ /* 0x001522000c1e1900 */
[----:B-----5:R-:W-:Y:S01]  /*0c20*/  FADD.FTZ R3, R36, R3 ;  /* 0x0000000324037221 */ /* 0x020fe20000010000 */
[----:B------:R-:W-:Y:S01]  /*0c30*/  IADD3 R36, P0, R32, UR12, RZ ;  /* 0x0000000c20247c10 */ /* 0x000fe2000ff1e0ff */
[----:B------:R-:W-:Y:S01]  /*0c40*/  FADD.FTZ R4, R19, R4 ;  /* 0x0000000413047221 */ /* 0x000fe20000010000 */
[----:B--2---:R0:W2:Y:S02]  /*0c50*/  LDG.E R44, [R44.64+0x100] ;  /* 0x000100162c2c7981 */ /* 0x0040a4000c1e1900 */
[----:B------:R-:W-:-:S05]  /*0c60*/  IADD3.X R37, R33, UR13, RZ, P0, !PT ;  /* 0x0000000d21257c10 */ /* 0x000fca00087fe4ff */
[----:B------:R5:W2:Y:S04]  /*0c70*/  LDG.E R19, [R36.64] ;  /* 0x0000001624137981 */ /* 0x000aa8000c1e1900 */
[----:B-----5:R5:W2:Y:S01]  /*0c80*/  LDG.E R37, [R36.64+0x80] ;  /* 0x0000801624257981 */ /* 0x020aa2000c1e1900 */
[----:B-1----:R-:W-:Y:S01]  /*0c90*/  IADD3 R42, P0, R30, UR12, RZ ;  /* 0x0000000c1e2a7c10 */ /* 0x002fe2000ff1e0ff */
[----:B------:R-:W-:-:S03]  /*0ca0*/  FADD.FTZ R55, R60, R55 ;  /* 0x000000373c377221 */ /* 0x000fc60000010000 */
[----:B------:R-:W-:Y:S02]  /*0cb0*/  IADD3.X R43, R31, UR13, RZ, P0, !PT ;  /* 0x0000000d1f2b7c10 */ /* 0x000fe400087fe4ff */
[----:B------:R-:W-:Y:S01]  /*0cc0*/  IADD3 R60, P0, R28, UR12, RZ ;  /* 0x0000000c1c3c7c10 */ /* 0x000fe2000ff1e0ff */
[----:B------:R-:W-:Y:S02]  /*0cd0*/  FADD.FTZ R20, R61, R20 ;  /* 0x000000143d147221 */ /* 0x000fe40000010000 */
[----:B------:R-:W-:Y:S01]  /*0ce0*/  FADD.FTZ R2, R39, R2 ;  /* 0x0000000227027221 */ /* 0x000fe20000010000 */
[----:B------:R-:W-:Y:S01]  /*0cf0*/  IADD3.X R61, R29, UR13, RZ, P0, !PT ;  /* 0x0000000d1d3d7c10 */ /* 0x000fe200087fe4ff */
[----:B------:R-:W-:Y:S01]  /*0d00*/  FADD.FTZ R0, R59, R0 ;  /* 0x000000003b007221 */ /* 0x000fe20000010000 */
[----:B------:R1:W2:Y:S04]  /*0d10*/  LDG.E R39, [R42.64] ;  /* 0x000000162a277981 */ /* 0x0002a8000c1e1900 */
[----:B0-----:R1:W2:Y:S04]  /*0d20*/  LDG.E R45, [R42.64+0x80] ;  /* 0x000080162a2d7981 */ /* 0x0012a8000c1e1900 */
[----:B-----5:R0:W5:Y:S04]  /*0d30*/  LDG.E R36, [R60.64] ;  /* 0x000000163c247981 */ /* 0x020168000c1e1900 */
[----:B0-----:R0:W5:Y:S01]  /*0d40*/  LDG.E R61, [R60.64+0x80] ;  /* 0x000080163c3d7981 */ /* 0x001162000c1e1900 */
[----:B---3--:R-:W-:Y:S01]  /*0d50*/  FADD.FTZ R21, R58, R21 ;  /* 0x000000153a157221 */ /* 0x008fe20000010000 */
[----:B------:R-:W-:-:S04]  /*0d60*/  IADD3 R58, P0, R26, UR12, RZ ;  /* 0x0000000c1a3a7c10 */ /* 0x000fc8000ff1e0ff */
[----:B------:R-:W-:Y:S02]  /*0d70*/  IADD3.X R59, R27, UR13, RZ, P0, !PT ;  /* 0x0000000d1b3b7c10 */ /* 0x000fe400087fe4ff */
[----:B-1----:R-:W-:Y:S01]  /*0d80*/  IADD3 R42, P0, R24, UR12, RZ ;  /* 0x0000000c182a7c10 */ /* 0x002fe2000ff1e0ff */
[----:B----4-:R-:W-:Y:S02]  /*0d90*/  FADD.FTZ R40, R38, R40 ;  /* 0x0000002826287221 */ /* 0x010fe40000010000 */
[----:B------:R1:W3:Y:S01]  /*0da0*/  LDG.E R38, [R58.64] ;  /* 0x000000163a267981 */ /* 0x0002e2000c1e1900 */
[----:B------:R-:W-:-:S03]  /*0db0*/  IADD3.X R43, R25, UR13, RZ, P0, !PT ;  /* 0x0000000d192b7c10 */ /* 0x000fc600087fe4ff */
[----:B0-----:R1:W4:Y:S01]  /*0dc0*/  LDG.E R60, [R58.64+0x80] ;  /* 0x000080163a3c7981 */ /* 0x001322000c1e1900 */
[----:B--2---:R-:W-:Y:S01]  /*0dd0*/  FADD.FTZ R57, R44, R57 ;  /* 0x000000392c397221 */ /* 0x004fe20000010000 */
[----:B-1----:R-:W-:Y:S01]  /*0de0*/  IADD3 R58, P0, R22, UR12, RZ ;  /* 0x0000000c163a7c10 */ /* 0x002fe2000ff1e0ff */
[----:B------:R-:W-:Y:S02]  /*0df0*/  FADD.FTZ R14, R19, R14 ;  /* 0x0000000e130e7221 */ /* 0x000fe40000010000 */
[----:B------:R0:W2:Y:S01]  /*0e00*/  LDG.E R19, [R42.64] ;  /* 0x000000162a137981 */ /* 0x0000a2000c1e1900 */
[----:B------:R-:W-:Y:S01]  /*0e10*/  IADD3.X R59, R23, UR13, RZ, P0, !PT ;  /* 0x0000000d173b7c10 */ /* 0x000fe200087fe4ff */
[----:B------:R-:W-:-:S04]  /*0e20*/  FADD.FTZ R56, R37, R56 ;  /* 0x0000003825387221 */ /* 0x000fc80000010000 */
[----:B------:R-:W2:Y:S04]  /*0e30*/  LDG.E R44, [R58.64] ;  /* 0x000000163a2c7981 */ /* 0x000ea8000c1e1900 */
[----:B0-----:R-:W2:Y:S04]  /*0e40*/  LDG.E R43, [R42.64+0x80] ;  /* 0x000080162a2b7981 */ /* 0x001ea8000c1e1900 */
[----:B------:R-:W2:Y:S01]  /*0e50*/  LDG.E R37, [R58.64+0x80] ;  /* 0x000080163a257981 */ /* 0x000ea2000c1e1900 */
[----:B------:R-:W-:Y:S02]  /*0e60*/  UIADD3 UR4, UR4, 0x1, URZ ;  /* 0x0000000104047890 */ /* 0x000fe4000fffe03f */
[----:B------:R-:W-:-:S02]  /*0e70*/  ULDC UR9, c[0x0][0x3e0] ;  /* 0x0000f80000097ab9 */ /* 0x000fc40000000800 */
[----:B------:R-:W-:-:S06]  /*0e80*/  UISETP.GE.AND UP0, UPT, UR4, UR9, UPT ;  /* 0x000000090400728c */ /* 0x000fcc000bf06270 */
[----:B------:R-:W-:Y:S01]  /*0e90*/  PLOP3.LUT P0, PT, PT, PT, UP0, 0x80, 0x0 ;  /* 0x000000000000781c */ /* 0x000fe20003f0f008 */
[----:B------:R-:W-:Y:S01]  /*0ea0*/  ULEA UR12, UP1, UR16, UR12, 0x2 ;  /* 0x0000000c100c7291 */ /* 0x000fe2000f82103f */
[----:B------:R-:W-:-:S03]  /*0eb0*/  FADD.FTZ R13, R39, R13 ;  /* 0x0000000d270d7221 */ /* 0x000fc60000010000 */
[----:B------:R-:W-:Y:S01]  /*0ec0*/  UIADD3.X UR13, UR13, UR8, URZ, UP1, !UPT ;  /* 0x000000080d0d7290 */ /* 0x000fe20008ffe43f */
[----:B------:R-:W-:Y:S02]  /*0ed0*/  FADD.FTZ R54, R45, R54 ;  /* 0x000000362d367221 */ /* 0x000fe40000010000 */
[----:B-----5:R-:W-:Y:S02]  /*0ee0*/  FADD.FTZ R12, R36, R12 ;  /* 0x0000000c240c7221 */ /* 0x020fe40000010000 */
[----:B------:R-:W-:Y:S02]  /*0ef0*/  FADD.FTZ R18, R61, R18 ;  /* 0x000000123d127221 */ /* 0x000fe40000010000 */
[----:B---3--:R-:W-:Y:S02]  /*0f00*/  FADD.FTZ R11, R38, R11 ;  /* 0x0000000b260b7221 */ /* 0x008fe40000010000 */
[----:B----4-:R-:W-:Y:S02]  /*0f10*/  FADD.FTZ R17, R60, R17 ;  /* 0x000000113c117221 */ /* 0x010fe40000010000 */
[----:B--2---:R-:W-:-:S02]  /*0f20*/  FADD.FTZ R10, R19, R10 ;  /* 0x0000000a130a7221 */ /* 0x004fc40000010000 */
[----:B------:R-:W-:Y:S02]  /*0f30*/  FADD.FTZ R9, R44, R9 ;  /* 0x000000092c097221 */ /* 0x000fe40000010000 */
[----:B------:R-:W-:Y:S02]  /*0f40*/  FADD.FTZ R16, R43, R16 ;  /* 0x000000102b107221 */ /* 0x000fe40000010000 */
[----:B------:R-:W-:Y:S01]  /*0f50*/  FADD.FTZ R15, R37, R15 ;  /* 0x0000000f250f7221 */ /* 0x000fe20000010000 */
[----:B------:R-:W-:Y:S05]  /*0f60*/  @!P0 BRA `(.L_x_127) ;  /* 0xfffffad000008947 */ /* 0x000fea000383ffff */
.L_x_126:
[----:B-1----:R-:W-:Y:S01]  /*0f70*/  SHF.R.S32.HI R19, RZ, 0x1f, R48 ;  /* 0x0000001fff137819 */ /* 0x002fe20000011430 */
[----:B------:R-:W-:Y:S01]  /*0f80*/  FMUL.FTZ R6, R6, c[0x0][0x2e0] ;  /* 0x0000b80006067a20 */ /* 0x000fe20000410000 */
[----:B------:R-:W-:Y:S01]  /*0f90*/  LEA.HI R8, R41, R50, RZ, 0x1 ;  /* 0x0000003229087211 */ /* 0x000fe200078f08ff */
[----:B------:R-:W-:Y:S01]  /*0fa0*/  FMUL.FTZ R5, R5, c[0x0][0x2e0] ;  /* 0x0000b80005057a20 */ /* 0x000fe20000410000 */
[----:B------:R-:W-:Y:S01]  /*0fb0*/  SHF.R.S32.HI R46, RZ, 0x3, R46 ;  /* 0x00000003ff2e7819 */ /* 0x000fe2000001142e */
[----:B------:R-:W-:Y:S01]  /*0fc0*/  FMUL.FTZ R4, R4, c[0x0][0x2e0] ;  /* 0x0000b80004047a20 */ /* 0x000fe20000410000 */
[----:B------:R-:W-:Y:S01]  /*0fd0*/  SHF.R.S32.HI R41, RZ, 0x1f, R41 ;  /* 0x0000001fff297819 */ /* 0x000fe20000011429 */
[----:B------:R-:W-:Y:S01]  /*0fe0*/  FMUL.FTZ R0, R0, c[0x0][0x2e0] ;  /* 0x0000b80000007a20 */ /* 0x000fe20000410000 */
[----:B------:R-:W-:Y:S01]  /*0ff0*/  LEA.HI R19, R19, R48, RZ, 0x2 ;  /* 0x0000003013137211 */ /* 0x000fe200078f10ff */
[----:B------:R-:W-:Y:S01]  /*1000*/  FMUL.FTZ R21, R21, c[0x0][0x2e0] ;  /* 0x0000b80015157a20 */ /* 0x000fe20000410000 */
[----:B------:R-:W-:Y:S01]  /*1010*/  SHF.L.U32 R46, R46, 0x6, RZ ;  /* 0x000000062e2e7819 */ /* 0x000fe200000006ff */
[----:B------:R-:W-:Y:S01]  /*1020*/  FMUL.FTZ R3, R3, c[0x0][0x2e0] ;  /* 0x0000b80003037a20 */ /* 0x000fe20000410000 */
[----:B------:R-:W-:Y:S01]  /*1030*/  LEA.HI R41, R41, R50, RZ, 0x3 ;  /* 0x0000003229297211 */ /* 0x000fe200078f18ff */
[----:B------:R-:W-:Y:S01]  /*1040*/  FMUL.FTZ R55, R55, c[0x0][0x2e0] ;  /* 0x0000b80037377a20 */ /* 0x000fe20000410000 */
[----:B------:R-:W-:Y:S01]  /*1050*/  LOP3.LUT R25, R8, 0x7fffffe, RZ, 0xc0, !PT ;  /* 0x07fffffe08197812 */ /* 0x000fe200078ec0ff */
[----:B------:R-:W-:Y:S01]  /*1060*/  IMAD.SHL.U32 R8, R49, 0x8, RZ ;  /* 0x0000000831087824 */ /* 0x000fe200078e00ff */
[----:B------:R-:W-:Y:S01]  /*1070*/  LOP3.LUT R23, R19, 0x7ffffc, RZ, 0xc0, !PT ;  /* 0x007ffffc13177812 */ /* 0x000fe200078ec0ff */
[----:B------:R-:W-:Y:S01]  /*1080*/  FMUL.FTZ R40, R40, c[0x0][0x2e0] ;  /* 0x0000b80028287a20 */ /* 0x000fe20000410000 */
[----:B------:R-:W-:Y:S01]  /*1090*/  LOP3.LUT R19, R46, 0xc0, RZ, 0xc0, !PT ;  /* 0x000000c02e137812 */ /* 0x000fe200078ec0ff */
[----:B------:R-:W-:Y:S01]  /*10a0*/  FMUL.FTZ R14, R14, c[0x0][0x2e0] ;  /* 0x0000b8000e0e7a20 */ /* 0x000fe20000410000 */
[----:B------:R-:W-:Y:S01]  /*10b0*/  LOP3.LUT R41, R41, 0xfffffff8, RZ, 0xc0, !PT ;  /* 0xfffffff829297812 */ /* 0x000fe200078ec0ff */
[----:B------:R-:W-:Y:S01]  /*10c0*/  FMUL.FTZ R13, R13, c[0x0][0x2e0] ;  /* 0x0000b8000d0d7a20 */ /* 0x000fe20000410000 */
[----:B------:R-:W-:Y:S01]  /*10d0*/  IADD3 R22, R48, -R23, RZ ;  /* 0x8000001730167210 */ /* 0x000fe20007ffe0ff */
[----:B------:R-:W-:Y:S01]  /*10e0*/  FMUL.FTZ R12, R12, c[0x0][0x2e0] ;  /* 0x0000b8000c0c7a20 */ /* 0x000fe20000410000 */
[----:B------:R-:W-:Y:S01]  /*10f0*/  SHF.R.U32.HI R23, RZ, 0x3, R19 ;  /* 0x00000003ff177819 */ /* 0x000fe20000011613 */
[----:B------:R-:W-:Y:S01]  /*1100*/  IMAD.IADD R41, R50, 0x1, -R41 ;  /* 0x0000000132297824 */ /* 0x000fe200078e0a29 */
[----:B------:R-:W-:Y:S01]  /*1110*/  LOP3.LUT R24, R19, 0x18, R8, 0xf8, !PT ;  /* 0x0000001813187812 */ /* 0x000fe200078ef808 */
[----:B------:R-:W-:Y:S01]  /*1120*/  FMUL.FTZ R19, R7, c[0x0][0x2e0] ;  /* 0x0000b80007137a20 */ /* 0x000fe20000410000 */
[----:B------:R-:W-:Y:S01]  /*1130*/  SHF.R.U32.HI R47, RZ, 0x4, R47 ;  /* 0x00000004ff2f7819 */ /* 0x000fe2000001162f */
[----:B------:R-:W-:Y:S01]  /*1140*/  FMUL.FTZ R11, R11, c[0x0][0x2e0] ;  /* 0x0000b8000b0b7a20 */ /* 0x000fe20000410000 */
[----:B------:R-:W-:Y:S01]  /*1150*/  LOP3.LUT R7, R24, R23, RZ, 0x3c, !PT ;  /* 0x0000001718077212 */ /* 0x000fe200078e3cff */
[----:B------:R-:W-:Y:S01]  /*1160*/  FMUL.FTZ R10, R10, c[0x0][0x2e0] ;  /* 0x0000b8000a0a7a20 */ /* 0x000fe20000410000 */
[----:B------:R-:W-:Y:S01]  /*1170*/  F2FP.BF16.PACK_AB R6, R6, R19 ;  /* 0x000000130606723e */ /* 0x000fe200000010ff */
[----:B------:R-:W-:Y:S01]  /*1180*/  FMUL.FTZ R9, R9, c[0x0][0x2e0] ;  /* 0x0000b80009097a20 */ /* 0x000fe20000410000 */
[----:B------:R-:W-:Y:S01]  /*1190*/  LEA.HI R19, R41, R41, RZ, 0x1 ;  /* 0x0000002929137211 */ /* 0x000fe200078f08ff */
[----:B------:R-:W-:Y:S01]  /*11a0*/  FMUL.FTZ R20, R20, c[0x0][0x2e0] ;  /* 0x0000b80014147a20 */ /* 0x000fe20000410000 */
[----:B------:R-:W-:Y:S01]  /*11b0*/  LEA R24, R22, R49, 0x8 ;  /* 0x0000003116187211 */ /* 0x000fe200078e40ff */
[----:B------:R-:W-:Y:S01]  /*11c0*/  FMUL.FTZ R22, R2, c[0x0][0x2e0] ;  /* 0x0000b80002167a20 */ /* 0x000fe20000410000 */
[----:B------:R-:W-:Y:S01]  /*11d0*/  F2FP.BF16.PACK_AB R2, R4, R5 ;  /* 0x000000050402723e */ /* 0x000fe200000010ff */
[----:B------:R-:W-:Y:S01]  /*11e0*/  FMUL.FTZ R57, R57, c[0x0][0x2e0] ;  /* 0x0000b80039397a20 */ /* 0x000fe20000410000 */
[----:B------:R-:W-:Y:S01]  /*11f0*/  LOP3.LUT R4, R19, 0x3fffffe, RZ, 0xc0, !PT ;  /* 0x03fffffe13047812 */ /* 0x000fe200078ec0ff */
[----:B------:R-:W-:Y:S01]  /*1200*/  FMUL.FTZ R56, R56, c[0x0][0x2e0] ;  /* 0x0000b80038387a20 */ /* 0x000fe20000410000 */
[----:B------:R-:W-:Y:S01]  /*1210*/  SHF.R.S32.HI R19, RZ, 0x1, R19 ;  /* 0x00000001ff137819 */ /* 0x000fe20000011413 */
[----:B------:R-:W-:Y:S01]  /*1220*/  FMUL.FTZ R5, R54, c[0x0][0x2e0] ;  /* 0x0000b80036057a20 */ /* 0x000fe20000410000 */
[----:B------:R-:W-:Y:S01]  /*1230*/  F2FP.BF16.PACK_AB R0, R21, R0 ;  /* 0x000000001500723e */ /* 0x000fe200000010ff */
[----:B------:R-:W-:Y:S01]  /*1240*/  IMAD.IADD R41, R41, 0x1, -R4 ;  /* 0x0000000129297824 */ /* 0x000fe200078e0a04 */
[C---:B------:R-:W-:Y:S01]  /*1250*/  LOP3.LUT P0, RZ, R19.reuse, 0x2, RZ, 0xc0, !PT ;  /* 0x0000000213ff7812 */ /* 0x040fe2000780c0ff */
[----:B------:R-:W-:Y:S01]  /*1260*/  IMAD.SHL.U32 R4, R19, 0x40, RZ ;  /* 0x0000004013047824 */ /* 0x000fe200078e00ff */
[----:B------:R-:W-:Y:S01]  /*1270*/  F2FP.BF16.PACK_AB R3, R22, R3 ;  /* 0x000000031603723e */ /* 0x000fe200000010ff */
[----:B------:R-:W-:Y:S01]  /*1280*/  FMUL.FTZ R18, R18, c[0x0][0x2e0] ;  /* 0x0000b80012127a20 */ /* 0x000fe20000410000 */
[----:B------:R-:W-:Y:S01]  /*1290*/  LEA R41, R41, R24, 0x4 ;  /* 0x0000001829297211 */ /* 0x000fe200078e20ff */
[----:B------:R-:W-:Y:S01]  /*12a0*/  FMUL.FTZ R17, R17, c[0x0][0x2e0] ;  /* 0x0000b80011117a20 */ /* 0x000fe20000410000 */
[----:B------:R-:W-:Y:S01]  /*12b0*/  LOP3.LUT R4, R4, 0xc0, RZ, 0xc0, !PT ;  /* 0x000000c004047812 */ /* 0x000fe200078ec0ff */
[----:B------:R-:W-:Y:S01]  /*12c0*/  FMUL.FTZ R16, R16, c[0x0][0x2e0] ;  /* 0x0000b80010107a20 */ /* 0x000fe20000410000 */
[----:B------:R-:W-:Y:S01]  /*12d0*/  F2FP.BF16.PACK_AB R40, R40, R55 ;  /* 0x000000372828723e */ /* 0x000fe200000010ff */
[----:B------:R-:W-:Y:S01]  /*12e0*/  FMUL.FTZ R15, R15, c[0x0][0x2e0] ;  /* 0x0000b8000f0f7a20 */ /* 0x000fe20000410000 */
[----:B------:R-:W-:Y:S01]  /*12f0*/  LOP3.LUT R47, R4, 0x8, R47, 0xf8, !PT ;  /* 0x00000008042f7812 */ /* 0x000fe200078ef82f */
[----:B------:R-:W-:Y:S01]  /*1300*/  UIADD3 UR7, -UR6, UR7, URZ ;  /* 0x0000000706077290 */ /* 0x000fe2000fffe13f */
[----:B------:R-:W-:Y:S01]  /*1310*/  SHF.R.U32.HI R4, RZ, 0x3, R4 ;  /* 0x00000003ff047819 */ /* 0x000fe20000011604 */
[----:B------:R-:W-:Y:S01]  /*1320*/  IMAD.IADD R25, R50, 0x1, -R25 ;  /* 0x0000000132197824 */ /* 0x000fe200078e0a19 */
[----:B------:R-:W-:-:S02]  /*1330*/  F2FP.BF16.PACK_AB R13, R13, R14 ;  /* 0x0000000e0d0d723e */ /* 0x000fc400000010ff */
[----:B------:R-:W-:Y:S01]  /*1340*/  LOP3.LUT R4, R47, R4, RZ, 0x3c, !PT ;  /* 0x000000042f047212 */ /* 0x000fe200078e3cff */
[----:B------:R-:W-:Y:S01]  /*1350*/  IMAD R48, R48, 0x8, R25 ;  /* 0x0000000830307824 */ /* 0x000fe200078e0219 */
[----:B------:R-:W-:Y:S02]  /*1360*/  F2FP.BF16.PACK_AB R11, R11, R12 ;  /* 0x0000000c0b0b723e */ /* 0x000fe400000010ff */
[----:B------:R-:W-:Y:S01]  /*1370*/  F2FP.BF16.PACK_AB R10, R9, R10 ;  /* 0x0000000a090a723e */ /* 0x000fe200000010ff */
[----:B------:R-:W-:Y:S01]  /*1380*/  IMAD.U32 R4, R41, 0x2, R4 ;  /* 0x0000000229047824 */ /* 0x000fe200078e0004 */
[----:B------:R-:W-:Y:S02]  /*1390*/  F2FP.BF16.PACK_AB R20, R57, R20 ;  /* 0x000000143914723e */ /* 0x000fe400000010ff */
[----:B------:R-:W-:Y:S01]  /*13a0*/  F2FP.BF16.PACK_AB R5, R5, R56 ;  /* 0x000000380505723e */ /* 0x000fe200000010ff */
[----:B------:R-:W-:Y:S01]  /*13b0*/  IMAD.SHL.U32 R19, R4, 0x2, RZ ;  /* 0x0000000204137824 */ /* 0x000fe200078e00ff */
[----:B------:R-:W-:-:S02]  /*13c0*/  F2FP.BF16.PACK_AB R17, R17, R18 ;  /* 0x000000121111723e */ /* 0x000fc400000010ff */
[----:B------:R-:W-:Y:S02]  /*13d0*/  F2FP.BF16.PACK_AB R15, R15, R16 ;  /* 0x000000100f0f723e */ /* 0x000fe400000010ff */
[C---:B------:R-:W-:Y:S01]  /*13e0*/  IADD3 R4, R19.reuse, 0x20, RZ ;  /* 0x0000002013047810 */ /* 0x040fe20007ffe0ff */
[----:B------:R0:W-:Y:S01]  /*13f0*/  STS [R19], R0 ;  /* 0x0000000013007388 */ /* 0x0001e20000000800 */
[----:B------:R-:W-:Y:S02]  /*1400*/  @P0 IADD3 R4, R19, -0x20, RZ ;  /* 0xffffffe013040810 */ /* 0x000fe40007ffe0ff */
[----:B------:R-:W-:Y:S01]  /*1410*/  ISETP.GE.AND P0, PT, R50, UR7, PT ;  /* 0x0000000732007c0c */ /* 0x000fe2000bf06270 */
[----:B------:R0:W-:Y:S01]  /*1420*/  STS [R19+0x200], R6 ;  /* 0x0002000613007388 */ /* 0x0001e20000000800 */
[----:B------:R-:W-:-:S03]  /*1430*/  SHF.R.S32.HI R9, RZ, 0x1f, R8 ;  /* 0x0000001fff097819 */ /* 0x000fc60000011408 */
[----:B------:R0:W-:Y:S04]  /*1440*/  STS [R4], R2 ;  /* 0x0000000204007388 */ /* 0x0001e80000000800 */
        /* <DEDUP_REMOVED lines=9> */
[----:B------:R-:W-:Y:S06]  /*14e0*/  BAR.SYNC.DEFER_BLOCKING 0x0 ;  /* 0x0000000000007b1d */ /* 0x000fec0000010000 */
[----:B------:R-:W-:Y:S05]  /*14f0*/  @P0 EXIT ;  /* 0x000000000000094d */ /* 0x000fea0003800000 */
[----:B0-----:R-:W-:Y:S01]  /*1500*/  ULDC.64 UR8, c[0x0][0x398] ;  /* 0x0000e60000087ab9 */ /* 0x001fe20000000a00 */
[----:B------:R-:W-:Y:S01]  /*1510*/  MOV R3, UR6 ;  /* 0x0000000600037c02 */ /* 0x000fe20008000f00 */
[----:B------:R-:W-:Y:S01]  /*1520*/  UIMAD UR4, UR27, UR8, URZ ;  /* 0x000000081b0472a4 */ /* 0x000fe2000f8e023f */
[----:B------:R-:W-:Y:S01]  /*1530*/  ISETP.GE.AND P0, PT, R8, c[0x0][0x220], PT ;  /* 0x0000880008007a0c */ /* 0x000fe20003f06270 */
[----:B------:R-:W-:-:S02]  /*1540*/  IMAD.U32 R7, R48, 0x20, R7 ;  /* 0x0000002030077824 */ /* 0x000fc400078e0007 */
[----:B------:R-:W-:Y:S01]  /*1550*/  UIMAD UR7, UR6, UR9, UR4 ;  /* 0x00000009060772a4 */ /* 0x000fe2000f8e0204 */
[----:B------:R-:W-:Y:S01]  /*1560*/  IMAD.WIDE.U32 R2, R3, c[0x0][0x398], R8 ;  /* 0x0000e60003027a25 */ /* 0x000fe200078e0008 */
[----:B------:R-:W-:Y:S02]  /*1570*/  USHF.R.S32.HI UR4, URZ, 0x1f, UR26 ;  /* 0x0000001f3f047899 */ /* 0x000fe4000801141a */
[----:B------:R-:W-:Y:S01]  /*1580*/  ULDC.64 UR8, c[0x0][0x3b0] ;  /* 0x0000ec0000087ab9 */ /* 0x000fe20000000a00 */
[----:B------:R-:W-:Y:S01]  /*1590*/  IMAD.SHL.U32 R0, R7, 0x2, RZ ;  /* 0x0000000207007824 */ /* 0x000fe200078e00ff */
[----:B------:R-:W-:Y:S01]  /*15a0*/  IADD3 R2, P1, R2, UR10, RZ ;  /* 0x0000000a02027c10 */ /* 0x000fe2000ff3e0ff */
[----:B------:R-:W-:Y:S01]  /*15b0*/  UIMAD UR4, UR4, UR8, URZ ;  /* 0x00000008040472a4 */ /* 0x000fe2000f8e023f */
[----:B------:R-:W-:Y:S02]  /*15c0*/  MOV R9, UR7 ;  /* 0x0000000700097c02 */ /* 0x000fe40008000f00 */
[----:B------:R-:W0:Y:S01]  /*15d0*/  LDS.128 R12, [R0+0x1000] ;  /* 0x00100000000c7984 */ /* 0x000e220000000c00 */
[----:B------:R-:W-:Y:S01]  /*15e0*/  UIMAD UR4, UR26, UR9, UR4 ;  /* 0x000000091a0472a4 */ /* 0x000fe2000f8e0204 */
[----:B------:R-:W-:Y:S01]  /*15f0*/  IADD3.X R3, R3, UR5, R9, P1, !PT ;  /* 0x0000000503037c10 */ /* 0x000fe20008ffe409 */
[----:B------:R-:W-:Y:S01]  /*1600*/  IMAD.U32 R9, RZ, RZ, UR26 ;  /* 0x0000001aff097e24 */ /* 0x000fe2000f8e00ff */
[----:B------:R-:W1:Y:S03]  /*1610*/  @!P0 LDS.128 R4, [R0] ;  /* 0x0000000000048984 */ /* 0x000e660000000c00 */
[----:B------:R-:W-:Y:S01]  /*1620*/  IMAD.WIDE.U32 R2, R9, c[0x0][0x3b0], R2 ;  /* 0x0000ec0009027a25 */ /* 0x000fe200078e0002 */
[----:B------:R-:W-:-:S04]  /*1630*/  SHF.R.S32.HI R9, RZ, 0x1f, R50 ;  /* 0x0000001fff097819 */ /* 0x000fc80000011432 */
[----:B------:R-:W-:Y:S01]  /*1640*/  IADD3 R3, R3, UR4, RZ ;  /* 0x0000000403037c10 */ /* 0x000fe2000fffe0ff */
[----:B------:R-:W-:-:S04]  /*1650*/  IMAD R9, R9, c[0x0][0x398], RZ ;  /* 0x0000e60009097a24 */ /* 0x000fc800078e02ff */
[C---:B------:R-:W-:Y:S02]  /*1660*/  IMAD R9, R50.reuse, c[0x0][0x39c], R9 ;  /* 0x0000e70032097a24 */ /* 0x040fe400078e0209 */
[----:B------:R-:W-:Y:S01]  /*1670*/  IMAD.WIDE.U32 R50, R50, c[0x0][0x398], R2 ;  /* 0x0000e60032327a25 */ /* 0x000fe200078e0002 */
[C---:B------:R-:W-:Y:S02]  /*1680*/  IADD3 R2, R8.reuse, 0x20, RZ ;  /* 0x0000002008027810 */ /* 0x040fe40007ffe0ff */
[----:B------:R-:W-:Y:S02]  /*1690*/  IADD3 R8, R8, 0x40, RZ ;  /* 0x0000004008087810 */ /* 0x000fe40007ffe0ff */
[----:B------:R-:W-:Y:S02]  /*16a0*/  ISETP.GE.AND P1, PT, R2, c[0x0][0x220], PT ;  /* 0x0000880002007a0c */ /* 0x000fe40003f26270 */
[----:B------:R-:W-:Y:S02]  /*16b0*/  IADD3 R3, R51, R9, RZ ;  /* 0x0000000933037210 */ /* 0x000fe40007ffe0ff */
[----:B------:R-:W-:-:S04]  /*16c0*/  LEA R2, P2, R50, c[0x0][0x338], 0x1 ;  /* 0x0000ce0032027a11 */ /* 0x000fc800078408ff */
[----:B------:R-:W-:Y:S02]  /*16d0*/  LEA.HI.X R3, R50, c[0x0][0x33c], R3, 0x1, P2 ;  /* 0x0000cf0032037a11 */ /* 0x000fe400010f0c03 */
[----:B------:R-:W-:-:S03]  /*16e0*/  ISETP.GE.AND P2, PT, R8, c[0x0][0x220], PT ;  /* 0x0000880008007a0c */ /* 0x000fc60003f46270 */
[----:B0-----:R0:W-:Y:S04]  /*16f0*/  @!P1 STG.E.128 [R2.64+0x40], R12 ;  /* 0x0000400c02009986 */ /* 0x0011e8000c101d16 */
[----:B-1----:R0:W-:Y:S06]  /*1700*/  @!P0 STG.E.128 [R2.64], R4 ;  /* 0x0000000402008986 */ /* 0x0021ec000c101d16 */
[----:B------:R-:W-:Y:S05]  /*1710*/  @P2 EXIT ;  /* 0x000000000000294d */ /* 0x000fea0003800000 */
[----:B0-----:R-:W0:Y:S04]  /*1720*/  LDS.128 R4, [R0+0x2000] ;  /* 0x0020000000047984 */ /* 0x001e280000000c00 */
[----:B0-----:R-:W-:Y:S01]  /*1730*/  STG.E.128 [R2.64+0x80], R4 ;  /* 0x0000800402007986 */ /* 0x001fe2000c101d16 */
[----:B------:R-:W-:Y:S05]  /*1740*/  EXIT ;  /* 0x000000000000794d */ /* 0x000fea0003800000 */
.L_x_128:
        /* <DEDUP_REMOVED lines=11> */
.L_x_668:


//--------------------- .text._ZN5flash44flash_bwd_dq_dk_dv_loop_seqk_parallel_kernelI23Flash_bwd_kernel_traitsILi96ELi64ELi128ELi8ELi2ELi4ELi4ELb1ELb0EN7cutlass10bfloat16_tE19Flash_kernel_traitsILi96ELi64ELi128ELi8ES3_EELb1ELb1ELb0ELb0ELb0ELb0ELb0EEEvNS_16Flash_bwd_paramsE --------------------------
	.section	.text._ZN5flash44flash_bwd_dq_dk_dv_loop_seqk_parallel_kernelI23Flash_bwd_kernel_traitsILi96ELi64ELi128ELi8ELi2ELi4ELi4ELb1ELb0EN7cutlass10bfloat16_tE19Flash_kernel_traitsILi96ELi64ELi128ELi8ES3_EELb1ELb1ELb0ELb0ELb0ELb0ELb0EEEvNS_16Flash_bwd_paramsE,"ax",@progbits
	.sectioninfo	@"SHI_REGISTERS=255"
	.align	128
        .global         _ZN5flash44flash_bwd_dq_dk_dv_loop_seqk_parallel_kernelI23Flash_bwd_kernel_traitsILi96ELi64ELi128ELi8ELi2ELi4ELi4ELb1ELb0EN7cutlass10bfloat16_tE19Flash_kernel_traitsILi96ELi64ELi128ELi8ES3_EELb1ELb1ELb0ELb0ELb0ELb0ELb0EEEvNS_16Flash_bwd_paramsE
        .type           _ZN5flash44flash_bwd_dq_dk_dv_loop_seqk_parallel_kernelI23Flash_bwd_kernel_traitsILi96ELi64ELi128ELi8ELi2ELi4ELi4ELb1ELb0EN7cutlass10bfloat16_tE19Flash_kernel_traitsILi96ELi64ELi128ELi8ES3_EELb1ELb1ELb0ELb0ELb0ELb0ELb0EEEvNS_16Flash_bwd_paramsE,@function
        .size           _ZN5flash44flash_bwd_dq_dk_dv_loop_seqk_parallel_kernelI23Flash_bwd_kernel_traitsILi96ELi64ELi128ELi8ELi2ELi4ELi4ELb1ELb0EN7cutlass10bfloat16_tE19Flash_kernel_traitsILi96ELi64ELi128ELi8ES3_EELb1ELb1ELb0ELb0ELb0ELb0ELb0EEEvNS_16Flash_bwd_paramsE,(.L_x_669 - _ZN5flash44flash_bwd_dq_dk_dv_loop_seqk_parallel_kernelI23Flash_bwd_kernel_traitsILi96ELi64ELi128ELi8ELi2ELi4ELi4ELb1ELb0EN7cutlass10bfloat16_tE19Flash_kernel_traitsILi96ELi64ELi128ELi8ES3_EELb1ELb1ELb0ELb0ELb0ELb0ELb0EEEvNS_16Flash_bwd_paramsE)
        .other          _ZN5flash44flash_bwd_dq_dk_dv_loop_seqk_parallel_kernelI23Flash_bwd_kernel_traitsILi96ELi64ELi128ELi8ELi2ELi4ELi4ELb1ELb0EN7cutlass10bfloat16_tE19Flash_kernel_traitsILi96ELi64ELi128ELi8ES3_EELb1ELb1ELb0ELb0ELb0ELb0ELb0EEEvNS_16Flash_bwd_paramsE,@"STO_CUDA_ENTRY STV_DEFAULT"
_ZN5flash44flash_bwd_dq_dk_dv_loop_seqk_parallel_kernelI23Flash_bwd_kernel_traitsILi96ELi64ELi128ELi8ELi2ELi4ELi4ELb1ELb0EN7cutlass10bfloat16_tE19Flash_kernel_traitsILi96ELi64ELi128ELi8ES3_EELb1ELb1ELb0ELb0ELb0ELb0ELb0EEEvNS_16Flash_bwd_paramsE:
.text._ZN5flash44flash_bwd_dq_dk_dv_loop_seqk_parallel_kernelI23Flash_bwd_kernel_traitsILi96ELi64ELi128ELi8ELi2ELi4ELi4ELb1ELb0EN7cutlass10bfloat16_tE19Flash_kernel_traitsILi96ELi64ELi128ELi8ES3_EELb1ELb1ELb0ELb0ELb0ELb0ELb0EEEvNS_16Flash_bwd_paramsE:
        /* <DEDUP_REMOVED lines=18> */
[----:B------:R-:W-:Y:S01]  /*0120*/  IMAD.MOV.U32 R227, RZ, RZ, 0x40 ;  /* 0x00000040ffe37424 */ /* 0x000fe200078e00ff */
[----:B------:R-:W-:Y:S01]  /*0130*/  UISETP.NE.AND UP5, UPT, UR7, URZ, UPT ;  /* 0x0000003f0700728c */ /* 0x000fe2000bfa5270 */
[----:B------:R-:W3:Y:S01]  /*0140*/  S2UR UR35, SR_CTAID.Z ;  /* 0x00000000002379c3 */ /* 0x000ee20000002700 */
[----:B------:R-:W-:-:S02]  /*0150*/  ULDC UR47, c[0x0][0x22c] ;  /* 0x00008b00002f7ab9 */ /* 0x000fc40000000800 */
[----:B------:R-:W-:Y:S02]  /*0160*/  ULDC UR36, c[0x0][0x1c0] ;  /* 0x0000700000247ab9 */ /* 0x000fe40000000800 */
[----:B------:R-:W-:Y:S02]  /*0170*/  UMOV UR5, 0x80 ;  /* 0x0000008000057882 */ /* 0x000fe40000000000 */
[----:B------:R-:W-:Y:S02]  /*0180*/  ULDC UR4, c[0x0][0x210] ;  /* 0x0000840000047ab9 */ /* 0x000fe40000000800 */
[----:B------:R-:W-:Y:S02]  /*0190*/  ULDC UR57, c[0x0][0x234] ;  /* 0x00008d0000397ab9 */ /* 0x000fe40000000800 */
[----:B------:R-:W-:Y:S02]  /*01a0*/  ULDC UR10, c[0x0][0x1c0] ;  /* 0x00007000000a7ab9 */ /* 0x000fe40000000800 */
[----:B------:R-:W-:Y:S01]  /*01b0*/  ULDC UR11, c[0x0][0x1c0] ;  /* 0x00007000000b7ab9 */ /* 0x000fe20000000800 */
[----:B-1----:R-:W-:Y:S01]  /*01c0*/  SHF.R.S32.HI R0, RZ, 0x1f, R8 ;  /* 0x0000001fff007819 */ /* 0x002fe20000011408 */
[----:B--2---:R-:W-:-:S02]  /*01d0*/  UIMAD.WIDE.U32 UR44, UR32, UR15, URZ ;  /* 0x0000000f202c72a5 */ /* 0x004fc4000f8e003f */
[----:B------:R-:W-:Y:S01]  /*01e0*/  USHF.L.U32 UR15, UR32, 0x7, URZ ;  /* 0x00000007200f7899 */ /* 0x000fe2000800063f */
[CC--:B------:R-:W-:Y:S01]  /*01f0*/  LEA.HI R2, R0.reuse, R8.reuse, RZ, 0x2 ;  /* 0x0000000800027211 */ /* 0x0c0fe200078f10ff */
[----:B------:R-:W-:Y:S01]  /*0200*/  UIMAD.WIDE UR36, UR47, UR36, URZ ;  /* 0x000000242f2472a5 */ /* 0x000fe2000f8e023f */
[CC--:B------:R-:W-:Y:S01]  /*0210*/  LEA.HI R5, R0.reuse, R8.reuse, RZ, 0x5 ;  /* 0x0000000800057211 */ /* 0x0c0fe200078f28ff */
[----:B------:R-:W-:Y:S01]  /*0220*/  UIMAD UR57, UR5, UR4, UR57 ;  /* 0x00000004053972a4 */ /* 0x000fe2000f8e0239 */
[CC--:B------:R-:W-:Y:S01]  /*0230*/  LEA.HI R13, R0.reuse, R8.reuse, RZ, 0x3 ;  /* 0x00000008000d7211 */ /* 0x0c0fe200078f18ff */
[----:B---3--:R-:W-:Y:S01]  /*0240*/  UIMAD UR48, UR35, UR47, URZ ;  /* 0x0000002f233072a4 */ /* 0x008fe2000f8e023f */
[CC--:B------:R-:W-:Y:S01]  /*0250*/  LEA.HI R3, R0.reuse, R8.reuse, RZ, 0x4 ;  /* 0x0000000800037211 */ /* 0x0c0fe200078f20ff */
[----:B------:R-:W-:Y:S01]  /*0260*/  UIMAD UR47, UR47, UR10, URZ ;  /* 0x0000000a2f2f72a4 */ /* 0x000fe2000f8e023f */
[CC--:B------:R-:W-:Y:S01]  /*0270*/  LEA.HI R15, R0.reuse, R8.reuse, RZ, 0x6 ;  /* 0x00000008000f7211 */ /* 0x0c0fe200078f30ff */
[----:B------:R-:W-:Y:S01]  /*0280*/  UIMAD UR4, UR32, UR11, UR35 ;  /* 0x0000000b200472a4 */ /* 0x000fe2000f8e0223 */
[----:B------:R-:W-:Y:S01]  /*0290*/  LEA.HI R17, R0, R8, RZ, 0x7 ;  /* 0x0000000800117211 */ /* 0x000fe200078f38ff */
[----:B------:R-:W-:Y:S01]  /*02a0*/  ULDC UR14, c[0x0][0x1c0] ;  /* 0x00007000000e7ab9 */ /* 0x000fe20000000800 */
[----:B------:R-:W-:Y:S01]  /*02b0*/  LOP3.LUT R6, R5, 0xffffffe0, RZ, 0xc0, !PT ;  /* 0xffffffe005067812 */ /* 0x000fe200078ec0ff */
[----:B------:R-:W-:Y:S01]  /*02c0*/  ULDC UR9, c[0x0][0x1c0] ;  /* 0x0000700000097ab9 */ /* 0x000fe20000000800 */
[----:B------:R-:W-:Y:S01]  /*02d0*/  LOP3.LUT R0, R13, 0xfffffff8, RZ, 0xc0, !PT ;  /* 0xfffffff80d007812 */ /* 0x000fe200078ec0ff */
[----:B------:R-:W-:Y:S01]  /*02e0*/  UIMAD UR54, UR6, UR32, URZ ;  /* 0x00000020063672a4 */ /* 0x000fe2000f8e023f */
[----:B------:R-:W-:Y:S01]  /*02f0*/  LOP3.LUT R7, R2, 0xfffffffc, RZ, 0xc0, !PT ;  /* 0xfffffffc02077812 */ /* 0x000fe200078ec0ff */
[C---:B------:R-:W-:Y:S01]  /*0300*/  IMAD.IADD R10, R8.reuse, 0x1, -R6 ;  /* 0x00000001080a7824 */ /* 0x040fe200078e0a06 */
[C---:B------:R-:W-:Y:S01]  /*0310*/  LOP3.LUT R4, R3.reuse, 0xfffffff0, RZ, 0xc0, !PT ;  /* 0xfffffff003047812 */ /* 0x040fe200078ec0ff */
[C---:B------:R-:W-:Y:S01]  /*0320*/  IMAD.IADD R12, R8.reuse, 0x1, -R0 ;  /* 0x00000001080c7824 */ /* 0x040fe200078e0a00 */
[----:B------:R-:W-:Y:S01]  /*0330*/  SHF.R.S32.HI R0, RZ, 0x2, R2 ;  /* 0x00000002ff007819 */ /* 0x000fe20000011402 */
[C---:B------:R-:W-:Y:S01]  /*0340*/  IMAD.IADD R16, R8.reuse, 0x1, -R7 ;  /* 0x0000000108107824 */ /* 0x040fe200078e0a07 */
[----:B------:R-:W-:Y:S01]  /*0350*/  SHF.R.S32.HI R6, RZ, 0x4, R3 ;  /* 0x00000004ff067819 */ /* 0x000fe20000011403 */
[----:B------:R-:W-:Y:S01]  /*0360*/  IMAD.IADD R8, R8, 0x1, -R4 ;  /* 0x0000000108087824 */ /* 0x000fe200078e0a04 */
[----:B------:R-:W-:Y:S01]  /*0370*/  SHF.R.S32.HI R4, RZ, 0x1f, R2 ;  /* 0x0000001fff047819 */ /* 0x000fe20000011402 */
[----:B------:R-:W-:Y:S01]  /*0380*/  IMAD.SHL.U32 R248, R16, 0x8, RZ ;  /* 0x0000000810f87824 */ /* 0x000fe200078e00ff */
[-C--:B------:R-:W-:Y:S01]  /*0390*/  LEA.HI R7, R2, R0.reuse, RZ, 0x1 ;  /* 0x0000000002077211 */ /* 0x080fe200078f08ff */
[----:B------:R-:W-:Y:S01]  /*03a0*/  UIMAD UR5, UR32, UR9, UR35 ;  /* 0x00000009200572a4 */ /* 0x000fe2000f8e0223 */
[----:B------:R-:W-:Y:S01]  /*03b0*/  LEA.HI R2, R4, R0, RZ, 0x3 ;  /* 0x0000000004027211 */ /* 0x000fe200078f18ff */
[----:B------:R-:W-:Y:S01]  /*03c0*/  @!UP5 UIMAD UR6, UR32, UR14, UR35 ;  /* 0x0000000e2006d2a4 */ /* 0x000fe2000f8e0223 */
[----:B------:R-:W-:Y:S01]  /*03d0*/  LEA.HI R3, R3, R6, RZ, 0x1 ;  /* 0x0000000603037211 */ /* 0x000fe200078f08ff */
[----:B------:R-:W-:Y:S01]  /*03e0*/  USHF.L.U32 UR46, UR47, 0x6, URZ ;  /* 0x000000062f2e7899 */ /* 0x000fe2000800063f */
[----:B------:R-:W-:Y:S01]  /*03f0*/  LOP3.LUT R4, R7, 0x7fffffe, RZ, 0xc0, !PT ;  /* 0x07fffffe07047812 */ /* 0x000fe200078ec0ff */
[----:B------:R-:W-:Y:S01]  /*0400*/  USHF.L.U32 UR41, UR4, 0x5, URZ ;  /* 0x0000000504297899 */ /* 0x000fe2000800063f */
[----:B------:R-:W-:Y:S01]  /*0410*/  LOP3.LUT R2, R2, 0xfffffff8, RZ, 0xc0, !PT ;  /* 0xfffffff802027812 */ /* 0x000fe200078ec0ff */
[----:B------:R-:W-:Y:S01]  /*0420*/  ULDC UR51, c[0x0][0x214] ;  /* 0x0000850000337ab9 */ /* 0x000fe20000000800 */
[----:B------:R-:W-:Y:S01]  /*0430*/  LOP3.LUT R3, R3, 0xfffffffe, RZ, 0xc0, !PT ;  /* 0xfffffffe03037812 */ /* 0x000fe200078ec0ff */
[C---:B------:R-:W-:Y:S01]  /*0440*/  IMAD.IADD R9, R0.reuse, 0x1, -R4 ;  /* 0x0000000100097824 */ /* 0x040fe200078e0a04 */
[----:B------:R-:W-:Y:S01]  /*0450*/  SHF.R.S32.HI R19, RZ, 0x6, R15 ;  /* 0x00000006ff137819 */ /* 0x000fe2000001140f */
[----:B------:R-:W-:Y:S01]  /*0460*/  IMAD.IADD R7, R0, 0x1, -R2 ;  /* 0x0000000100077824 */ /* 0x000fe200078e0a02 */
[----:B------:R-:W-:Y:S01]  /*0470*/  SHF.R.S32.HI R0, RZ, 0x5, R5 ;  /* 0x00000005ff007819 */ /* 0x000fe20000011405 */
[----:B------:R-:W-:Y:S01]  /*0480*/  IMAD.IADD R14, R6, 0x1, -R3 ;  /* 0x00000001060e7824 */ /* 0x000fe200078e0a03 */
[----:B------:R-:W-:Y:S01]  /*0490*/  SHF.R.S32.HI R2, RZ, 0x1f, R5 ;  /* 0x0000001fff027819 */ /* 0x000fe20000011405 */
[----:B------:R-:W-:Y:S01]  /*04a0*/  ULDC UR58, c[0x0][0x1c8] ;  /* 0x00007200003a7ab9 */ /* 0x000fe20000000800 */
[----:B------:R-:W-:Y:S01]  /*04b0*/  SHF.R.S32.HI R3, RZ, 0x3, R13 ;  /* 0x00000003ff037819 */ /* 0x000fe2000001140d */
[----:B------:R-:W-:Y:S01]  /*04c0*/  ULDC.U8 UR8, c[0x0][0x3d0] ;  /* 0x0000f40000087ab9 */ /* 0x000fe20000000000 */
[-C--:B------:R-:W-:Y:S01]  /*04d0*/  LEA.HI R4, R5, R0.reuse, RZ, 0x1 ;  /* 0x0000000005047211 */ /* 0x080fe200078f08ff */
[----:B------:R-:W-:Y:S01]  /*04e0*/  ULDC UR52, c[0x0][0x224] ;  /* 0x0000890000347ab9 */ /* 0x000fe20000000800 */
[----:B------:R-:W-:Y:S01]  /*04f0*/  LEA.HI R2, R2, R0, RZ, 0x2 ;  /* 0x0000000002027211 */ /* 0x000fe200078f10ff */
[----:B------:R-:W-:Y:S01]  /*0500*/  IMAD.SHL.U32 R3, R3, 0x40, RZ ;  /* 0x0000004003037824 */ /* 0x000fe200078e00ff */
[----:B------:R-:W-:Y:S01]  /*0510*/  LOP3.LUT R5, R4, 0xfffffffe, RZ, 0xc0, !PT ;  /* 0xfffffffe04057812 */ /* 0x000fe200078ec0ff */
[----:B------:R-:W-:Y:S01]  /*0520*/  @UP5 UIMAD UR56, UR32, UR51, URZ ;  /* 0x00000033203852a4 */ /* 0x000fe2000f8e023f */
[----:B------:R-:W-:Y:S01]  /*0530*/  LOP3.LUT R4, R2, 0xfffffffc, RZ, 0xc0, !PT ;  /* 0xfffffffc02047812 */ /* 0x000fe200078ec0ff */
[----:B------:R-:W-:Y:S01]  /*0540*/  ULDC.64 UR12, c[0x0][0x118] ;  /* 0x00004600000c7ab9 */ /* 0x000fe20000000a00 */
[----:B------:R-:W-:Y:S01]  /*0550*/  LOP3.LUT R2, R3, 0xc0, RZ, 0xc0, !PT ;  /* 0x000000c003027812 */ /* 0x000fe200078ec0ff */
[----:B------:R-:W-:Y:S01]  /*0560*/  IMAD.IADD R18, R0, 0x1, -R5 ;  /* 0x0000000100127824 */ /* 0x000fe200078e0a05 */
[----:B------:R-:W-:Y:S01]  /*0570*/  LEA.HI R5, R12, R12, RZ, 0x1 ;  /* 0x0000000c0c057211 */ /* 0x000fe200078f08ff */
[C---:B------:R-:W-:Y:S01]  /*0580*/  IMAD.IADD R11, R0.reuse, 0x1, -R4 ;  /* 0x00000001000b7824 */ /* 0x040fe200078e0a04 */
[----:B------:R-:W-:Y:S01]  /*0590*/  SHF.R.U32.HI R3, RZ, 0x3, R2 ;  /* 0x00000003ff037819 */ /* 0x000fe20000011602 */
[----:B------:R-:W-:Y:S01]  /*05a0*/  IMAD R4, R0, 0x8, R9 ;  /* 0x0000000800047824 */ /* 0x000fe200078e0209 */
[----:B------:R-:W-:Y:S01]  /*05b0*/  LOP3.LUT R0, R2, 0x18, R248, 0xf8, !PT ;  /* 0x0000001802007812 */ /* 0x000fe200078ef8f8 */
[----:B------:R-:W-:Y:S01]  /*05c0*/  STL [R1+0x40], R18 ;  /* 0x0000401201007387 */ /* 0x000fe20000100800 */
[----:B------:R-:W-:Y:S01]  /*05d0*/  SHF.R.S32.HI R2, RZ, 0x1f, R10 ;  /* 0x0000001fff027819 */ /* 0x000fe2000001140a */
[----:B------:R-:W-:Y:S01]  /*05e0*/  ULOP3.LUT UR58, UR35, UR58, URZ, 0x3c, !UPT ;  /* 0x0000003a233a7292 */ /* 0x000fe2000f8e3c3f */
[----:B------:R-:W-:Y:S01]  /*05f0*/  LOP3.LUT R0, R0, R3, RZ, 0x3c, !PT ;  /* 0x0000000300007212 */ /* 0x000fe200078e3cff */
[----:B------:R-:W-:Y:S01]  /*0600*/  USHF.R.S32.HI UR59, URZ, 0x1f, UR35 ;  /* 0x0000001f3f3b7899 */ /* 0x000fe20008011423 */
[----:B------:R-:W-:Y:S01]  /*0610*/  LEA.HI R250, R2, R10, RZ, 0x2 ;  /* 0x0000000a02fa7211 */ /* 0x000fe200078f10ff */
[----:B------:R-:W-:Y:S01]  /*0620*/  UISETP.NE.AND UP6, UPT, UR8, URZ, UPT ;  /* 0x0000003f0800728c */ /* 0x000fe2000bfc5270 */
[----:B------:R-:W-:Y:S01]  /*0630*/  SHF.R.S32.HI R2, RZ, 0x1f, R8 ;  /* 0x0000001fff027819 */ /* 0x000fe20000011408 */
[----:B------:R-:W-:Y:S01]  /*0640*/  IMAD.U32 R3, R4, 0x20, R0 ;  /* 0x0000002004037824 */ /* 0x000fe200078e0000 */
[-C--:B------:R-:W-:Y:S01]  /*0650*/  LEA.HI R0, R8, R8.reuse, RZ, 0x1 ;  /* 0x0000000808007211 */ /* 0x080fe200078f08ff */
[----:B------:R-:W-:Y:S01]  /*0660*/  USHF.R.S32.HI UR61, URZ, 0x1f, UR32 ;  /* 0x0000001f3f3d7899 */ /* 0x000fe20008011420 */
[----:B------:R-:W-:Y:S01]  /*0670*/  LEA.HI R9, R2, R8, RZ, 0x3 ;  /* 0x0000000802097211 */ /* 0x000fe200078f18ff */
[----:B------:R-:W-:Y:S01]  /*0680*/  USHF.R.S32.HI UR60, URZ, 0x1f, UR35 ;  /* 0x0000001f3f3c7899 */ /* 0x000fe20008011423 */
[----:B------:R1:W-:Y:S01]  /*0690*/  STL [R1+0x2c], R3 ;  /* 0x00002c0301007387 */ /* 0x0003e20000100800 */
[----:B------:R-:W-:Y:S01]  /*06a0*/  LOP3.LUT R4, R0, 0x7fffffe, RZ, 0xc0, !PT ;  /* 0x07fffffe00047812 */ /* 0x000fe200078ec0ff */
[----:B------:R-:W-:Y:S01]  /*06b0*/  UIMAD.WIDE.U32 UR42, UR36, UR44, URZ ;  /* 0x0000002c242a72a5 */ /* 0x000fe2000f8e003f */
[----:B------:R-:W-:Y:S01]  /*06c0*/  LOP3.LUT R2, R9, 0xfffffff8, RZ, 0xc0, !PT ;  /* 0xfffffff809027812 */ /* 0x000fe200078ec0ff */
[----:B------:R-:W-:Y:S01]  /*06d0*/  STL [R1+0x3c], R19 ;  /* 0x00003c1301007387 */ /* 0x000fe20000100800 */
[C---:B------:R-:W-:Y:S01]  /*06e0*/  LEA.HI R6, R7.reuse, R7, RZ, 0x1 ;  /* 0x0000000707067211 */ /* 0x040fe200078f08ff */
[C---:B------:R-:W-:Y:S01]  /*06f0*/  IMAD.IADD R15, R8.reuse, 0x1, -R4 ;  /* 0x00000001080f7824 */ /* 0x040fe200078e0a04 */
[----:B------:R-:W-:Y:S01]  /*0700*/  LOP3.LUT P2, RZ, R7, 0x2, RZ, 0xc0, !PT ;  /* 0x0000000207ff7812 */ /* 0x000fe2000784c0ff */
[----:B------:R-:W-:Y:S01]  /*0710*/  IMAD.IADD R10, R8, 0x1, -R2 ;  /* 0x00000001080a7824 */ /* 0x000fe200078e0a02 */
[----:B------:R-:W-:Y:S01]  /*0720*/  SHF.R.S32.HI R250, RZ, 0x2, R250 ;  /* 0x00000002fffa7819 */ /* 0x000fe200000114fa */
[----:B------:R-:W-:Y:S01]  /*0730*/  IMAD R2, R19, 0x4, R14 ;  /* 0x0000000413027824 */ /* 0x000fe200078e020e */
[----:B------:R-:W-:-:S02]  /*0740*/  UIMAD UR53, UR37, UR44, URZ ;  /* 0x0000002c253572a4 */ /* 0x000fc4000f8e023f */
[----:B------:R-:W-:Y:S01]  /*0750*/  LOP3.LUT P5, RZ, R10, 0x2, RZ, 0xc0, !PT ;  /* 0x000000020aff7812 */ /* 0x000fe200078ac0ff */
[----:B------:R-:W-:Y:S01]  /*0760*/  IMAD R250, R18, 0x10, R250 ;  /* 0x0000001012fa7824 */ /* 0x000fe200078e02fa */
[----:B------:R-:W-:Y:S01]  /*0770*/  LOP3.LUT P6, RZ, R10, 0x4, RZ, 0xc0, !PT ;  /* 0x000000040aff7812 */ /* 0x000fe200078cc0ff */
[----:B------:R-:W-:Y:S01]  /*0780*/  USHF.R.S32.HI UR55, URZ, 0x1f, UR48 ;  /* 0x0000001f3f377899 */ /* 0x000fe20008011430 */
[----:B------:R-:W-:Y:S01]  /*0790*/  SEL R226, R230, 0xffffffe0, !P5 ;  /* 0xffffffe0e6e27807 */ /* 0x000fe20006800000 */
[----:B------:R-:W-:Y:S01]  /*07a0*/  UIMAD UR52, UR5, UR52, URZ ;  /* 0x00000034053472a4 */ /* 0x000fe2000f8e023f */
[----:B------:R-:W-:Y:S01]  /*07b0*/  SEL R227, R227, 0xffffffc0, !P6 ;  /* 0xffffffc0e3e37807 */ /* 0x000fe20007000000 */
[----:B------:R-:W-:Y:S02]  /*07c0*/  @!UP5 UIMAD UR51, UR6, UR51, URZ ;  /* 0x000000330633d2a4 */ /* 0x000fe4000f8e023f */
[----:B------:R-:W-:Y:S02]  /*07d0*/  USHF.R.S32.HI UR50, URZ, 0x1f, UR46 ;  /* 0x0000001f3f327899 */ /* 0x000fe4000801142e */
[----:B------:R-:W-:Y:S01]  /*07e0*/  USHF.R.S32.HI UR49, URZ, 0x1f, UR41 ;  /* 0x0000001f3f317899 */ /* 0x000fe20008011429 */
[----:B-1----:R-:W-:Y:S01]  /*07f0*/  LOP3.LUT R3, R5, 0x7fffffe, RZ, 0xc0, !PT ;  /* 0x07fffffe05037812 */ /* 0x002fe200078ec0ff */
[----:B------:R-:W-:-:S04]  /*0800*/  UMOV UR40, 0xffffd000 ;  /* 0xffffd00000287882 */ /* 0x000fc80000000000 */
[----:B------:R-:W-:Y:S01]  /*0810*/  IMAD.IADD R4, R12, 0x1, -R3 ;  /* 0x000000010c047824 */ /* 0x000fe200078e0a03 */
[----:B------:R-:W-:-:S03]  /*0820*/  LOP3.LUT R3, R7, 0x1, RZ, 0xc0, !PT ;  /* 0x0000000107037812 */ /* 0x000fc600078ec0ff */
[----:B------:R-:W-:Y:S01]  /*0830*/  IMAD R8, R2, 0x8, R4 ;  /* 0x0000000802087824 */ /* 0x000fe200078e0204 */
[--C-:B------:R-:W-:Y:S02]  /*0840*/  SHF.R.S32.HI R4, RZ, 0x1, R0.reuse ;  /* 0x00000001ff047819 */ /* 0x100fe40000011400 */
[----:B------:R-:W-:Y:S02]  /*0850*/  SHF.R.S32.HI R0, RZ, 0x1f, R0 ;  /* 0x0000001fff007819 */ /* 0x000fe40000011400 */
[----:B------:R-:W-:Y:S01]  /*0860*/  ISETP.NE.U32.AND P3, PT, R3, 0x1, PT ;  /* 0x000000010300780c */ /* 0x000fe20003f65070 */
[----:B------:R-:W-:Y:S01]  /*0870*/  IMAD.SHL.U32 R3, R12, 0x40, RZ ;  /* 0x000000400c037824 */ /* 0x000fe200078e00ff */
[----:B------:R-:W-:Y:S02]  /*0880*/  LEA.HI R2, R0, R4, RZ, 0x2 ;  /* 0x0000000400027211 */ /* 0x000fe400078f10ff */
[----:B------:R-:W-:Y:S02]  /*0890*/  SHF.R.S32.HI R0, RZ, 0x1, R5 ;  /* 0x00000001ff007819 */ /* 0x000fe40000011405 */
[----:B------:R-:W-:-:S02]  /*08a0*/  LOP3.LUT R5, R3, 0x1c0, RZ, 0xc0, !PT ;  /* 0x000001c003057812 */ /* 0x000fc400078ec0ff */
[C---:B------:R-:W-:Y:S01]  /*08b0*/  LOP3.LUT P4, RZ, R0.reuse, 0x2, RZ, 0xc0, !PT ;  /* 0x0000000200ff7812 */ /* 0x040fe2000788c0ff */
[----:B------:R-:W-:Y:S01]  /*08c0*/  IMAD.SHL.U32 R0, R0, 0x40, RZ ;  /* 0x0000004000007824 */ /* 0x000fe200078e00ff */
[----:B------:R-:W-:Y:S01]  /*08d0*/  LOP3.LUT R3, R2, 0xfffffffc, RZ, 0xc0, !PT ;  /* 0xfffffffc02037812 */ /* 0x000fe200078ec0ff */
[----:B------:R-:W-:Y:S01]  /*08e0*/  IMAD.SHL.U32 R2, R11, 0x10, RZ ;  /* 0x000000100b027824 */ /* 0x000fe200078e00ff */
[----:B------:R-:W-:Y:S02]  /*08f0*/  SEL R237, R237, 0x10, !P3 ;  /* 0x00000010eded7807 */ /* 0x000fe40005800000 */
[----:B------:R-:W-:Y:S01]  /*0900*/  LOP3.LUT R0, R0, 0xc0, RZ, 0xc0, !PT ;  /* 0x000000c000007812 */ /* 0x000fe200078ec0ff */
[----:B------:R-:W-:Y:S01]  /*0910*/  IMAD.IADD R12, R4, 0x1, -R3 ;  /* 0x00000001040c7824 */ /* 0x000fe200078e0a03 */
[----:B------:R-:W-:Y:S02]  /*0920*/  LOP3.LUT R2, R5, 0x30, R2, 0xf8, !PT ;  /* 0x0000003005027812 */ /* 0x000fe400078ef802 */
[----:B------:R-:W-:-:S02]  /*0930*/  LOP3.LUT R3, R0, 0x8, R13, 0xf8, !PT ;  /* 0x0000000800037812 */ /* 0x000fc400078ef80d */
[----:B------:R-:W-:Y:S02]  /*0940*/  SHF.R.U32.HI R0, RZ, 0x3, R0 ;  /* 0x00000003ff007819 */ /* 0x000fe40000011600 */
[----:B------:R-:W-:Y:S02]  /*0950*/  LOP3.LUT R4, R2, 0x8, R13, 0xf8, !PT ;  /* 0x0000000802047812 */ /* 0x000fe400078ef80d */
[----:B------:R-:W-:Y:S01]  /*0960*/  LOP3.LUT R221, R3, R0, RZ, 0x3c, !PT ;  /* 0x0000000003dd7212 */ /* 0x000fe200078e3cff */
[----:B------:R-:W-:Y:S01]  /*0970*/  IMAD.SHL.U32 R3, R19, 0x20, RZ ;  /* 0x0000002013037824 */ /* 0x000fe200078e00ff */
[----:B------:R-:W-:Y:S02]  /*0980*/  LOP3.LUT R0, R6, 0x3fffffe, RZ, 0xc0, !PT ;  /* 0x03fffffe06007812 */ /* 0x000fe400078ec0ff */
[----:B------:R-:W-:Y:S01]  /*0990*/  SHF.R.U32.HI R2, RZ, 0x3, R5 ;  /* 0x00000003ff027819 */ /* 0x000fe20000011605 */
[----:B------:R-:W-:Y:S01]  /*09a0*/  IMAD.U32 R221, R8, 0x20, R221 ;  /* 0x0000002008dd7824 */ /* 0x000fe200078e00dd */
[----:B------:R-:W-:Y:S01]  /*09b0*/  SEL R222, R230, 0xffffffe0, !P4 ;  /* 0xffffffe0e6de7807 */ /* 0x000fe20006000000 */
[C---:B------:R-:W-:Y:S01]  /*09c0*/  IMAD.IADD R5, R7.reuse, 0x1, -R0 ;  /* 0x0000000107057824 */ /* 0x040fe200078e0a00 */
[----:B------:R-:W-:Y:S01]  /*09d0*/  LOP3.LUT R13, R4, R2, RZ, 0x3c, !PT ;  /* 0x00000002040d7212 */ /* 0x000fe200078e3cff */
[----:B------:R-:W-:Y:S01]  /*09e0*/  IMAD.SHL.U32 R0, R7, 0x40, RZ ;  /* 0x0000004007007824 */ /* 0x000fe200078e00ff */
[----:B------:R-:W-:Y:S01]  /*09f0*/  SHF.R.S32.HI R2, RZ, 0x3, R9 ;  /* 0x00000003ff027819 */ /* 0x000fe20000011409 */
[----:B------:R-:W-:Y:S01]  /*0a00*/  IMAD.SHL.U32 R4, R16, 0x2, RZ ;  /* 0x0000000210047824 */ /* 0x000fe200078e00ff */
[----:B------:R-:W-:Y:S01]  /*0a10*/  LOP3.LUT P0, RZ, R12, 0x2, RZ, 0xc0, !PT ;  /* 0x000000020cff7812 */ /* 0x000fe2000780c0ff */
[----:B------:R-:W-:Y:S01]  /*0a20*/  IMAD.SHL.U32 R221, R221, 0x2, RZ ;  /* 0x00000002dddd7824 */ /* 0x000fe200078e00ff */
[----:B------:R-:W-:Y:S01]  /*0a30*/  LOP3.LUT R0, R0, 0x1c0, RZ, 0xc0, !PT ;  /* 0x000001c000007812 */ /* 0x000fe200078ec0ff */
[----:B------:R-:W-:Y:S01]  /*0a40*/  IMAD R15, R2, 0x8, R15 ;  /* 0x00000008020f7824 */ /* 0x000fe200078e020f */
[----:B------:R-:W-:Y:S01]  /*0a50*/  SEL R230, R230, 0xffffffe0, !P0 ;  /* 0xffffffe0e6e67807 */ /* 0x000fe20004000000 */
[C---:B------:R-:W-:Y:S01]  /*0a60*/  IMAD R225, R11.reuse, 0x2, R2 ;  /* 0x000000020be17824 */ /* 0x040fe200078e0202 */
[----:B------:R-:W-:Y:S01]  /*0a70*/  LOP3.LUT R3, R0, 0x20, R3, 0xf8, !PT ;  /* 0x0000002000037812 */ /* 0x000fe200078ef803 */
[----:B------:R-:W-:Y:S01]  /*0a80*/  IMAD R2, R11, 0x200, R4 ;  /* 0x000002000b027824 */ /* 0x000fe200078e0204 */
[----:B------:R-:W-:Y:S01]  /*0a90*/  SHF.R.U32.HI R0, RZ, 0x3, R0 ;  /* 0x00000003ff007819 */ /* 0x000fe20000011600 */
[----:B------:R-:W-:-:S02]  /*0aa0*/  IMAD.IADD R222, R221, 0x1, R222 ;  /* 0x00000001ddde7824 */ /* 0x000fc400078e02de */
[----:B------:R-:W-:Y:S01]  /*0ab0*/  IMAD R9, R5, 0x20, R2 ;  /* 0x0000002005097824 */ /* 0x000fe200078e0202 */
[----:B------:R-:W-:Y:S01]  /*0ac0*/  LOP3.LUT R7, R3, R0, RZ, 0x3c, !PT ;  /* 0x0000000003077212 */ /* 0x000fe200078e3cff */
[----:B------:R-:W-:Y:S01]  /*0ad0*/  IMAD.U32 R3, RZ, RZ, UR15 ;  /* 0x0000000fff037e24 */ /* 0x000fe2000f8e00ff */
[----:B------:R-:W-:Y:S02]  /*0ae0*/  SHF.R.S32.HI R0, RZ, 0x1, R6 ;  /* 0x00000001ff007819 */ /* 0x000fe40000011406 */
[----:B------:R-:W-:Y:S02]  /*0af0*/  SHF.R.S32.HI R2, RZ, 0x7, R17 ;  /* 0x00000007ff027819 */ /* 0x000fe40000011411 */
[C---:B------:R-:W-:Y:S01]  /*0b00*/  LOP3.LUT P1, RZ, R0.reuse, 0x2, RZ, 0xc0, !PT ;  /* 0x0000000200ff7812 */ /* 0x040fe2000782c0ff */
[----:B------:R-:W-:Y:S02]  /*0b10*/  IMAD.SHL.U32 R0, R0, 0x40, RZ ;  /* 0x0000004000007824 */ /* 0x000fe400078e00ff */
[----:B------:R-:W-:-:S02]  /*0b20*/  IMAD R3, R2, 0x1000, R4 ;  /* 0x0000100002037824 */ /* 0x000fc400078e0204 */
[----:B------:R-:W-:Y:S01]  /*0b30*/  IMAD.SHL.U32 R2, R2, 0x8, RZ ;  /* 0x0000000802027824 */ /* 0x000fe200078e00ff */
[----:B------:R-:W-:Y:S01]  /*0b40*/  LOP3.LUT R0, R0, 0xc0, RZ, 0xc0, !PT ;  /* 0x000000c000007812 */ /* 0x000fe200078ec0ff */
[----:B------:R-:W-:Y:S02]  /*0b50*/  IMAD R5, R18, 0x400, R3 ;  /* 0x0000040012057824 */ /* 0x000fe400078e0203 */
[----:B------:R-:W-:Y:S01]  /*0b60*/  IMAD.SHL.U32 R4, R14, 0x10, RZ ;  /* 0x000000100e047824 */ /* 0x000fe200078e00ff */
[----:B------:R-:W-:Y:S01]  /*0b70*/  LOP3.LUT R2, R2, 0x8, RZ, 0xc0, !PT ;  /* 0x0000000802027812 */ /* 0x000fe200078ec0ff */
[----:B------:R-:W-:Y:S01]  /*0b80*/  IMAD.IADD R240, R7, 0x1, R5 ;  /* 0x0000000107f07824 */ /* 0x000fe200078e0205 */
[----:B------:R-:W-:Y:S01]  /*0b90*/  SHF.R.U32.HI R3, RZ, 0x3, R0 ;  /* 0x00000003ff037819 */ /* 0x000fe20000011600 */
[----:B------:R-:W-:Y:S01]  /*0ba0*/  IMAD.SHL.U32 R5, R14, 0x8, RZ ;  /* 0x000000080e057824 */ /* 0x000fe200078e00ff */
[----:B------:R-:W-:Y:S01]  /*0bb0*/  LOP3.LUT R7, R2, 0x10, R4, 0xf8, !PT ;  /* 0x0000001002077812 */ /* 0x000fe200078ef804 */
[----:B------:R-:W-:Y:S01]  /*0bc0*/  IMAD.SHL.U32 R240, R240, 0x2, RZ ;  /* 0x00000002f0f07824 */ /* 0x000fe200078e00ff */
[----:B------:R-:W-:Y:S01]  /*0bd0*/  LOP3.LUT R8, R3, R0, R2, 0x1e, !PT ;  /* 0x0000000003087212 */ /* 0x000fe200078e1e02 */
[----:B------:R-:W-:Y:S01]  /*0be0*/  IMAD.SHL.U32 R0, R10, 0x40, RZ ;  /* 0x000000400a007824 */ /* 0x000fe200078e00ff */
[----:B------:R-:W-:Y:S01]  /*0bf0*/  LOP3.LUT R5, R5, 0x8, RZ, 0xc0, !PT ;  /* 0x0000000805057812 */ /* 0x000fe200078ec0ff */
[----:B------:R-:W-:Y:S01]  /*0c00*/  IMAD.SHL.U32 R2, R12, 0x40, RZ ;  /* 0x000000400c027824 */ /* 0x000fe200078e00ff */
[----:B------:R-:W-:Y:S01]  /*0c10*/  IADD3 R238, R240, 0x20, RZ ;  /* 0x00000020f0ee7810 */ /* 0x000fe20007ffe0ff */
[----:B------:R-:W-:Y:S01]  /*0c20*/  IMAD.IADD R8, R8, 0x1, R9 ;  /* 0x0000000108087824 */ /* 0x000fe200078e0209 */
[----:B------:R-:W-:Y:S01]  /*0c30*/  LOP3.LUT R0, R0, 0x1c0, RZ, 0xc0, !PT ;  /* 0x000001c000007812 */ /* 0x000fe200078ec0ff */
[----:B------:R-:W-:Y:S01]  /*0c40*/  IMAD R3, R14, 0x200, R13 ;  /* 0x000002000e037824 */ /* 0x000fe200078e020d */
[----:B------:R-:W-:Y:S01]  /*0c50*/  LOP3.LUT R2, R2, 0xc0, RZ, 0xc0, !PT ;  /* 0x000000c002027812 */ /* 0x000fe200078ec0ff */
[----:B------:R-:W-:Y:S01]  /*0c60*/  IMAD.IADD R239, R240, 0x1, R237 ;  /* 0x00000001f0ef7824 */ /* 0x000fe200078e02ed */
[----:B------:R-:W-:-:S02]  /*0c70*/  SHF.R.U32.HI R6, RZ, 0x3, R0 ;  /* 0x00000003ff067819 */ /* 0x000fc40000011600 */
[--C-:B------:R-:W-:Y:S02]  /*0c80*/  SHF.R.U32.HI R4, RZ, 0x3, R2.reuse ;  /* 0x00000003ff047819 */ /* 0x100fe40000011602 */
[--C-:B------:R-:W-:Y:S01]  /*0c90*/  LOP3.LUT R6, R6, R0, R5.reuse, 0x1e, !PT ;  /* 0x0000000006067212 */ /* 0x100fe200078e1e05 */
[----:B------:R-:W-:Y:S01]  /*0ca0*/  IMAD.SHL.U32 R0, R15, 0x20, RZ ;  /* 0x000000200f007824 */ /* 0x000fe200078e00ff */
[C---:B------:R-:W-:Y:S02]  /*0cb0*/  LOP3.LUT R5, R4.reuse, R2, R5, 0x1e, !PT ;  /* 0x0000000204057212 */ /* 0x040fe400078e1e05 */
[----:B------:R-:W-:Y:S01]  /*0cc0*/  LOP3.LUT R2, R4, R7, R2, 0x1e, !PT ;  /* 0x0000000704027212 */ /* 0x000fe200078e1e02 */
[----:B------:R-:W-:Y:S01]  /*0cd0*/  IMAD R231, R18, 0x200, R0 ;  /* 0x0000020012e77824 */ /* 0x000fe200078e0200 */
[----:B------:R-:W-:Y:S01]  /*0ce0*/  LEA R4, R8, 0x9000, 0x1 ;  /* 0x0000900008047811 */ /* 0x000fe200078e08ff */
[----:B------:R-:W-:Y:S01]  /*0cf0*/  IMAD.U32 R225, R225, 0x200, R6 ;  /* 0x00000200e1e17824 */ /* 0x000fe200078e0006 */
[----:B------:R-:W-:Y:S01]  /*0d00*/  @P2 IADD3 R238, R240, -0x20, RZ ;  /* 0xffffffe0f0ee2810 */ /* 0x000fe20007ffe0ff */
[----:B------:R-:W-:Y:S01]  /*0d10*/  IMAD.IADD R229, R0, 0x1, R2 ;  /* 0x0000000100e57824 */ /* 0x000fe200078e0202 */
[C---:B------:R-:W-:Y:S01]  /*0d20*/  IADD3 R2, R248.reuse, 0x20, RZ ;  /* 0x00000020f8027810 */ /* 0x040fe20007ffe0ff */
[----:B------:R-:W-:Y:S01]  /*0d30*/  IMAD.IADD R231, R231, 0x1, R5 ;  /* 0x00000001e7e77824 */ /* 0x000fe200078e0205 */
[----:B------:R-:W-:Y:S01]  /*0d40*/  IADD3 R0, R248, 0x40, RZ ;  /* 0x00000040f8007810 */ /* 0x000fe20007ffe0ff */
[----:B------:R-:W-:Y:S01]  /*0d50*/  IMAD.IADD R237, R237, 0x1, R238 ;  /* 0x00000001eded7824 */ /* 0x000fe200078e02ee */
[----:B------:R-:W-:Y:S01]  /*0d60*/  LEA R225, R225, 0xf000, 0x1 ;  /* 0x0000f000e1e17811 */ /* 0x000fe200078e08ff */
[----:B------:R1:W-:Y:S04]  /*0d70*/  STL [R1+0x8], R2 ;  /* 0x0000080201007387 */ /* 0x0003e80000100800 */
[----:B------:R2:W-:Y:S01]  /*0d80*/  STL [R1+0xc], R0 ;  /* 0x00000c0001007387 */ /* 0x0005e20000100800 */
[----:B------:R-:W-:-:S02]  /*0d90*/  IMAD.IADD R226, R225, 0x1, R226 ;  /* 0x00000001e1e27824 */ /* 0x000fc400078e02e2 */
[--C-:B------:R-:W-:Y:S01]  /*0da0*/  IMAD.IADD R228, R225, 0x1, R227.reuse ;  /* 0x00000001e1e47824 */ /* 0x100fe200078e02e3 */
[----:B------:R3:W-:Y:S01]  /*0db0*/  STL [R1+0x30], R4 ;  /* 0x0000300401007387 */ /* 0x0007e20000100800 */
[----:B------:R-:W-:Y:S02]  /*0dc0*/  IMAD.IADD R227, R226, 0x1, R227 ;  /* 0x00000001e2e37824 */ /* 0x000fe400078e02e3 */
[----:B-1----:R-:W-:Y:S01]  /*0dd0*/  IMAD.SHL.U32 R2, R3, 0x2, RZ ;  /* 0x0000000203027824 */ /* 0x002fe200078e00ff */
[C---:B--2---:R-:W-:Y:S02]  /*0de0*/  IADD3 R0, R4.reuse, 0x20, RZ ;  /* 0x0000002004007810 */ /* 0x044fe40007ffe0ff */
[----:B------:R-:W-:-:S05]  /*0df0*/  @P1 IADD3 R0, R4, -0x20, RZ ;  /* 0xffffffe004001810 */ /* 0x000fca0007ffe0ff */
[----:B------:R3:W-:Y:S02]  /*0e00*/  STL [R1+0x34], R0 ;  /* 0x0000340001007387 */ /* 0x0007e40000100800 */
.L_x_170:
        /* <DEDUP_REMOVED lines=53> */
.L_x_129:
        /* <DEDUP_REMOVED lines=22> */
[----:B------:R-:W-:Y:S02]  /*12c0*/  UIMAD UR7, UR39, UR8, URZ ;  /* 0x00000008270772a4 */ /* 0x000fe4000f8e023f */
[----:B-1----:R-:W-:Y:S02]  /*12d0*/  UISETP.NE.AND UP0, UPT, UR24, -0x1, UPT ;  /* 0xffffffff1800788c */ /* 0x002fe4000bf05270 */
[----:B------:R-:W-:Y:S02]  /*12e0*/  UIADD3 UR6, UR20, 0x3f, URZ ;  /* 0x0000003f14067890 */ /* 0x000fe4000fffe03f */
[----:B------:R-:W-:Y:S02]  /*12f0*/  UIMAD UR10, UR32, UR9, UR7 ;  /* 0x00000009200a72a4 */ /* 0x000fe4000f8e0207 */
[----:B------:R-:W-:Y:S01]  /*1300*/  USHF.R.S32.HI UR7, URZ, 0x1f, UR6 ;  /* 0x0000001f3f077899 */ /* 0x000fe20008011406 */
[----:B------:R-:W-:Y:S01]  /*1310*/  PLOP3.LUT P1, PT, PT, PT, UP0, 0x80, 0x0 ;  /* 0x000000000000781c */ /* 0x000fe20003f2f008 */
[----:B------:R-:W-:-:S02]  /*1320*/  ULDC.64 UR14, c[0x0][0x190] ;  /* 0x00006400000e7ab9 */ /* 0x000fc40000000a00 */
[----:B------:R-:W-:Y:S02]  /*1330*/  ULEA.HI UR9, UR7, UR6, URZ, 0x6 ;  /* 0x0000000607097291 */ /* 0x000fe4000f8f303f */
[----:B------:R-:W-:Y:S02]  /*1340*/  UIMAD.WIDE.U32 UR4, UR32, UR8, URZ ;  /* 0x00000008200472a5 */ /* 0x000fe4000f8e003f */
[----:B------:R-:W-:Y:S02]  /*1350*/  UISETP.NE.AND UP2, UPT, UR11, -0x1, UPT ;  /* 0xffffffff0b00788c */ /* 0x000fe4000bf45270 */
[----:B------:R-:W-:Y:S02]  /*1360*/  UIMAD.WIDE.U32 UR6, UR11, UR14, URZ ;  /* 0x0000000e0b0672a5 */ /* 0x000fe4000f8e003f */
[----:B------:R-:W-:Y:S02]  /*1370*/  @UP0 UIADD3 UR8, UR21, UR24, URZ ;  /* 0x0000001815080290 */ /* 0x000fe4000fffe03f */
[----:B------:R-:W-:-:S02]  /*1380*/  ULDC.64 UR22, c[0x0][0x198] ;  /* 0x0000660000167ab9 */ /* 0x000fc40000000a00 */
[----:B------:R-:W-:Y:S02]  /*1390*/  UIADD3 UR33, UR5, UR10, URZ ;  /* 0x0000000a05217290 */ /* 0x000fe4000fffe03f */
[----:B------:R-:W-:Y:S02]  /*13a0*/  USEL UR38, UR4, UR6, !UP2 ;  /* 0x0000000604267287 */ /* 0x000fe4000d000000 */
[----:B------:R-:W-:Y:S02]  /*13b0*/  @UP0 UIMAD.WIDE.U32 UR4, UR8, UR22, URZ ;  /* 0x00000016080402a5 */ /* 0x000fe4000f8e003f */
[----:B------:R-:W-:Y:S02]  /*13c0*/  ULOP3.LUT UR6, UR9, 0xffffffc0, URZ, 0xc0, !UPT ;  /* 0xffffffc009067892 */ /* 0x000fe4000f8ec03f */
[----:B------:R-:W-:Y:S02]  /*13d0*/  @UP0 UIMAD UR26, UR8, UR23, UR5 ;  /* 0x00000017081a02a4 */ /* 0x000fe4000f8e0205 */
[----:B------:R-:W-:-:S02]  /*13e0*/  UIMAD UR5, UR11, UR15, URZ ;  /* 0x0000000f0b0572a4 */ /* 0x000fc4000f8e023f */
[----:B------:R-:W-:Y:S02]  /*13f0*/  UIADD3 UR14, UR6, -0x40, URZ ;  /* 0xffffffc0060e7890 */ /* 0x000fe4000fffe03f */
[----:B------:R-:W-:Y:S02]  /*1400*/  USHF.R.S32.HI UR34, URZ, 0x6, UR9 ;  /* 0x000000063f227899 */ /* 0x000fe40008011409 */
        /* <DEDUP_REMOVED lines=8> */
[----:B------:R-:W-:-:S04]  /*1490*/  UIMAD UR7, UR21, UR7, UR8 ;  /* 0x00000007150772a4 */ /* 0x000fc8000f8e0208 */
[----:B------:R-:W-:-:S03]  /*14a0*/  UIADD3 UR5, UR5, UR7, URZ ;  /* 0x0000000705057290 */ /* 0x000fc6000fffe03f */
[----:B------:R-:W-:Y:S02]  /*14b0*/  ULDC.64 UR6, c[0x0][0x180] ;  /* 0x0000600000067ab9 */ /* 0x000fe40000000a00 */
[----:B------:R-:W-:Y:S02]  /*14c0*/  UIMAD UR8, UR39, UR6, URZ ;  /* 0x00000006270872a4 */ /* 0x000fe4000f8e023f */
[----:B------:R-:W-:Y:S02]  /*14d0*/  UIMAD.WIDE.U32 UR4, UR32, UR6, UR4 ;  /* 0x00000006200472a5 */ /* 0x000fe4000f8e0004 */
[----:B------:R-:W-:-:S04]  /*14e0*/  UIMAD UR7, UR32, UR7, UR8 ;  /* 0x00000007200772a4 */ /* 0x000fc8000f8e0208 */
[----:B------:R-:W-:Y:S02]  /*14f0*/  UIADD3 UR26, UR5, UR7, URZ ;  /* 0x00000007051a7290 */ /* 0x000fe4000fffe03f */
[----:B------:R-:W-:Y:S02]  /*1500*/  UMOV UR23, UR4 ;  /* 0x0000000400177c82 */ /* 0x000fe40008000000 */
.L_x_131:
        /* <DEDUP_REMOVED lines=9> */
[----:B------:R-:W-:Y:S02]  /*15a0*/  ULDC.64 UR8, c[0x0][0x188] ;  /* 0x0000620000087ab9 */ /* 0x000fe40000000a00 */
[----:B------:R-:W-:Y:S02]  /*15b0*/  UIMAD UR7, UR21, UR7, UR4 ;  /* 0x00000007150772a4 */ /* 0x000fe4000f8e0204 */
[----:B------:R-:W-:-:S04]  /*15c0*/  UIMAD UR4, UR39, UR8, URZ ;  /* 0x00000008270472a4 */ /* 0x000fc8000f8e023f */
[----:B------:R-:W-:Y:S02]  /*15d0*/  UIMAD UR9, UR32, UR9, UR4 ;  /* 0x00000009200972a4 */ /* 0x000fe4000f8e0204 */
[----:B------:R-:W-:-:S04]  /*15e0*/  UIMAD.WIDE.U32 UR4, UR21, UR6, URZ ;  /* 0x00000006150472a5 */ /* 0x000fc8000f8e003f */
[----:B------:R-:W-:-:S04]  /*15f0*/  UIADD3 UR5, UR5, UR7, URZ ;  /* 0x0000000705057290 */ /* 0x000fc8000fffe03f */
[----:B------:R-:W-:-:S04]  /*1600*/  UIMAD.WIDE.U32 UR4, UR32, UR8, UR4 ;  /* 0x00000008200472a5 */ /* 0x000fc8000f8e0004 */
[----:B------:R-:W-:-:S03]  /*1610*/  UIADD3 UR31, UR5, UR9, URZ ;  /* 0x00000009051f7290 */ /* 0x000fc6000fffe03f */
[----:B------:R-:W-:Y:S02]  /*1620*/  UMOV UR30, UR4 ;  /* 0x00000004001e7c82 */ /* 0x000fe40008000000 */
.L_x_132:
        /* <DEDUP_REMOVED lines=8> */
[----:B------:R-:W-:Y:S02]  /*16b0*/  USHF.R.S32.HI UR22, URZ, 0x1f, UR18 ;  /* 0x0000001f3f167899 */ /* 0x000fe40008011412 */
[----:B------:R-:W-:-:S02]  /*16c0*/  @UP2 UMOV UR27, UR4 ;  /* 0x00000004001b2c82 */ /* 0x000fc40008000000 */
        /* <DEDUP_REMOVED lines=8> */
[----:B------:R-:W-:Y:S01]  /*1750*/  UIMAD UR4, UR39, UR8, UR54 ;  /* 0x00000008270472a4 */ /* 0x000fe2000f8e0236 */
[----:B------:R-:W2:Y:S03]  /*1760*/  S2UR UR8, SR_CTAID.X ;  /* 0x00000000000879c3 */ /* 0x000ea60000002500 */
        /* <DEDUP_REMOVED lines=8> */
[----:B------:R-:W-:Y:S01]  /*17f0*/  ULDC.64 UR6, c[0x0][0x3d8] ;  /* 0x0000f60000067ab9 */ /* 0x000fe20000000a00 */
[----:B-1----:R-:W-:Y:S01]  /*1800*/  IMAD.MOV R0, RZ, RZ, -R5 ;  /* 0x000000ffff007224 */ /* 0x002fe200078e0a05 */
[----:B--2---:R-:W-:Y:S01]  /*1810*/  UIMAD.WIDE.U32 UR4, UR8, UR6, URZ ;  /* 0x00000006080472a5 */ /* 0x004fe2000f8e003f */
[----:B------:R-:W-:Y:S02]  /*1820*/  IMAD.MOV.U32 R4, RZ, RZ, RZ ;  /* 0x000000ffff047224 */ /* 0x000fe400078e00ff */
[----:B------:R-:W-:Y:S01]  /*1830*/  IMAD R0, R0, R6, RZ ;  /* 0x0000000600007224 */ /* 0x000fe200078e02ff */
[----:B------:R-:W-:-:S02]  /*1840*/  USEL UR15, UR4, URZ, UP6 ;  /* 0x0000003f040f7287 */ /* 0x000fc4000b000000 */
[----:B------:R-:W-:Y:S01]  /*1850*/  UIMAD UR7, UR8, UR7, UR5 ;  /* 0x00000007080772a4 */ /* 0x000fe2000f8e0205 */
[----:B------:R-:W-:Y:S01]  /*1860*/  IMAD.HI.U32 R0, R5, R0, R4 ;  /* 0x0000000005007227 */ /* 0x000fe200078e0004 */
[----:B------:R-:W-:Y:S02]  /*1870*/  USHF.L.U64.HI UR4, UR32, 0x7, UR39 ;  /* 0x0000000720047899 */ /* 0x000fe40008010227 */
[----:B------:R-:W-:Y:S02]  /*1880*/  USHF.L.U32 UR8, UR32, 0x7, URZ ;  /* 0x0000000720087899 */ /* 0x000fe4000800063f */
[----:B------:R-:W-:Y:S01]  /*1890*/  USEL UR5, UR4, URZ, UP1 ;  /* 0x0000003f04057287 */ /* 0x000fe20008800000 */
[----:B------:R-:W-:Y:S01]  /*18a0*/  IMAD.HI.U32 R0, R0, R3, RZ ;  /* 0x0000000300007227 */ /* 0x000fe200078e00ff */
[----:B------:R-:W-:-:S03]  /*18b0*/  USEL UR4, UR8, URZ, UP1 ;  /* 0x0000003f08047287 */ /* 0x000fc60008800000 */
[----:B------:R-:W-:Y:S01]  /*18c0*/  IMAD.MOV R4, RZ, RZ, -R0 ;  /* 0x000000ffff047224 */ /* 0x000fe200078e0a00 */
[----:B------:R-:W-:Y:S02]  /*18d0*/  UIADD3 UR4, UP1, UR14, UR4, URZ ;  /* 0x000000040e047290 */ /* 0x000fe4000ff3e03f */
[----:B------:R-:W-:Y:S01]  /*18e0*/  ULDC UR8, c[0x0][0x234] ;  /* 0x00008d0000087ab9 */ /* 0x000fe20000000800 */
[C---:B------:R-:W-:Y:S01]  /*18f0*/  IMAD R3, R6.reuse, R4, R3 ;  /* 0x0000000406037224 */ /* 0x040fe200078e0203 */
[----:B------:R-:W-:Y:S02]  /*1900*/  UIADD3.X UR6, UR29, UR5, URZ, UP1, !UPT ;  /* 0x000000051d067290 */ /* 0x000fe40008ffe43f */
[----:B------:R-:W-:Y:S02]  /*1910*/  UIMAD UR5, UR37, UR4, URZ ;  /* 0x00000004250572a4 */ /* 0x000fe4000f8e023f */
[----:B------:R-:W-:Y:S02]  /*1920*/  ISETP.GT.U32.AND P0, PT, R6, R3, PT ;  /* 0x000000030600720c */ /* 0x000fe40003f04070 */
[----:B------:R-:W-:-:S02]  /*1930*/  UIMAD UR6, UR36, UR6, UR5 ;  /* 0x00000006240672a4 */ /* 0x000fc4000f8e0205 */
        /* <DEDUP_REMOVED lines=22> */
.L_x_133:
[----:B------:R-:W-:Y:S02]  /*1aa0*/  UMOV UR6, UR52 ;  /* 0x0000003400067c82 */ /* 0x000fe40008000000 */
.L_x_134:
[----:B------:R-:W1:Y:S01]  /*1ab0*/  S2R R15, SR_TID.X ;  /* 0x00000000000f7919 */ /* 0x000e620000002100 */
[----:B------:R-:W-:Y:S01]  /*1ac0*/  UIADD3 UR4, UP4, UP3, UR4, UR46, UR48 ;  /* 0x0000002e04047290 */ /* 0x000fe2000fb9e030 */
[----:B------:R-:W-:Y:S01]  /*1ad0*/  SHF.R.S32.HI R249, RZ, 0x1f, R248 ;  /* 0x0000001ffff97819 */ /* 0x000fe200000114f8 */
[----:B------:R-:W-:Y:S01]  /*1ae0*/  UIADD3 UR10, UR14, UR10, URZ ;  /* 0x0000000a0e0a7290 */ /* 0x000fe2000fffe03f */
[----:B------:R-:W-:Y:S01]  /*1af0*/  IMAD.U32 R9, RZ, RZ, UR35 ;  /* 0x00000023ff097e24 */ /* 0x000fe2000f8e00ff */
[----:B------:R-:W-:Y:S01]  /*1b00*/  UIADD3 UR25, UP2, UP1, UR15, UR4, UR17 ;  /* 0x000000040f197290 */ /* 0x000fe2000f95e011 */
[----:B------:R-:W-:Y:S01]  /*1b10*/  BSSY B1, `(.L_x_130) ;  /* 0x000086f000017945 */ /* 0x000fe20003800000 */
        /* <DEDUP_REMOVED lines=17> */
[----:B------:R-:W-:Y:S01]  /*1c30*/  UIADD3 UR4, UR14, UR6, URZ ;  /* 0x000000060e047290 */ /* 0x000fe2000fffe03f */
[----:B------:R-:W-:Y:S01]  /*1c40*/  IADD3.X R7, R17, UR29, RZ, P0, !PT ;  /* 0x0000001d11077c10 */ /* 0x000fe200087fe4ff */
[----:B------:R-:W-:Y:S01]  /*1c50*/  IMAD.WIDE.U32 R4, R0, c[0x0][0x190], R248 ;  /* 0x0000640000047a25 */ /* 0x000fe200078e00f8 */
[----:B------:R-:W-:-:S03]  /*1c60*/  UMOV UR29, 0x4 ;  /* 0x00000004001d7882 */ /* 0x000fc60000000000 */
[----:B------:R-:W-:Y:S01]  /*1c70*/  IMAD R7, R7, c[0x0][0x190], RZ ;  /* 0x0000640007077a24 */ /* 0x000fe200078e02ff */
[----:B------:R-:W-:-:S03]  /*1c80*/  IADD3 R6, P0, R4, UR38, RZ ;  /* 0x0000002604067c10 */ /* 0x000fc6000ff1e0ff */
[----:B------:R-:W-:-:S05]  /*1c90*/  IMAD R0, R0, c[0x0][0x194], R7 ;  /* 0x0000650000007a24 */ /* 0x000fca00078e0207 */
[----:B------:R-:W-:Y:S01]  /*1ca0*/  IADD3.X R7, R5, UR33, R0, P0, !PT ;  /* 0x0000002105077c10 */ /* 0x000fe200087fe400 */
[----:B------:R-:W-:Y:S01]  /*1cb0*/  IMAD.U32 R0, RZ, RZ, UR14 ;  /* 0x0000000eff007e24 */ /* 0x000fe2000f8e00ff */
[----:B------:R-:W-:Y:S01]  /*1cc0*/  ULDC.64 UR14, c[0x0][0x3c8] ;  /* 0x0000f200000e7ab9 */ /* 0x000fe20000000a00 */
[----:B------:R-:W-:Y:S01]  /*1cd0*/  IADD3 R4, P0, R248, UR27, RZ ;  /* 0x0000001bf8047c10 */ /* 0x000fe2000ff1e0ff */
[----:B------:R-:W-:Y:S01]  /*1ce0*/  UIMAD.WIDE UR4, UR4, UR29, UR14 ;  /* 0x0000001d040472a5 */ /* 0x000fe2000f8e020e */
[----:B------:R-:W-:Y:S02]  /*1cf0*/  IMAD.WIDE.U32 R6, R9, c[0x0][0x1a8], R6 ;  /* 0x00006a0009067a25 */ /* 0x000fe400078e0006 */
[----:B------:R-:W-:-:S03]  /*1d00*/  IADD3.X R5, R249, UR28, RZ, P0, !PT ;  /* 0x0000001cf9057c10 */ /* 0x000fc600087fe4ff */
[----:B------:R-:W-:Y:S01]  /*1d10*/  IADD3 R10, R7, UR9, RZ ;  /* 0x00000009070a7c10 */ /* 0x000fe2000fffe0ff */
[----:B------:R-:W-:Y:S01]  /*1d20*/  UMOV UR15, UR4 ;  /* 0x00000004000f7c82 */ /* 0x000fe20008000000 */
[----:B------:R-:W-:Y:S01]  /*1d30*/  IMAD.WIDE.U32 R4, R0, c[0x0][0x370], R4 ;  /* 0x0000dc0000047a25 */ /* 0x000fe200078e0004 */
[----:B------:R-:W-:Y:S01]  /*1d40*/  UIADD3 UR4, -UR16, UR20, UR18 ;  /* 0x0000001410047290 */ /* 0x000fe2000fffe112 */
[----:B------:R-:W-:Y:S01]  /*1d50*/  LEA.HI R0, R8, R15, RZ, 0x5 ;  /* 0x0000000f08007211 */ /* 0x000fe200078f28ff */
[----:B------:R-:W-:Y:S01]  /*1d60*/  UMOV UR14, UR5 ;  /* 0x00000005000e7c82 */ /* 0x000fe20008000000 */
[----:B------:R-:W-:Y:S01]  /*1d70*/  IMAD R7, R17, c[0x0][0x370], RZ ;  /* 0x0000dc0011077a24 */ /* 0x000fe200078e02ff */
[----:B------:R-:W-:Y:S01]  /*1d80*/  UIADD3 UR4, UR4, -UR17, URZ ;  /* 0x8000001104047290 */ /* 0x000fe2000fffe03f */
[----:B------:R-:W-:Y:S02]  /*1d90*/  LOP3.LUT R8, R0, 0xffffffe0, RZ, 0xc0, !PT ;  /* 0xffffffe000087812 */ /* 0x000fe400078ec0ff */
[----:B------:R-:W-:Y:S01]  /*1da0*/  SHF.R.S32.HI R0, RZ, 0x5, R0 ;  /* 0x00000005ff007819 */ /* 0x000fe20000011400 */
[----:B------:R-:W-:Y:S01]  /*1db0*/  USHF.R.S32.HI UR17, URZ, 0x1f, UR4 ;  /* 0x0000001f3f117899 */ /* 0x000fe20008011404 */
[----:B------:R-:W-:Y:S01]  /*1dc0*/  IADD3 R5, R5, UR7, RZ ;  /* 0x0000000705057c10 */ /* 0x000fe2000fffe0ff */
[----:B------:R-:W-:Y:S01]  /*1dd0*/  IMAD.IADD R15, R15, 0x1, -R8 ;  /* 0x000000010f0f7824 */ /* 0x000fe200078e0a08 */
[----:B------:R-:W-:Y:S01]  /*1de0*/  LEA R245, P4, R6, c[0x0][0x160], 0x1 ;  /* 0x0000580006f57a11 */ /* 0x000fe200078808ff */
[----:B------:R-:W-:-:S02]  /*1df0*/  ULEA.HI UR17, UR17, UR4, URZ, 0x6 ;  /* 0x0000000411117291 */ /* 0x000fc4000f8f303f */
[----:B------:R-:W-:Y:S01]  /*1e00*/  IMAD R0, R0, UR47, R15 ;  /* 0x0000002f00007c24 */ /* 0x000fe2000f8e020f */
[----:B------:R-:W-:Y:S01]  /*1e10*/  ULDC.64 UR4, c[0x0][0x200] ;  /* 0x0000800000047ab9 */ /* 0x000fe20000000a00 */
[----:B------:R-:W-:Y:S01]  /*1e20*/  IMAD.WIDE.U32 R4, R9, c[0x0][0x378], R4 ;  /* 0x0000de0009047a25 */ /* 0x000fe200078e0004 */
[----:B------:R-:W-:Y:S01]  /*1e30*/  USHF.R.S32.HI UR17, URZ, 0x6, UR17 ;  /* 0x000000063f117899 */ /* 0x000fe20008011411 */
[----:B------:R-:W-:Y:S01]  /*1e40*/  LEA.HI.X R243, R6, c[0x0][0x164], R10, 0x1, P4 ;  /* 0x0000590006f37a11 */ /* 0x000fe200020f0c0a */
[----:B------:R-:W-:Y:S01]  /*1e50*/  UIADD3 UR7, UR34, -0x1, URZ ;  /* 0xffffffff22077890 */ /* 0x000fe2000fffe03f */
[C---:B------:R-:W-:Y:S01]  /*1e60*/  IADD3 R8, P0, R0.reuse, UR25, RZ ;  /* 0x0000001900087c10 */ /* 0x040fe2000ff1e0ff */
[----:B------:R-:W-:Y:S01]  /*1e70*/  UISETP.LT.AND UP1, UPT, URZ, UR17, UPT ;  /* 0x000000113f00728c */ /* 0x000fe2000bf21270 */
[----:B------:R-:W-:Y:S02]  /*1e80*/  IADD3 R5, R5, UR8, RZ ;  /* 0x0000000805057c10 */ /* 0x000fe4000fffe0ff */
[----:B------:R-:W-:Y:S01]  /*1e90*/  LEA.HI.X.SX32 R9, R0, UR11, 0x1, P0 ;  /* 0x0000000b00097c11 */ /* 0x000fe200080f0eff */
[----:B------:R-:W-:Y:S01]  /*1ea0*/  USEL UR17, URZ, UR17, !UP1 ;  /* 0x000000113f117287 */ /* 0x000fe2000c800000 */
[C---:B------:R-:W-:Y:S01]  /*1eb0*/  IMAD R0, R3.reuse, c[0x0][0x374], R7 ;  /* 0x0000dd0003007a24 */ /* 0x040fe200078e0207 */
[----:B------:R-:W-:Y:S01]  /*1ec0*/  LEA R242, P2, R8, c[0x0][0x350], 0x2 ;  /* 0x0000d40008f27a11 */ /* 0x000fe200078410ff */
[----:B------:R-:W-:Y:S01]  /*1ed0*/  IMAD.WIDE.U32 R4, R3, c[0x0][0x370], R4 ;  /* 0x0000dc0003047a25 */ /* 0x000fe200078e0004 */
[----:B------:R-:W-:-:S02]  /*1ee0*/  UISETP.GT.AND UP1, UPT, UR34, UR17, UPT ;  /* 0x000000112200728c */ /* 0x000fc4000bf24270 */
[----:B------:R-:W-:Y:S01]  /*1ef0*/  UIMAD.WIDE UR10, UR10, UR29, UR4 ;  /* 0x0000001d0a0a72a5 */ /* 0x000fe2000f8e0204 */
[----:B------:R-:W-:Y:S01]  /*1f00*/  IMAD.IADD R0, R5, 0x1, R0 ;  /* 0x0000000105007824 */ /* 0x000fe200078e0200 */
[----:B------:R-:W-:Y:S02]  /*1f10*/  LEA R246, P3, R4, c[0x0][0x330], 0x1 ;  /* 0x0000cc0004f67a11 */ /* 0x000fe400078608ff */
[----:B------:R-:W-:Y:S02]  /*1f20*/  PLOP3.LUT P0, PT, PT, PT, UP1, 0x80, 0x0 ;  /* 0x000000000000781c */ /* 0x000fe40003f0f018 */
[----:B------:R-:W-:Y:S02]  /*1f30*/  LEA.HI.X R241, R8, c[0x0][0x354], R9, 0x2, P2 ;  /* 0x0000d50008f17a11 */ /* 0x000fe400010f1409 */
[----:B------:R-:W-:-:S09]  /*1f40*/  LEA.HI.X R244, R4, c[0x0][0x334], R0, 0x1, P3 ;  /* 0x0000cd0004f47a11 */ /* 0x000fd200018f0c00 */
        /* <DEDUP_REMOVED lines=19> */
.L_x_136:
        /* <DEDUP_REMOVED lines=18> */
.L_x_137:
        /* <DEDUP_REMOVED lines=34> */
.L_x_139:
[----:B-1----:R-:W-:Y:S05]  /*23c0*/  BSYNC B0 ;  /* 0x0000000000007941 */ /* 0x002fea0003800000 */
.L_x_138:
        /* <DEDUP_REMOVED lines=19> */
.L_x_141:
[----:B------:R-:W-:Y:S05]  /*2500*/  BSYNC B0 ;  /* 0x0000000000007941 */ /* 0x000fea0003800000 */
.L_x_140:
        /* <DEDUP_REMOVED lines=30> */
.L_x_143:
[----:B------:R-:W-:Y:S05]  /*26f0*/  BSYNC B0 ;  /* 0x0000000000007941 */ /* 0x000fea0003800000 */
.L_x_142:
        /* <DEDUP_REMOVED lines=18> */
.L_x_135:
[----:B------:R-:W2:Y:S01]  /*2820*/  LDL R18, [R1+0x2c] ;  /* 0x00002c0001127983 */ /* 0x000ea20000100800 */
[----:B------:R-:W-:Y:S01]  /*2830*/  PLOP3.LUT P0, PT, PT, PT, UP6, 0x80, 0x0 ;  /* 0x000000000000781c */ /* 0x000fe20003f0f068 */
[----:B------:R-:W-:Y:S01]  /*2840*/  ULDC.64 UR4, c[0x0][0x1a0] ;  /* 0x0000680000047ab9 */ /* 0x000fe20000000a00 */
[----:B------:R-:W-:Y:S01]  /*2850*/  IMAD.U32 R4, RZ, RZ, UR18 ;  /* 0x00000012ff047e24 */ /* 0x000fe2000f8e00ff */
[----:B------:R-:W-:Y:S01]  /*2860*/  UIMAD UR4, UR22, UR4, URZ ;  /* 0x00000004160472a4 */ /* 0x000fe2000f8e023f */
[----:B------:R-:W-:Y:S02]  /*2870*/  BSSY B0, `(.L_x_145) ;  /* 0x000003b000007945 */ /* 0x000fe40003800000 */
[----:B------:R-:W-:Y:S01]  /*2880*/  IMAD.WIDE.U32 R4, R4, c[0x0][0x1a0], R248 ;  /* 0x0000680004047a25 */ /* 0x000fe200078e00f8 */
[----:B------:R-:W-:Y:S02]  /*2890*/  UIMAD UR4, UR18, UR5, UR4 ;  /* 0x00000005120472a4 */ /* 0x000fe4000f8e0204 */
[----:B------:R-:W-:-:S04]  /*28a0*/  ULEA.HI UR5, UR7, UR7, URZ, 0x1 ;  /* 0x0000000707057291 */ /* 0x000fc8000f8f083f */
[----:B------:R-:W-:Y:S01]  /*28b0*/  @P0 BAR.SYNC.DEFER_BLOCKING 0x0 ;  /* 0x0000000000000b1d */ /* 0x000fe20000010000 */
[----:B------:R-:W-:Y:S01]  /*28c0*/  IMAD.U32 R7, RZ, RZ, UR4 ;  /* 0x00000004ff077e24 */ /* 0x000fe2000f8e00ff */
[----:B------:R-:W-:Y:S01]  /*28d0*/  UIMAD UR4, UR19, -0x80, UR16 ;  /* 0xffffff80130478a4 */ /* 0x000fe2000f8e0210 */
[----:B------:R-:W-:Y:S01]  /*28e0*/  IADD3 R6, P2, R4, UR30, RZ ;  /* 0x0000001e04067c10 */ /* 0x000fe2000ff5e0ff */
[----:B------:R-:W-:Y:S01]  /*28f0*/  ULOP3.LUT UR5, UR5, 0xfffffffe, URZ, 0xc0, !UPT ;  /* 0xfffffffe05057892 */ /* 0x000fe2000f8ec03f */
[----:B------:R-:W-:Y:S02]  /*2900*/  IMAD R4, R16, c[0x0][0x1b8], RZ ;  /* 0x00006e0010047a24 */ /* 0x000fe400078e02ff */
[----:B------:R-:W-:Y:S01]  /*2910*/  IADD3.X R7, R5, UR31, R7, P2, !PT ;  /* 0x0000001f05077c10 */ /* 0x000fe200097fe407 */
[----:B------:R-:W-:Y:S01]  /*2920*/  UIADD3 UR5, UR7, -UR5, URZ ;  /* 0x8000000507057290 */ /* 0x000fe2000fffe03f */
[----:B------:R-:W-:Y:S01]  /*2930*/  ISETP.GE.AND P1, PT, R3, UR4, PT ;  /* 0x0000000403007c0c */ /* 0x000fe2000bf26270 */
[----:B------:R-:W-:-:S02]  /*2940*/  IMAD R4, R14, c[0x0][0x1bc], R4 ;  /* 0x00006f000e047a24 */ /* 0x000fc400078e0204 */
[----:B------:R-:W-:Y:S01]  /*2950*/  IMAD.WIDE.U32 R6, R14, c[0x0][0x1b8], R6 ;  /* 0x00006e000e067a25 */ /* 0x000fe200078e0006 */
[----:B------:R-:W-:-:S04]  /*2960*/  UISETP.NE.AND UP0, UPT, UR5, 0x1, UPT ;  /* 0x000000010500788c */ /* 0x000fc8000bf05270 */
[----:B------:R-:W-:Y:S02]  /*2970*/  IADD3 R13, R7, R4, RZ ;  /* 0x00000004070d7210 */ /* 0x000fe40007ffe0ff */
[----:B--2---:R-:W-:-:S05]  /*2980*/  SHF.L.U32 R0, R18, 0x1, RZ ;  /* 0x0000000112007819 */ /* 0x004fca00000006ff */
        /* <DEDUP_REMOVED lines=41> */
.L_x_146:
[----:B------:R-:W-:Y:S05]  /*2c20*/  BSYNC B0 ;  /* 0x0000000000007941 */ /* 0x000fea0003800000 */
.L_x_145:
        /* <DEDUP_REMOVED lines=41> */
.L_x_148:
[----:B------:R-:W-:Y:S05]  /*2ec0*/  BSYNC B0 ;  /* 0x0000000000007941 */ /* 0x000fea0003800000 */
.L_x_147:
        /* <DEDUP_REMOVED lines=39> */
.L_x_150:
[----:B------:R-:W-:Y:S05]  /*3140*/  BSYNC B0 ;  /* 0x0000000000007941 */ /* 0x000fea0003800000 */
.L_x_149:
        /* <DEDUP_REMOVED lines=19> */
.L_x_152:
        /* <DEDUP_REMOVED lines=36> */
.L_x_153:
[----:B------:R-:W-:Y:S05]  /*34c0*/  BSYNC B0 ;  /* 0x0000000000007941 */ /* 0x000fea0003800000 */
.L_x_151:
[C---:B-1----:R-:W-:Y:S01]  /*34d0*/  IADD3 R5, R250.reuse, 0x8, RZ ;  /* 0x00000008fa057810 */ /* 0x042fe20007ffe0ff */
[----:B--2-4-:R-:W-:Y:S01]  /*34e0*/  IMAD.MOV.U32 R9, RZ, RZ, 0x7f800000 ;  /* 0x7f800000ff097424 */ /* 0x014fe200078e00ff */
[C---:B------:R-:W-:Y:S01]  /*34f0*/  IADD3 R4, R250.reuse, 0x20, RZ ;  /* 0x00000020fa047810 */ /* 0x040fe20007ffe0ff */
[----:B------:R-:W-:Y:S01]  /*3500*/  IMAD.MOV.U32 R251, RZ, RZ, 0x7f800000 ;  /* 0x7f800000fffb7424 */ /* 0x000fe200078e00ff */
[----:B------:R-:W-:Y:S01]  /*3510*/  ISETP.GE.AND P6, PT, R250, UR4, PT ;  /* 0x00000004fa007c0c */ /* 0x000fe2000bfc6270 */
[----:B------:R-:W-:Y:S01]  /*3520*/  IMAD.MOV.U32 R7, RZ, RZ, 0x4 ;  /* 0x00000004ff077424 */ /* 0x000fe200078e00ff */
[----:B------:R-:W-:Y:S02]  /*3530*/  ISETP.GE.AND P4, PT, R5, UR4, PT ;  /* 0x0000000405007c0c */ /* 0x000fe4000bf86270 */
[----:B------:R-:W-:Y:S01]  /*3540*/  ISETP.GE.AND P3, PT, R4, UR4, PT ;  /* 0x0000000404007c0c */ /* 0x000fe2000bf66270 */
[----:B------:R-:W-:Y:S01]  /*3550*/  IMAD.MOV.U32 R4, RZ, RZ, 0x4 ;  /* 0x00000004ff047424 */ /* 0x000fe200078e00ff */
[----:B------:R-:W-:-:S02]  /*3560*/  MOV R8, 0x7f800000 ;  /* 0x7f80000000087802 */ /* 0x000fc40000000f00 */
[C---:B------:R-:W-:Y:S01]  /*3570*/  IADD3 R6, R250.reuse, 0x28, RZ ;  /* 0x00000028fa067810 */ /* 0x040fe20007ffe0ff */
[----:B------:R-:W-:Y:S01]  /*3580*/  IMAD.WIDE R4, R250, R4, UR10 ;  /* 0x0000000afa047e25 */ /* 0x000fe2000f8e0204 */
[----:B------:R-:W-:Y:S02]  /*3590*/  MOV R252, 0x7f800000 ;  /* 0x7f80000000fc7802 */ /* 0x000fe40000000f00 */
[----:B------:R-:W-:Y:S01]  /*35a0*/  ISETP.GE.AND P2, PT, R6, UR4, PT ;  /* 0x0000000406007c0c */ /* 0x000fe2000bf46270 */
[----:B------:R-:W-:Y:S01]  /*35b0*/  ULDC.64 UR4, c[0x0][0x198] ;  /* 0x0000660000047ab9 */ /* 0x000fe20000000a00 */
[----:B------:R1:W2:Y:S04]  /*35c0*/  @!P6 LDG.E R9, [R4.64] ;  /* 0x0000000c0409e981 */ /* 0x0002a8000c1e1900 */
[----:B------:R1:W4:Y:S01]  /*35d0*/  @!P4 LDG.E R8, [R4.64+0x20] ;  /* 0x0000200c0408c981 */ /* 0x000322000c1e1900 */
[----:B------:R-:W-:-:S03]  /*35e0*/  UIMAD UR4, UR22, UR4, URZ ;  /* 0x00000004160472a4 */ /* 0x000fc6000f8e023f */
[----:B------:R1:W5:Y:S01]  /*35f0*/  @!P3 LDG.E R251, [R4.64+0x80] ;  /* 0x0000800c04fbb981 */ /* 0x000362000c1e1900 */
[----:B------:R-:W-:Y:S02]  /*3600*/  UIMAD UR4, UR18, UR5, UR4 ;  /* 0x00000005120472a4 */ /* 0x000fe4000f8e0204 */
[----:B------:R-:W-:Y:S01]  /*3610*/  @!P2 IMAD.WIDE R6, R6, R7, UR10 ;  /* 0x0000000a0606ae25 */ /* 0x000fe2000f8e0207 */
[----:B------:R3:W-:Y:S04]  /*3620*/  @P1 STS [R0+0x9000], RZ ;  /* 0x009000ff00001388 */ /* 0x0007e80000000800 */
[----:B------:R3:W-:Y:S04]  /*3630*/  @P1 STS [R0+0x9004], RZ ;  /* 0x009004ff00001388 */ /* 0x0007e80000000800 */
[----:B------:R3:W-:Y:S04]  /*3640*/  @P1 STS.64 [R0+0x9008], RZ ;  /* 0x009008ff00001388 */ /* 0x0007e80000000a00 */
[----:B------:R3:W-:Y:S04]  /*3650*/  @P1 STS.128 [R0+0xb000], RZ ;  /* 0x00b000ff00001388 */ /* 0x0007e80000000c00 */
[----:B------:R3:W-:Y:S04]  /*3660*/  @P1 STS.128 [R0+0xd000], RZ ;  /* 0x00d000ff00001388 */ /* 0x0007e80000000c00 */
[----:B------:R3:W5:Y:S01]  /*3670*/  @!P2 LDG.E R252, [R6.64] ;  /* 0x0000000c06fca981 */ /* 0x000762000c1e1900 */
[----:B-1----:R-:W-:-:S05]  /*3680*/  MOV R4, UR18 ;  /* 0x0000001200047c02 */ /* 0x002fca0008000f00 */
[----:B------:R-:W-:Y:S01]  /*3690*/  IMAD.WIDE.U32 R4, R4, c[0x0][0x198], R248 ;  /* 0x0000660004047a25 */ /* 0x000fe200078e00f8 */
[----:B------:R-:W-:Y:S04]  /*36a0*/  BSSY B0, `(.L_x_154) ;  /* 0x000002e000007945 */ /* 0x000fe80003800000 */
[----:B---3--:R-:W-:Y:S01]  /*36b0*/  IADD3 R6, P2, R4, UR23, RZ ;  /* 0x0000001704067c10 */ /* 0x008fe2000ff5e0ff */
[----:B------:R-:W-:-:S05]  /*36c0*/  IMAD.U32 R4, RZ, RZ, UR4 ;  /* 0x00000004ff047e24 */ /* 0x000fca000f8e00ff */
[----:B------:R-:W-:Y:S01]  /*36d0*/  IADD3.X R7, R5, UR26, R4, P2, !PT ;  /* 0x0000001a05077c10 */ /* 0x000fe200097fe404 */
[----:B------:R-:W-:-:S04]  /*36e0*/  IMAD R4, R16, c[0x0][0x1b0], RZ ;  /* 0x00006c0010047a24 */ /* 0x000fc800078e02ff */
[C---:B------:R-:W-:Y:S02]  /*36f0*/  IMAD R4, R14.reuse, c[0x0][0x1b4], R4 ;  /* 0x00006d000e047a24 */ /* 0x040fe400078e0204 */
[----:B------:R-:W-:-:S05]  /*3700*/  IMAD.WIDE.U32 R6, R14, c[0x0][0x1b0], R6 ;  /* 0x00006c000e067a25 */ /* 0x000fca00078e0006 */
[----:B------:R-:W-:Y:S01]  /*3710*/  IADD3 R13, R7, R4, RZ ;  /* 0x00000004070d7210 */ /* 0x000fe20007ffe0ff */
[----:B--2---:R1:W-:Y:S04]  /*3720*/  STL [R1], R9 ;  /* 0x0000000901007387 */ /* 0x0043e80000100800 */
[----:B----4-:R1:W-:Y:S01]  /*3730*/  STL [R1+0x4], R8 ;  /* 0x0000040801007387 */ /* 0x0103e20000100800 */
[----:B------:R-:W-:Y:S05]  /*3740*/  @P1 BRA `(.L_x_155) ;  /* 0x0000023000001947 */ /* 0x000fea0003800000 */
[----:B-1----:R-:W2:Y:S04]  /*3750*/  LDL R9, [R1+0x8] ;  /* 0x0000080001097983 */ /* 0x002ea80000100800 */
        /* <DEDUP_REMOVED lines=34> */
.L_x_155:
[----:B------:R-:W-:Y:S05]  /*3980*/  BSYNC B0 ;  /* 0x0000000000007941 */ /* 0x000fea0003800000 */
.L_x_154:
[----:B------:R2:W-:Y:S01]  /*3990*/  @P5 STS.128 [R0+0xa000], RZ ;  /* 0x00a000ff00005388 */ /* 0x0005e20000000c00 */
[----:B------:R-:W-:Y:S03]  /*39a0*/  BSSY B0, `(.L_x_156) ;  /* 0x0000025000007945 */ /* 0x000fe60003800000 */
[----:B------:R2:W-:Y:S04]  /*39b0*/  @P5 STS.128 [R0+0xc000], RZ ;  /* 0x00c000ff00005388 */ /* 0x0005e80000000c00 */
[----:B------:R2:W-:Y:S01]  /*39c0*/  @P5 STS.128 [R0+0xe000], RZ ;  /* 0x00e000ff00005388 */ /* 0x0005e20000000c00 */
[----:B------:R-:W-:Y:S05]  /*39d0*/  @P5 BRA `(.L_x_157) ;  /* 0x0000021000005947 */ /* 0x000fea0003800000 */
[----:B-1----:R-:W3:Y:S04]  /*39e0*/  LDL R8, [R1+0x8] ;  /* 0x0000080001087983 */ /* 0x002ee80000100800 */
        /* <DEDUP_REMOVED lines=10> */
[----:B---3--:R-:W-:Y:S02]  /*3a90*/  ISETP.GE.AND P4, PT, R8, c[0x0][0x220], PT ;  /* 0x0000880008007a0c */ /* 0x008fe40003f86270 */
[C---:B------:R-:W-:Y:S02]  /*3aa0*/  @!P5 LEA R8, P6, R10.reuse, c[0x0][0x168], 0x1 ;  /* 0x00005a000a08da11 */ /* 0x040fe400078c08ff */
[----:B----4-:R-:W-:Y:S02]  /*3ab0*/  ISETP.GE.AND P2, PT, R5, c[0x0][0x220], PT ;  /* 0x0000880005007a0c */ /* 0x010fe40003f46270 */
[----:B------:R-:W-:-:S05]  /*3ac0*/  @!P5 LEA.HI.X R9, R10, c[0x0][0x16c], R3, 0x1, P6 ;  /* 0x00005b000a09da11 */ /* 0x000fca00030f0c03 */
[----:B------:R-:W-:Y:S01]  /*3ad0*/  @!PT LDS RZ, [RZ] ;  /* 0x00000000fffff984 */ /* 0x000fe20000000800 */
[----:B------:R-:W-:Y:S01]  /*3ae0*/  @!PT LDS RZ, [RZ] ;  /* 0x00000000fffff984 */ /* 0x000fe20000000800 */
[----:B------:R-:W-:Y:S01]  /*3af0*/  @!PT LDS RZ, [RZ] ;  /* 0x00000000fffff984 */ /* 0x000fe20000000800 */
[----:B------:R1:W-:Y:S02]  /*3b00*/  @!P5 LDGSTS.E.BYPASS.LTC128B.128 [R0+0xa000], [R8.64] ;  /* 0x0a0000000800dfae */ /* 0x0003e4000b901d4c */
[C---:B------:R-:W-:Y:S02]  /*3b10*/  @!P4 LEA R6, P3, R10.reuse, c[0x0][0x168], 0x1 ;  /* 0x00005a000a06ca11 */ /* 0x040fe400078608ff */
[----:B------:R1:W-:Y:S02]  /*3b20*/  @P4 STS.128 [R0+0xc000], RZ ;  /* 0x00c000ff00004388 */ /* 0x0003e40000000c00 */
[C---:B------:R-:W-:Y:S02]  /*3b30*/  @!P2 LEA R4, P1, R10.reuse, c[0x0][0x168], 0x1 ;  /* 0x00005a000a04aa11 */ /* 0x040fe400078208ff */
[C-C-:B------:R-:W-:Y:S02]  /*3b40*/  @!P4 LEA.HI.X R7, R10.reuse, c[0x0][0x16c], R3.reuse, 0x1, P3 ;  /* 0x00005b000a07ca11 */ /* 0x140fe400018f0c03 */
[----:B------:R-:W-:-:S03]  /*3b50*/  @!P2 LEA.HI.X R5, R10, c[0x0][0x16c], R3, 0x1, P1 ;  /* 0x00005b000a05aa11 */ /* 0x000fc600008f0c03 */
        /* <DEDUP_REMOVED lines=8> */
[----:B------:R1:W-:Y:S02]  /*3be0*/  @!P2 LDGSTS.E.BYPASS.LTC128B.128 [R0+0xe000], [R4.64+0x80] ;  /* 0x0e0000800400afae */ /* 0x0003e4000b901d4c */
.L_x_157:
[----:B------:R-:W-:Y:S05]  /*3bf0*/  BSYNC B0 ;  /* 0x0000000000007941 */ /* 0x000fea0003800000 */
.L_x_156:
[----:B------:R-:W0:Y:S01]  /*3c00*/  LDGDEPBAR ;  /* 0x00000000000079af */ /* 0x000e220000000000 */
[----:B-1----:R-:W-:Y:S02]  /*3c10*/  IMAD.MOV.U32 R6, RZ, RZ, c[0x0][0x308] ;  /* 0x0000c200ff067624 */ /* 0x002fe400078e00ff */
[----:B------:R-:W-:Y:S01]  /*3c20*/  IMAD.MOV.U32 R7, RZ, RZ, c[0x0][0x30c] ;  /* 0x0000c300ff077624 */ /* 0x000fe200078e00ff */
[----:B------:R-:W-:-:S04]  /*3c30*/  DEPBAR.LE SB0, 0x1 ;  /* 0x000080400000791a */ /* 0x000fc80000000000 */
[----:B------:R-:W-:Y:S06]  /*3c40*/  BAR.SYNC.DEFER_BLOCKING 0x0 ;  /* 0x0000000000007b1d */ /* 0x000fec0000010000 */
[----:B------:R1:W3:Y:S04]  /*3c50*/  LDG.E.64 R4, [R6.64+0x8] ;  /* 0x0000080c06047981 */ /* 0x0002e8000c1e1b00 */
[----:B------:R-:W4:Y:S04]  /*3c60*/  S2R R8, SR_TID.X ;  /* 0x0000000000087919 */ /* 0x000f280000002100 */
[----:B------:R-:W2:Y:S02]  /*3c70*/  S2R R9, SR_TID.X ;  /* 0x0000000000097919 */ /* 0x000ea40000002100 */
[----:B--2---:R-:W-:-:S02]  /*3c80*/  SHF.R.S32.HI R0, RZ, 0x1f, R15 ;  /* 0x0000001fff007819 */ /* 0x004fc4000001140f */
[----:B------:R-:W2:Y:S04]  /*3c90*/  LDSM.16.M88.4 R172, [R221+0xf000] ;  /* 0x00f00000ddac783b */ /* 0x000ea80000000200 */
[----:B------:R-:W2:Y:S04]  /*3ca0*/  LDSM.16.M88.4 R176, [R221+0xf400] ;  /* 0x00f40000ddb0783b */ /* 0x000ea80000000200 */
[----:B------:R-:W2:Y:S04]  /*3cb0*/  LDSM.16.M88.4 R180, [R222+0xf000] ;  /* 0x00f00000deb4783b */ /* 0x000ea80000000200 */
[----:B------:R-:W2:Y:S04]  /*3cc0*/  LDSM.16.M88.4 R184, [R222+0xf400] ;  /* 0x00f40000deb8783b */ /* 0x000ea80000000200 */
[----:B-1----:R-:W2:Y:S01]  /*3cd0*/  LDG.E.64 R6, [R6.64] ;  /* 0x0000000c06067981 */ /* 0x002ea2000c1e1b00 */
[----:B----4-:R-:W-:Y:S01]  /*3ce0*/  SHF.R.S32.HI R8, RZ, 0x1f, R8 ;  /* 0x0000001fff087819 */ /* 0x010fe20000011408 */
[----:B------:R-:W-:Y:S01]  /*3cf0*/  IMAD.SHL.U32 R223, R231, 0x2, RZ ;  /* 0x00000002e7df7824 */ /* 0x000fe200078e00ff */
[----:B------:R-:W-:Y:S01]  /*3d00*/  UIADD3 UR18, UR20, 0x80, UR18 ;  /* 0x0000008014127890 */ /* 0x000fe2000fffe012 */
[----:B------:R-:W1:Y:S01]  /*3d10*/  LDSM.16.M88.4 R188, [R221+0x11000] ;  /* 0x01100000ddbc783b */ /* 0x000e620000000200 */
[----:B------:R-:W-:Y:S01]  /*3d20*/  LEA.HI R8, R8, R9, RZ, 0x6 ;  /* 0x0000000908087211 */ /* 0x000fe200078f30ff */
[----:B------:R-:W-:Y:S01]  /*3d30*/  IMAD.MOV.U32 R247, RZ, RZ, R236 ;  /* 0x000000fffff77224 */ /* 0x000fe200078e00ec */
[----:B------:R-:W-:Y:S01]  /*3d40*/  CS2R R126, SRZ ;  /* 0x00000000007e7805 */ /* 0x000fe2000001ff00 */
[----:B------:R-:W4:Y:S01]  /*3d50*/  LDSM.16.M88.4 R192, [R221+0x11400] ;  /* 0x01140000ddc0783b */ /* 0x000f220000000200 */
[----:B------:R-:W-:Y:S01]  /*3d60*/  SHF.R.S32.HI R8, RZ, 0x6, R8 ;  /* 0x00000006ff087819 */ /* 0x000fe20000011408 */
        /* <DEDUP_REMOVED lines=55> */
[----:B---3--:R-:W-:-:S02]  /*40e0*/  IADD3 R15, P2, P1, R4, UR41, R15 ;  /* 0x00000029040f7c10 */ /* 0x008fc4000f95e00f */
[----:B------:R-:W-:Y:S02]  /*40f0*/  SHF.L.U32 R4, R8, 0x5, RZ ;  /* 0x0000000508047819 */ /* 0x000fe400000006ff */
[----:B------:R-:W-:Y:S01]  /*4100*/  IADD3.X R3, R5, UR49, R0, P2, P1 ;  /* 0x0000003105037c10 */ /* 0x000fe200097e2400 */
[----:B------:R-:W-:Y:S01]  /*4110*/  IMAD.WIDE.U32 R8, R15, -0x2daee0ad, RZ ;  /* 0xd2511f530f087825 */ /* 0x000fe200078e00ff */
[----:B------:R-:W-:-:S03]  /*4120*/  IADD3 R0, R231, 0x1800, RZ ;  /* 0x00001800e7007810 */ /* 0x000fc60007ffe0ff */
[----:B------:R3:W-:Y:S01]  /*4130*/  STL [R1+0x38], R3 ;  /* 0x0000380301007387 */ /* 0x0007e20000100800 */
[----:B------:R-:W-:-:S03]  /*4140*/  SEL R0, R0, R231, !P0 ;  /* 0x000000e700007207 */ /* 0x000fc60004000000 */
[----:B------:R1:W-:Y:S01]  /*4150*/  STL [R1+0x44], R4 ;  /* 0x0000440401007387 */ /* 0x0003e20000100800 */
[----:B------:R-:W-:Y:S01]  /*4160*/  SHF.L.U32 R220, R0, 0x1, RZ ;  /* 0x0000000100dc7819 */ /* 0x000fe200000006ff */
[----:B------:R-:W-:Y:S02]  /*4170*/  IMAD.MOV.U32 R0, RZ, RZ, c[0x0][0x22c] ;  /* 0x00008b00ff007624 */ /* 0x000fe400078e00ff */
[----:B------:R-:W-:Y:S02]  /*4180*/  STL.64 [R1+0x18], R8 ;  /* 0x0000180801007387 */ /* 0x000fe40000100a00 */
[----:B------:R-:W-:-:S05]  /*4190*/  IMAD R0, R0, c[0x0][0x1c0], RZ ;  /* 0x0000700000007a24 */ /* 0x000fca00078e02ff */
[----:B------:R-:W-:Y:S01]  /*41a0*/  SHF.L.U32 R10, R0, 0x4, RZ ;  /* 0x00000004000a7819 */ /* 0x000fe200000006ff */
[----:B--2---:R2:W1:Y:S01]  /*41b0*/  R2UR UR8, R7 ;  /* 0x00000000070873c2 */ /* 0x00446200000e0000 */
[----:B---3--:R-:W-:-:S07]  /*41c0*/  IADD3 R3, R229, 0x1800, RZ ;  /* 0x00001800e5037810 */ /* 0x008fce0007ffe0ff */
[----:B------:R3:W1:Y:S01]  /*41d0*/  R2UR UR9, R6 ;  /* 0x00000000060973c2 */ /* 0x00066200000e0000 */
[----:B------:R-:W-:-:S05]  /*41e0*/  SEL R3, R3, R229, !P0 ;  /* 0x000000e503037207 */ /* 0x000fca0004000000 */
[----:B------:R-:W-:Y:S01]  /*41f0*/  IMAD.SHL.U32 R3, R3, 0x2, RZ ;  /* 0x0000000203037824 */ /* 0x000fe200078e00ff */
[----:B--2---:R-:W-:Y:S01]  /*4200*/  IADD3 R7, R10, 0x20, RZ ;  /* 0x000000200a077810 */ /* 0x004fe20007ffe0ff */
[----:B---3--:R-:W-:Y:S01]  /*4210*/  IMAD.SHL.U32 R6, R0, 0x8, RZ ;  /* 0x0000000800067824 */ /* 0x008fe200078e00ff */
[----:B------:R-:W-:-:S03]  /*4220*/  IADD3 R0, R10, 0x40, RZ ;  /* 0x000000400a007810 */ /* 0x000fc60007ffe0ff */
[C---:B-1----:R-:W-:Y:S02]  /*4230*/  IMAD.IADD R4, R6.reuse, 0x1, R7 ;  /* 0x0000000106047824 */ /* 0x042fe400078e0207 */
[C---:B------:R-:W-:Y:S02]  /*4240*/  IMAD.IADD R0, R6.reuse, 0x1, R0 ;  /* 0x0000000106007824 */ /* 0x040fe400078e0200 */
[C---:B------:R-:W-:Y:S02]  /*4250*/  IMAD.IADD R5, R6.reuse, 0x1, R4 ;  /* 0x0000000106057824 */ /* 0x040fe400078e0204 */
[----:B------:R-:W-:-:S03]  /*4260*/  IMAD.IADD R4, R6, 0x1, R0 ;  /* 0x0000000106047824 */ /* 0x000fc600078e0200 */
[C---:B------:R-:W-:Y:S01]  /*4270*/  IADD3 R5, R6.reuse, R5, RZ ;  /* 0x0000000506057210 */ /* 0x040fe20007ffe0ff */
[----:B------:R-:W-:-:S04]  /*4280*/  IMAD.IADD R4, R6, 0x1, R4 ;  /* 0x0000000106047824 */ /* 0x000fc800078e0204 */
[C---:B------:R-:W-:Y:S01]  /*4290*/  IMAD.IADD R5, R6.reuse, 0x1, R5 ;  /* 0x0000000106057824 */ /* 0x040fe200078e0205 */
[----:B------:R-:W-:-:S04]  /*42a0*/  IADD3 R4, R6, R4, RZ ;  /* 0x0000000406047210 */ /* 0x000fc80007ffe0ff */
[----:B------:R1:W-:Y:S01]  /*42b0*/  STL [R1+0x20], R5 ;  /* 0x0000200501007387 */ /* 0x0003e20000100800 */
[----:B------:R-:W-:-:S03]  /*42c0*/  IADD3 R0, R6, R4, RZ ;  /* 0x0000000406007210 */ /* 0x000fc60007ffe0ff */
[----:B------:R2:W-:Y:S01]  /*42d0*/  STL [R1+0x10], R4 ;  /* 0x0000100401007387 */ /* 0x0005e20000100800 */
[----:B-1----:R-:W-:-:S05]  /*42e0*/  IMAD.IADD R5, R6, 0x1, R5 ;  /* 0x0000000106057824 */ /* 0x002fca00078e0205 */
[----:B------:R2:W-:Y:S04]  /*42f0*/  STL [R1+0x28], R5 ;  /* 0x0000280501007387 */ /* 0x0005e80000100800 */
[----:B----4-:R2:W-:Y:S02]  /*4300*/  STL [R1+0x24], R0 ;  /* 0x0000240001007387 */ /* 0x0105e40000100800 */
.L_x_160:
[----:B------:R-:W0:Y:S01]  /*4310*/  LDGDEPBAR ;  /* 0x00000000000079af */ /* 0x000e220000000000 */
[----:B--2---:R-:W-:Y:S01]  /*4320*/  IMAD.IADD R0, R230, 0x1, R220 ;  /* 0x00000001e6007824 */ /* 0x004fe200078e02dc */
[----:B------:R-:W-:Y:S02]  /*4330*/  USHF.L.U32 UR4, UR19, 0x7, URZ ;  /* 0x0000000713047899 */ /* 0x000fe4000800063f */
[----:B------:R-:W-:Y:S02]  /*4340*/  USHF.L.U32 UR5, UR7, 0x6, URZ ;  /* 0x0000000607057899 */ /* 0x000fe4000800063f */
[----:B------:R-:W-:Y:S02]  /*4350*/  UIADD3 UR4, UR4, 0x80, URZ ;  /* 0x0000008004047890 */ /* 0x000fe4000fffe03f */
[----:B------:R-:W2:Y:S01]  /*4360*/  LDL.64 R232, [R1+0x18] ;  /* 0x0000180001e87983 */ /* 0x000ea20000100a00 */
[----:B------:R-:W-:Y:S02]  /*4370*/  UISETP.GE.AND UP0, UPT, UR5, UR18, UPT ;  /* 0x000000120500728c */ /* 0x000fe4000bf06270 */
[----:B------:R-:W-:Y:S02]  /*4380*/  UIADD3 UR6, UR8, -0x4498517b, URZ ;  /* 0xbb67ae8508067890 */ /* 0x000fe4000fffe03f */
[----:B------:R-:W-:Y:S01]  /*4390*/  UISETP.LT.AND UP0, UPT, UR4, UR16, UP0 ;  /* 0x000000100400728c */ /* 0x000fe20008701270 */
[----:B------:R-:W3:Y:S01]  /*43a0*/  LDL R235, [R1+0x38] ;  /* 0x0000380001eb7983 */ /* 0x000ee20000100800 */
[----:B------:R-:W-:Y:S02]  /*43b0*/  UIADD3 UR4, UR9, -0x61c88647, URZ ;  /* 0x9e3779b909047890 */ /* 0x000fe4000fffe03f */
[----:B------:R-:W-:Y:S01]  /*43c0*/  UISETP.GT.AND UP3, UPT, UR7, UR17, UPT ;  /* 0x000000110700728c */ /* 0x000fe2000bf64270 */
[----:B------:R-:W4:Y:S01]  /*43d0*/  LDL R234, [R1+0x44] ;  /* 0x0000440001ea7983 */ /* 0x000f220000100800 */
        /* <DEDUP_REMOVED lines=10> */
[----:B-----5:R-:W1:Y:S02]  /*4480*/  LDSM.16.M88.4 R144, [R0+0x800] ;  /* 0x000800000090783b */ /* 0x020e640000000200 */
        /* <DEDUP_REMOVED lines=9> */
[----:B------:R-:W-:Y:S02]  /*4520*/  LDSM.16.M88.4 R164, [R0+0x1000] ;  /* 0x0010000000a4783b */ /* 0x000fe40000000200 */
[-C--:B------:R-:W-:Y:S06]  /*4530*/  HMMA.16816.F32.BF16 R28, R28, R134.reuse, RZ ;  /* 0x000000861c1c723c */ /* 0x080fec00000418ff */
[----:B------:R-:W-:Y:S02]  /*4540*/  LDSM.16.M88.4 R168, [R222+0xb000] ;  /* 0x00b00000dea8783b */ /* 0x000fe40000000200 */
[----:B------:R-:W-:Y:S06]  /*4550*/  HMMA.16816.F32.BF16 R32, R32, R134, RZ ;  /* 0x000000862020723c */ /* 0x000fec00000418ff */
[----:B------:R-:W1:Y:S02]  /*4560*/  LDSM.16.M88.4 R132, [R221+0xb400] ;  /* 0x00b40000dd84783b */ /* 0x000e640000000200 */
        /* <DEDUP_REMOVED lines=8> */
[----:B------:R-:W-:Y:S07]  /*45f0*/  LDSM.16.M88.4 R144, [R220+0x2000] ;  /* 0x00200000dc90783b */ /* 0x000fee0000000200 */
[----:B------:R-:W-:Y:S01]  /*4600*/  HMMA.16816.F32.BF16 R32, R136, R150, R32 ;  /* 0x000000968820723c */ /* 0x000fe20000041820 */
[----:B------:R-:W1:Y:S07]  /*4610*/  LDSM.16.M88.4 R136, [R222+0xb400] ;  /* 0x00b40000de88783b */ /* 0x000e6e0000000200 */
[-C--:B------:R-:W-:Y:S01]  /*4620*/  HMMA.16816.F32.BF16 R4, R152, R156.reuse, R4 ;  /* 0x0000009c9804723c */ /* 0x080fe20000041804 */
[----:B------:R-:W1:Y:S07]  /*4630*/  LDSM.16.M88.4 R148, [R221+0xd000] ;  /* 0x00d00000dd94783b */ /* 0x000e6e0000000200 */
[C---:B------:R-:W-:Y:S08]  /*4640*/  HMMA.16816.F32.BF16 R8, R160.reuse, R156, R8 ;  /* 0x0000009ca008723c */ /* 0x040ff00000041808 */
[-C--:B------:R-:W-:Y:S08]  /*4650*/  HMMA.16816.F32.BF16 R12, R160, R158.reuse, R12 ;  /* 0x0000009ea00c723c */ /* 0x080ff0000004180c */
[C---:B------:R-:W-:Y:S01]  /*4660*/  HMMA.16816.F32.BF16 R16, R152.reuse, R158, R16 ;  /* 0x0000009e9810723c */ /* 0x040fe20000041810 */
[----:B------:R-:W1:Y:S07]  /*4670*/  LDSM.16.M88.4 R156, [R220+0x2800] ;  /* 0x00280000dc9c783b */ /* 0x000e6e0000000200 */
[-C--:B------:R-:W-:Y:S08]  /*4680*/  HMMA.16816.F32.BF16 R20, R152, R132.reuse, R20 ;  /* 0x000000849814723c */ /* 0x080ff00000041814 */
[C---:B------:R-:W-:Y:S08]  /*4690*/  HMMA.16816.F32.BF16 R24, R160.reuse, R132, R24 ;  /* 0x00000084a018723c */ /* 0x040ff00000041818 */
[-C--:B------:R-:W-:Y:S01]  /*46a0*/  HMMA.16816.F32.BF16 R28, R160, R134.reuse, R28 ;  /* 0x00000086a01c723c */ /* 0x080fe2000004181c */
[----:B------:R-:W2:Y:S04]  /*46b0*/  LDL R162, [R1+0x3c] ;  /* 0x00003c0001a27983 */ /* 0x000ea80000100800 */
[----:B------:R-:W4:Y:S03]  /*46c0*/  LDL R163, [R1+0x40] ;  /* 0x0000400001a37983 */ /* 0x000f260000100800 */
[----:B------:R-:W-:Y:S01]  /*46d0*/  HMMA.16816.F32.BF16 R32, R152, R134, R32 ;  /* 0x000000869820723c */ /* 0x000fe20000041820 */
[----:B------:R-:W4:Y:S04]  /*46e0*/  LDL R155, [R1] ;  /* 0x00000000019b7983 */ /* 0x000f280000100800 */
[----:B------:R-:W4:Y:S03]  /*46f0*/  LDL R154, [R1+0x4] ;  /* 0x00000400019a7983 */ /* 0x000f260000100800 */
[-C--:B------:R-:W-:Y:S01]  /*4700*/  HMMA.16816.F32.BF16 R4, R164, R168.reuse, R4 ;  /* 0x000000a8a404723c */ /* 0x080fe20000041804 */
[----:B------:R-:W3:Y:S07]  /*4710*/  LDSM.16.M88.4 R132, [R221+0xd400] ;  /* 0x00d40000dd84783b */ /* 0x000eee0000000200 */
[C---:B-1----:R-:W-:Y:S08]  /*4720*/  HMMA.16816.F32.BF16 R8, R140.reuse, R168, R8 ;  /* 0x000000a88c08723c */ /* 0x042ff00000041808 */
[-C--:B------:R-:W-:Y:S08]  /*4730*/  HMMA.16816.F32.BF16 R12, R140, R170.reuse, R12 ;  /* 0x000000aa8c0c723c */ /* 0x080ff0000004180c */
[C---:B------:R-:W-:Y:S08]  /*4740*/  HMMA.16816.F32.BF16 R16, R164.reuse, R170, R16 ;  /* 0x000000aaa410723c */ /* 0x040ff00000041810 */
[-C--:B------:R-:W-:Y:S08]  /*4750*/  HMMA.16816.F32.BF16 R20, R164, R136.reuse, R20 ;  /* 0x00000088a414723c */ /* 0x080ff00000041814 */
[C---:B------:R-:W-:Y:S08]  /*4760*/  HMMA.16816.F32.BF16 R24, R140.reuse, R136, R24 ;  /* 0x000000888c18723c */ /* 0x040ff00000041818 */
[-C--:B------:R-:W-:Y:S01]  /*4770*/  HMMA.16816.F32.BF16 R28, R140, R138.reuse, R28 ;  /* 0x0000008a8c1c723c */ /* 0x080fe2000004181c */
[----:B------:R-:W-:Y:S07]  /*4780*/  LDSM.16.M88.4 R140, [R222+0xd000] ;  /* 0x00d00000de8c783b */ /* 0x000fee0000000200 */
[----:B------:R-:W-:Y:S01]  /*4790*/  HMMA.16816.F32.BF16 R32, R164, R138, R32 ;  /* 0x0000008aa420723c */ /* 0x000fe20000041820 */
[----:B------:R-:W1:Y:S07]  /*47a0*/  LDSM.16.M88.4 R136, [R0+0x2000] ;  /* 0x002000000088783b */ /* 0x000e6e0000000200 */
[-C--:B------:R-:W-:Y:S08]  /*47b0*/  HMMA.16816.F32.BF16 R4, R144, R148.reuse, R4 ;  /* 0x000000949004723c */ /* 0x080ff00000041804 */
[C---:B------:R-:W-:Y:S07]  /*47c0*/  HMMA.16816.F32.BF16 R8, R156.reuse, R148, R8 ;  /* 0x000000949c08723c */ /* 0x040fee0000041808 */
[----:B------:R-:W-:Y:S01]  /*47d0*/  IMAD.U32 R148, RZ, RZ, UR7 ;  /* 0x00000007ff947e24 */ /* 0x000fe2000f8e00ff */
[-C--:B------:R-:W-:Y:S08]  /*47e0*/  HMMA.16816.F32.BF16 R12, R156, R150.reuse, R12 ;  /* 0x000000969c0c723c */ /* 0x080ff0000004180c */
[C---:B------:R-:W-:Y:S01]  /*47f0*/  HMMA.16816.F32.BF16 R16, R144.reuse, R150, R16 ;  /* 0x000000969010723c */ /* 0x040fe20000041810 */
[----:B------:R-:W1:Y:S06]  /*4800*/  @!P0 S2R R151, SR_TID.X ;  /* 0x0000000000978919 */ /* 0x000e6c0000002100 */
[----:B---3--:R-:W-:Y:S01]  /*4810*/  LOP3.LUT R150, R235, UR9, RZ, 0x3c, !PT ;  /* 0x00000009eb967c12 */ /* 0x008fe2000f8e3cff */
[-C--:B------:R-:W-:Y:S08]  /*4820*/  HMMA.16816.F32.BF16 R20, R144, R132.reuse, R20 ;  /* 0x000000849014723c */ /* 0x080ff00000041814 */
[C---:B------:R-:W-:Y:S07]  /*4830*/  HMMA.16816.F32.BF16 R24, R156.reuse, R132, R24 ;  /* 0x000000849c18723c */ /* 0x040fee0000041818 */
[----:B------:R-:W-:Y:S01]  /*4840*/  IMAD.U32 R132, RZ, RZ, UR19 ;  /* 0x00000013ff847e24 */ /* 0x000fe2000f8e00ff */
[-C--:B------:R-:W-:Y:S08]  /*4850*/  HMMA.16816.F32.BF16 R28, R156, R134.reuse, R28 ;  /* 0x000000869c1c723c */ /* 0x080ff0000004181c */
[----:B------:R-:W-:Y:S08]  /*4860*/  HMMA.16816.F32.BF16 R32, R144, R134, R32 ;  /* 0x000000869020723c */ /* 0x000ff00000041820 */
[-C--:B-1----:R-:W-:Y:S01]  /*4870*/  HMMA.16816.F32.BF16 R4, R136, R140.reuse, R4 ;  /* 0x0000008c8804723c */ /* 0x082fe20000041804 */
[----:B--2---:R-:W-:Y:S02]  /*4880*/  IMAD R149, R132, 0x4, R162 ;  /* 0x0000000484957824 */ /* 0x004fe400078e02a2 */
[----:B------:R1:W2:Y:S03]  /*4890*/  LDSM.16.M88.4 R132, [R0+0x2800] ;  /* 0x002800000084783b */ /* 0x0002a60000000200 */
[----:B------:R-:W-:Y:S02]  /*48a0*/  LOP3.LUT R144, R233, UR8, R149, 0x96, !PT ;  /* 0x00000008e9907c12 */ /* 0x000fe4000f8e9695 */
[----:B----4-:R-:W-:Y:S04]  /*48b0*/  FSETP.NEU.FTZ.AND P2, PT, R155, -INF , PT ;  /* 0xff8000009b00780b */ /* 0x010fe80003f5d000 */
[----:B------:R-:W-:Y:S01]  /*48c0*/  IMAD.WIDE.U32 R144, R144, -0x326172a9, RZ ;  /* 0xcd9e8d5790907825 */ /* 0x000fe200078e00ff */
[----:B------:R-:W-:Y:S03]  /*48d0*/  FSETP.NEU.FTZ.AND P1, PT, R154, -INF , PT ;  /* 0xff8000009a00780b */ /* 0x000fe60003f3d000 */
[----:B-1----:R-:W-:Y:S04]  /*48e0*/  IMAD R0, R148, 0x4, R163 ;  /* 0x0000000494007824 */ /* 0x002fe800078e02a3 */
[C---:B------:R-:W-:Y:S01]  /*48f0*/  IMAD.WIDE.U32 R146, R0.reuse, -0x326172a9, RZ ;  /* 0xcd9e8d5700927825 */ /* 0x040fe200078e00ff */
[----:B------:R-:W-:Y:S03]  /*4900*/  IADD3 R148, R0, 0x2, RZ ;  /* 0x0000000200947810 */ /* 0x000fe60007ffe0ff */
[----:B------:R-:W-:Y:S01]  /*4910*/  IMAD.U32 R0, RZ, RZ, UR20 ;  /* 0x00000014ff007e24 */ /* 0x000fe2000f8e00ff */
[----:B------:R-:W-:Y:S01]  /*4920*/  LOP3.LUT R158, R145, UR4, R146, 0x96, !PT ;  /* 0x00000004919e7c12 */ /* 0x000fe2000f8e9692 */
[----:B------:R-:W-:Y:S01]  /*4930*/  IMAD.WIDE.U32 R148, R148, -0x326172a9, RZ ;  /* 0xcd9e8d5794947825 */ /* 0x000fe200078e00ff */
[-C--:B------:R-:W-:Y:S02]  /*4940*/  LOP3.LUT R147, R147, R150.reuse, RZ, 0x3c, !PT ;  /* 0x0000009693937212 */ /* 0x080fe400078e3cff */
[----:B------:R-:W-:Y:S01]  /*4950*/  @!P0 IADD3 R0, -R0, 0x1, R250 ;  /* 0x0000000100008810 */ /* 0x000fe20007ffe1fa */
[----:B------:R-:W-:Y:S01]  /*4960*/  IMAD.U32 R146, RZ, RZ, UR5 ;  /* 0x00000005ff927e24 */ /* 0x000fe2000f8e00ff */
[----:B------:R-:W-:Y:S01]  /*4970*/  LOP3.LUT R153, R149, R150, RZ, 0x3c, !PT ;  /* 0x0000009695997212 */ /* 0x000fe200078e3cff */
[----:B------:R-:W-:Y:S01]  /*4980*/  IMAD.WIDE.U32 R158, R158, -0x2daee0ad, RZ ;  /* 0xd2511f539e9e7825 */ /* 0x000fe200078e00ff */
[----:B------:R-:W-:Y:S01]  /*4990*/  LOP3.LUT R156, R145, UR4, R148, 0x96, !PT ;  /* 0x00000004919c7c12 */ /* 0x000fe2000f8e9694 */
[C---:B--2---:R-:W-:Y:S01]  /*49a0*/  HMMA.16816.F32.BF16 R8, R132.reuse, R140, R8 ;  /* 0x0000008c8408723c */ /* 0x044fe20000041808 */
[----:B------:R-:W-:Y:S01]  /*49b0*/  @!P0 IADD3 R150, R146, UR16, R0 ;  /* 0x0000001092968c10 */ /* 0x000fe2000fffe000 */
[----:B------:R-:W-:Y:S01]  /*49c0*/  @!P0 IMAD.SHL.U32 R0, R151, 0x2, RZ ;  /* 0x0000000297008824 */ /* 0x000fe200078e00ff */
[----:B------:R-:W-:Y:S01]  /*49d0*/  LOP3.LUT R145, R232, UR6, RZ, 0x3c, !PT ;  /* 0x00000006e8917c12 */ /* 0x000fe2000f8e3cff */
[----:B------:R-:W-:Y:S01]  /*49e0*/  IMAD.WIDE.U32 R146, R147, -0x2daee0ad, RZ ;  /* 0xd2511f5393927825 */ /* 0x000fe200078e00ff */
[----:B------:R-:W-:Y:S02]  /*49f0*/  UIADD3 UR4, UR9, 0x3c6ef372, URZ ;  /* 0x3c6ef37209047890 */ /* 0x000fe4000fffe03f */
[----:B------:R-:W-:Y:S01]  /*4a00*/  @!P0 LOP3.LUT R0, R234, 0x6, R0, 0xf8, !PT ;  /* 0x00000006ea008812 */ /* 0x000fe200078ef800 */
[----:B------:R-:W-:Y:S01]  /*4a10*/  IMAD.U32 R148, RZ, RZ, UR19 ;  /* 0x00000013ff947e24 */ /* 0x000fe2000f8e00ff */
[----:B------:R-:W-:Y:S01]  /*4a20*/  LOP3.LUT R152, R145, R147, RZ, 0x3c, !PT ;  /* 0x0000009391987212 */ /* 0x000fe200078e3cff */
[----:B------:R-:W-:Y:S01]  /*4a30*/  UIADD3 UR5, UR8, 0x76cf5d0a, URZ ;  /* 0x76cf5d0a08057890 */ /* 0x000fe2000fffe03f */
[-C--:B------:R-:W-:Y:S01]  /*4a40*/  HMMA.16816.F32.BF16 R12, R132, R142.reuse, R12 ;  /* 0x0000008e840c723c */ /* 0x080fe2000004180c */
[----:B------:R-:W-:Y:S01]  /*4a50*/  LOP3.LUT R151, R144, UR4, RZ, 0x3c, !PT ;  /* 0x0000000490977c12 */ /* 0x000fe2000f8e3cff */
[----:B------:R-:W-:Y:S01]  /*4a60*/  @!P0 IMAD R0, R148, 0x80, R0 ;  /* 0x0000008094008824 */ /* 0x000fe200078e0200 */
[----:B------:R-:W-:Y:S01]  /*4a70*/  @!P0 IADD3 R144, R150, 0x8, RZ ;  /* 0x0000000896908810 */ /* 0x000fe20007ffe0ff */
[----:B------:R-:W-:Y:S01]  /*4a80*/  FMUL.FTZ R148, R155, 1.4426950216293334961 ;  /* 0x3fb8aa3b9b947820 */ /* 0x000fe20000410000 */
[----:B------:R-:W-:Y:S01]  /*4a90*/  LOP3.LUT R160, R159, UR5, R146, 0x96, !PT ;  /* 0x000000059fa07c12 */ /* 0x000fe2000f8e9692 */
[----:B------:R-:W-:Y:S01]  /*4aa0*/  FMUL.FTZ R146, R154, 1.4426950216293334961 ;  /* 0x3fb8aa3b9a927820 */ /* 0x000fe20000410000 */
[----:B------:R-:W-:Y:S01]  /*4ab0*/  @!P0 IMNMX R147, R150, UR16, PT ;  /* 0x0000001096938c17 */ /* 0x000fe2000b800200 */
[C---:B------:R-:W-:Y:S01]  /*4ac0*/  HMMA.16816.F32.BF16 R16, R136.reuse, R142, R16 ;  /* 0x0000008e8810723c */ /* 0x040fe20000041810 */
[C---:B------:R-:W-:Y:S01]  /*4ad0*/  @!P0 IADD3 R149, R0.reuse, 0x1, RZ ;  /* 0x0000000100958810 */ /* 0x040fe20007ffe0ff */
[----:B------:R-:W-:Y:S01]  /*4ae0*/  UIADD3 UR4, UR9, -0x255992d5, URZ ;  /* 0xdaa66d2b09047890 */ /* 0x000fe2000fffe03f */
[-C--:B------:R-:W-:Y:S01]  /*4af0*/  @!P0 ISETP.GE.AND P3, PT, R0, R147.reuse, PT ;  /* 0x000000930000820c */ /* 0x080fe20003f66270 */
[----:B------:R-:W-:Y:S01]  /*4b00*/  IMAD.WIDE.U32 R156, R156, -0x2daee0ad, RZ ;  /* 0xd2511f539c9c7825 */ /* 0x000fe200078e00ff */
[----:B------:R-:W-:Y:S01]  /*4b10*/  @!P0 IMNMX R144, R144, UR16, PT ;  /* 0x0000001090908c17 */ /* 0x000fe2000b800200 */
[----:B------:R-:W-:Y:S01]  /*4b20*/  UIADD3 UR6, UR9, 0x1715609d, URZ ;  /* 0x1715609d09067890 */ /* 0x000fe2000fffe03f */
[----:B------:R-:W-:Y:S01]  /*4b30*/  @!P0 IADD3 R142, R0, 0x8, RZ ;  /* 0x00000008008e8810 */ /* 0x000fe20007ffe0ff */
[----:B------:R-:W-:Y:S01]  /*4b40*/  IMAD.WIDE.U32 R140, R153, -0x2daee0ad, RZ ;  /* 0xd2511f53998c7825 */ /* 0x000fe200078e00ff */
[----:B------:R-:W-:Y:S02]  /*4b50*/  FSEL R148, R148, RZ, P2 ;  /* 0x000000ff94947208 */ /* 0x000fe40001000000 */
[-C--:B------:R-:W-:Y:S01]  /*4b60*/  @!P0 ISETP.GE.AND P2, PT, R0, R144.reuse, PT ;  /* 0x000000900000820c */ /* 0x080fe20003f46270 */
[----:B------:R-:W-:Y:S01]  /*4b70*/  IMAD.WIDE.U32 R152, R152, -0x326172a9, RZ ;  /* 0xcd9e8d5798987825 */ /* 0x000fe200078e00ff */
[----:B------:R-:W-:Y:S01]  /*4b80*/  LOP3.LUT R154, R157, UR5, R140, 0x96, !PT ;  /* 0x000000059d9a7c12 */ /* 0x000fe2000f8e968c */
[----:B------:R-:W-:Y:S01]  /*4b90*/  UIADD3 UR5, UR8, 0x32370b8f, URZ ;  /* 0x32370b8f08057890 */ /* 0x000fe2000fffe03f */
[----:B------:R-:W-:Y:S01]  /*4ba0*/  FSEL R146, R146, RZ, P1 ;  /* 0x000000ff92927208 */ /* 0x000fe20000800000 */
[----:B------:R-:W-:Y:S01]  /*4bb0*/  IMAD.WIDE.U32 R160, R160, -0x326172a9, RZ ;  /* 0xcd9e8d57a0a07825 */ /* 0x000fe200078e00ff */
[----:B------:R-:W-:Y:S02]  /*4bc0*/  @!P0 IADD3 R143, R0, 0x9, RZ ;  /* 0x00000009008f8810 */ /* 0x000fe40007ffe0ff */
[----:B------:R-:W-:Y:S02]  /*4bd0*/  @!P0 ISETP.GE.AND P1, PT, R149, R147, PT ;  /* 0x000000939500820c */ /* 0x000fe40003f26270 */
[----:B------:R-:W-:Y:S02]  /*4be0*/  LOP3.LUT R157, R151, R153, RZ, 0x3c, !PT ;  /* 0x00000099979d7212 */ /* 0x000fe400078e3cff */
[----:B------:R-:W-:Y:S02]  /*4bf0*/  @!P0 FSEL R4, R4, -INF , !P3 ;  /* 0xff80000004048808 */ /* 0x000fe40005800000 */
[----:B------:R-:W-:Y:S02]  /*4c00*/  @!P0 FSEL R5, R5, -INF , !P1 ;  /* 0xff80000005058808 */ /* 0x000fe40004800000 */
[----:B------:R-:W-:Y:S01]  /*4c10*/  @!P0 FSEL R6, R6, -INF , !P2 ;  /* 0xff80000006068808 */ /* 0x000fe20005000000 */
[--C-:B------:R-:W-:Y:S01]  /*4c20*/  FFMA.FTZ R4, R4, c[0x0][0x23c], -R148.reuse ;  /* 0x00008f0004047a23 */ /* 0x100fe20000010894 */
[----:B------:R-:W-:Y:S01]  /*4c30*/  @!P0 ISETP.GE.AND P1, PT, R149, R144, PT ;  /* 0x000000909500820c */ /* 0x000fe20003f26270 */
[----:B------:R-:W-:Y:S01]  /*4c40*/  FFMA.FTZ R5, R5, c[0x0][0x23c], -R148 ;  /* 0x00008f0005057a23 */ /* 0x000fe20000010894 */
[----:B------:R-:W-:Y:S01]  /*4c50*/  LOP3.LUT R155, R145, R141, RZ, 0x3c, !PT ;  /* 0x0000008d919b7212 */ /* 0x000fe200078e3cff */
[--C-:B------:R-:W-:Y:S01]  /*4c60*/  FFMA.FTZ R6, R6, c[0x0][0x23c], -R146.reuse ;  /* 0x00008f0006067a23 */ /* 0x100fe20000010892 */
[----:B------:R-:W-:Y:S01]  /*4c70*/  @!P0 IADD3 R141, R150, 0x20, RZ ;  /* 0x00000020968d8810 */ /* 0x000fe20007ffe0ff */
[----:B------:R-:W-:Y:S01]  /*4c80*/  MUFU.EX2 R166, R4 ;  /* 0x0000000400a67308 */ /* 0x000fe20000000800 */
[----:B------:R-:W-:Y:S01]  /*4c90*/  @!P0 FSEL R7, R7, -INF , !P1 ;  /* 0xff80000007078808 */ /* 0x000fe20004800000 */
[----:B-----5:R-:W-:Y:S01]  /*4ca0*/  FMUL.FTZ R145, R251, 1.4426950216293334961 ;  /* 0x3fb8aa3bfb917820 */ /* 0x020fe20000410000 */
[----:B------:R-:W-:Y:S02]  /*4cb0*/  @!P0 IMNMX R141, R141, UR16, PT ;  /* 0x000000108d8d8c17 */ /* 0x000fe4000b800200 */
[----:B------:R-:W-:Y:S01]  /*4cc0*/  FSETP.NEU.FTZ.AND P1, PT, R251, -INF , PT ;  /* 0xff800000fb00780b */ /* 0x000fe20003f3d000 */
[----:B------:R-:W-:Y:S01]  /*4cd0*/  FFMA.FTZ R232, R7, c[0x0][0x23c], -R146 ;  /* 0x00008f0007e87a23 */ /* 0x000fe20000010892 */
[-C--:B------:R-:W-:Y:S02]  /*4ce0*/  @!P0 ISETP.GE.AND P2, PT, R149, R141.reuse, PT ;  /* 0x0000008d9500820c */ /* 0x080fe40003f46270 */
[----:B------:R-:W-:Y:S01]  /*4cf0*/  FSEL R145, R145, RZ, P1 ;  /* 0x000000ff91917208 */ /* 0x000fe20000800000 */
[----:B------:R-:W1:Y:S01]  /*4d00*/  MUFU.EX2 R165, R5 ;  /* 0x0000000500a57308 */ /* 0x000e620000000800 */
[-C--:B------:R-:W-:Y:S02]  /*4d10*/  @!P0 ISETP.GE.AND P1, PT, R0, R141.reuse, PT ;  /* 0x0000008d0000820c */ /* 0x080fe40003f26270 */
[----:B------:R-:W-:Y:S02]  /*4d20*/  @!P0 IADD3 R140, R150, 0x28, RZ ;  /* 0x00000028968c8810 */ /* 0x000fe40007ffe0ff */
[-C--:B------:R-:W-:Y:S02]  /*4d30*/  @!P0 ISETP.GE.AND P3, PT, R142, R141.reuse, PT ;  /* 0x0000008d8e00820c */ /* 0x080fe40003f66270 */
[----:B------:R-:W-:Y:S02]  /*4d40*/  @!P0 FSEL R8, R8, -INF , !P1 ;  /* 0xff80000008088808 */ /* 0x000fe40004800000 */
[----:B------:R-:W-:Y:S01]  /*4d50*/  @!P0 ISETP.GE.AND P6, PT, R143, R141, PT ;  /* 0x0000008d8f00820c */ /* 0x000fe20003fc6270 */
[----:B------:R2:W3:Y:S01]  /*4d60*/  MUFU.EX2 R164, R6 ;  /* 0x0000000600a47308 */ /* 0x0004e20000000800 */
[----:B------:R-:W-:Y:S01]  /*4d70*/  @!P0 IMNMX R140, R140, UR16, PT ;  /* 0x000000108c8c8c17 */ /* 0x000fe2000b800200 */
[--C-:B------:R-:W-:Y:S01]  /*4d80*/  FFMA.FTZ R8, R8, c[0x0][0x23c], -R145.reuse ;  /* 0x00008f0008087a23 */ /* 0x100fe20000010891 */
[----:B------:R-:W-:Y:S02]  /*4d90*/  @!P0 FSEL R9, R9, -INF , !P2 ;  /* 0xff80000009098808 */ /* 0x000fe40005000000 */
[-C--:B------:R-:W-:Y:S02]  /*4da0*/  @!P0 ISETP.GE.AND P5, PT, R142, R140.reuse, PT ;  /* 0x0000008c8e00820c */ /* 0x080fe40003fa6270 */
[----:B------:R-:W-:Y:S01]  /*4db0*/  @!P0 ISETP.GE.AND P4, PT, R149, R140, PT ;  /* 0x0000008c9500820c */ /* 0x000fe20003f86270 */
[----:B------:R-:W-:Y:S01]  /*4dc0*/  FMUL.FTZ R149, R252, 1.4426950216293334961 ;  /* 0x3fb8aa3bfc957820 */ /* 0x000fe20000410000 */
[----:B------:R-:W-:Y:S01]  /*4dd0*/  @!P0 ISETP.GE.AND P2, PT, R142, R144, PT ;  /* 0x000000908e00820c */ /* 0x000fe20003f46270 */
[----:B------:R4:W-:Y:S01]  /*4de0*/  MUFU.EX2 R233, R8 ;  /* 0x0000000800e97308 */ /* 0x0009e20000000800 */
[----:B------:R-:W-:Y:S01]  /*4df0*/  FSETP.NEU.FTZ.AND P1, PT, R252, -INF , PT ;  /* 0xff800000fc00780b */ /* 0x000fe20003f3d000 */
[--C-:B------:R-:W-:Y:S01]  /*4e00*/  FFMA.FTZ R9, R9, c[0x0][0x23c], -R145.reuse ;  /* 0x00008f0009097a23 */ /* 0x100fe20000010891 */
[----:B------:R-:W-:Y:S02]  /*4e10*/  @!P0 FSEL R11, R11, -INF , !P4 ;  /* 0xff8000000b0b8808 */ /* 0x000fe40006000000 */
[----:B------:R-:W-:Y:S02]  /*4e20*/  @!P0 ISETP.GE.AND P4, PT, R143, R140, PT ;  /* 0x0000008c8f00820c */ /* 0x000fe40003f86270 */
[----:B------:R-:W-:Y:S02]  /*4e30*/  @!P0 FSEL R12, R12, -INF , !P3 ;  /* 0xff8000000c0c8808 */ /* 0x000fe40005800000 */
[----:B------:R-:W-:Y:S01]  /*4e40*/  @!P0 FSEL R14, R14, -INF , !P5 ;  /* 0xff8000000e0e8808 */ /* 0x000fe20006800000 */
[----:B------:R-:W1:Y:S01]  /*4e50*/  MUFU.EX2 R232, R232 ;  /* 0x000000e800e87308 */ /* 0x000e620000000800 */
[----:B------:R-:W-:Y:S01]  /*4e60*/  @!P0 FSEL R13, R13, -INF , !P6 ;  /* 0xff8000000d0d8808 */ /* 0x000fe20007000000 */
[--C-:B------:R-:W-:Y:S01]  /*4e70*/  FFMA.FTZ R12, R12, c[0x0][0x23c], -R145.reuse ;  /* 0x00008f000c0c7a23 */ /* 0x100fe20000010891 */
[----:B------:R-:W-:Y:S01]  /*4e80*/  @!P0 ISETP.GE.AND P6, PT, R143, R144, PT ;  /* 0x000000908f00820c */ /* 0x000fe20003fc6270 */
[----:B--2---:R-:W2:Y:S01]  /*4e90*/  LDSM.16.M88.4 R4, [R222+0xd400] ;  /* 0x00d40000de04783b */ /* 0x004ea20000000200 */
[----:B------:R-:W-:Y:S01]  /*4ea0*/  LOP3.LUT R159, R161, UR4, R152, 0x96, !PT ;  /* 0x00000004a19f7c12 */ /* 0x000fe2000f8e9698 */
[--C-:B------:R-:W-:Y:S01]  /*4eb0*/  FFMA.FTZ R13, R13, c[0x0][0x23c], -R145.reuse ;  /* 0x00008f000d0d7a23 */ /* 0x100fe20000010891 */
[----:B------:R-:W-:Y:S01]  /*4ec0*/  @!P0 FSEL R15, R15, -INF , !P4 ;  /* 0xff8000000f0f8808 */ /* 0x000fe20006000000 */
[----:B------:R-:W-:Y:S01]  /*4ed0*/  IMAD.WIDE.U32 R152, R155, -0x326172a9, RZ ;  /* 0xcd9e8d579b987825 */ /* 0x000fe200078e00ff */
[----:B------:R-:W-:Y:S01]  /*4ee0*/  @!P0 FSEL R18, R18, -INF , !P2 ;  /* 0xff80000012128808 */ /* 0x000fe20005000000 */
[----:B------:R1:W1:Y:S01]  /*4ef0*/  MUFU.EX2 R171, R9 ;  /* 0x0000000900ab7308 */ /* 0x0002620000000800 */
[----:B------:R-:W-:Y:S01]  /*4f00*/  @!P0 ISETP.GE.AND P3, PT, R143, R147, PT ;  /* 0x000000938f00820c */ /* 0x000fe20003f66270 */
[----:B------:R-:W-:Y:S01]  /*4f10*/  IMAD.WIDE.U32 R154, R154, -0x326172a9, RZ ;  /* 0xcd9e8d579a9a7825 */ /* 0x000fe200078e00ff */
[----:B------:R-:W-:Y:S02]  /*4f20*/  LOP3.LUT R151, R151, R153, RZ, 0x3c, !PT ;  /* 0x0000009997977212 */ /* 0x000fe400078e3cff */
[----:B----4-:R-:W-:Y:S01]  /*4f30*/  FSEL R8, R149, RZ, P1 ;  /* 0x000000ff95087208 */ /* 0x010fe20000800000 */
[----:B------:R-:W-:Y:S01]  /*4f40*/  FFMA.FTZ R18, R18, c[0x0][0x23c], -R146 ;  /* 0x00008f0012127a23 */ /* 0x000fe20000010892 */
[----:B------:R-:W-:Y:S02]  /*4f50*/  @!P0 ISETP.GE.AND P1, PT, R0, R140, PT ;  /* 0x0000008c0000820c */ /* 0x000fe40003f26270 */
[----:B------:R-:W-:Y:S01]  /*4f60*/  LOP3.LUT R152, R155, UR4, R152, 0x96, !PT ;  /* 0x000000049b987c12 */ /* 0x000fe2000f8e9698 */
[--C-:B------:R-:W-:Y:S01]  /*4f70*/  FFMA.FTZ R11, R11, c[0x0][0x23c], -R8.reuse ;  /* 0x00008f000b0b7a23 */ /* 0x100fe20000010808 */
[----:B------:R-:W-:Y:S01]  /*4f80*/  @!P0 FSEL R10, R10, -INF , !P1 ;  /* 0xff8000000a0a8808 */ /* 0x000fe20004800000 */
[--C-:B------:R-:W-:Y:S01]  /*4f90*/  FFMA.FTZ R14, R14, c[0x0][0x23c], -R8.reuse ;  /* 0x00008f000e0e7a23 */ /* 0x100fe20000010808 */
[-C--:B------:R-:W-:Y:S01]  /*4fa0*/  @!P0 ISETP.GE.AND P1, PT, R142, R147.reuse, PT ;  /* 0x000000938e00820c */ /* 0x080fe20003f26270 */
[----:B------:R-:W4:Y:S01]  /*4fb0*/  MUFU.EX2 R234, R11 ;  /* 0x0000000b00ea7308 */ /* 0x000f220000000800 */
[----:B------:R-:W-:Y:S01]  /*4fc0*/  @!P0 FSEL R19, R19, -INF , !P6 ;  /* 0xff80000013138808 */ /* 0x000fe20007000000 */
[----:B------:R-:W-:Y:S01]  /*4fd0*/  FFMA.FTZ R10, R10, c[0x0][0x23c], -R8 ;  /* 0x00008f000a0a7a23 */ /* 0x000fe20000010808 */
[----:B------:R-:W-:Y:S01]  /*4fe0*/  @!P0 FSEL R16, R16, -INF , !P1 ;  /* 0xff80000010108808 */ /* 0x000fe20004800000 */
[----:B------:R-:W-:Y:S01]  /*4ff0*/  IMAD.WIDE.U32 R142, R157, -0x2daee0ad, RZ ;  /* 0xd2511f539d8e7825 */ /* 0x000fe200078e00ff */
[----:B------:R-:W-:Y:S01]  /*5000*/  @!P0 FSEL R17, R17, -INF , !P3 ;  /* 0xff80000011118808 */ /* 0x000fe20005800000 */
[----:B------:R-:W-:Y:S02]  /*5010*/  UIADD3 UR4, UR8, -0x126145ec, URZ ;  /* 0xed9eba1408047890 */ /* 0x000fe4000fffe03f */
[----:B------:R-:W-:Y:S01]  /*5020*/  FFMA.FTZ R16, R16, c[0x0][0x23c], -R148 ;  /* 0x00008f0010107a23 */ /* 0x000fe20000010894 */
[----:B------:R-:W-:Y:S01]  /*5030*/  LOP3.LUT R158, R143, UR5, R158, 0x96, !PT ;  /* 0x000000058f9e7c12 */ /* 0x000fe2000f8e969e */
[----:B------:R3:W-:Y:S01]  /*5040*/  MUFU.EX2 R235, R10 ;  /* 0x0000000a00eb7308 */ /* 0x0007e20000000800 */
[C---:B-1----:R-:W-:Y:S01]  /*5050*/  @!P0 IADD3 R9, R0.reuse, 0x10, RZ ;  /* 0x0000001000098810 */ /* 0x042fe20007ffe0ff */
[----:B------:R-:W-:Y:S02]  /*5060*/  FFMA.FTZ R15, R15, c[0x0][0x23c], -R8 ;  /* 0x00008f000f0f7a23 */ /* 0x000fe40000010808 */
[----:B------:R-:W-:Y:S01]  /*5070*/  FFMA.FTZ R19, R19, c[0x0][0x23c], -R146 ;  /* 0x00008f0013137a23 */ /* 0x000fe20000010892 */
[----:B------:R-:W-:Y:S01]  /*5080*/  @!P0 ISETP.GE.AND P4, PT, R9, R144, PT ;  /* 0x000000900900820c */ /* 0x000fe20003f86270 */
[--C-:B------:R-:W-:Y:S01]  /*5090*/  FFMA.FTZ R162, R17, c[0x0][0x23c], -R148.reuse ;  /* 0x00008f0011a27a23 */ /* 0x100fe20000010894 */
[C---:B------:R-:W-:Y:S02]  /*50a0*/  @!P0 ISETP.GE.AND P5, PT, R9.reuse, R147, PT ;  /* 0x000000930900820c */ /* 0x040fe40003fa6270 */
[C---:B------:R-:W-:Y:S01]  /*50b0*/  @!P0 ISETP.GE.AND P1, PT, R9.reuse, R141, PT ;  /* 0x0000008d0900820c */ /* 0x040fe20003f26270 */
[-C--:B--2---:R-:W-:Y:S01]  /*50c0*/  HMMA.16816.F32.BF16 R20, R136, R4.reuse, R20 ;  /* 0x000000048814723c */ /* 0x084fe20000041814 */
[----:B------:R-:W-:Y:S01]  /*50d0*/  @!P0 ISETP.GE.AND P3, PT, R9, R140, PT ;  /* 0x0000008c0900820c */ /* 0x000fe20003f66270 */
[----:B------:R-:W1:Y:S06]  /*50e0*/  MUFU.EX2 R168, R12 ;  /* 0x0000000c00a87308 */ /* 0x000e6c0000000800 */
[C---:B------:R-:W-:Y:S04]  /*50f0*/  HMMA.16816.F32.BF16 R24, R132.reuse, R4, R24 ;  /* 0x000000048418723c */ /* 0x040fe80000041818 */
[----:B------:R2:W-:Y:S01]  /*5100*/  MUFU.EX2 R163, R16 ;  /* 0x0000001000a37308 */ /* 0x0005e20000000800 */
[----:B---3--:R-:W-:Y:S02]  /*5110*/  IMAD.WIDE.U32 R10, R151, -0x2daee0ad, RZ ;  /* 0xd2511f53970a7825 */ /* 0x008fe400078e00ff */
[----:B------:R-:W-:Y:S01]  /*5120*/  @!P0 IADD3 R4, R0, 0x11, RZ ;  /* 0x0000001100048810 */ /* 0x000fe20007ffe0ff */
[-C--:B------:R-:W-:Y:S03]  /*5130*/  HMMA.16816.F32.BF16 R28, R132, R6.reuse, R28 ;  /* 0x00000006841c723c */ /* 0x080fe6000004181c */
[C---:B------:R-:W-:Y:S02]  /*5140*/  @!P0 ISETP.GE.AND P2, PT, R4.reuse, R147, PT ;  /* 0x000000930400820c */ /* 0x040fe40003f46270 */
[----:B------:R-:W-:Y:S01]  /*5150*/  @!P0 ISETP.GE.AND P6, PT, R4, R144, PT ;  /* 0x000000900400820c */ /* 0x000fe20003fc6270 */
[----:B------:R3:W1:Y:S01]  /*5160*/  MUFU.EX2 R167, R14 ;  /* 0x0000000e00a77308 */ /* 0x0006620000000800 */
[----:B------:R-:W-:Y:S01]  /*5170*/  IMAD.WIDE.U32 R134, R159, -0x2daee0ad, RZ ;  /* 0xd2511f539f867825 */ /* 0x000fe200078e00ff */
[----:B------:R-:W-:Y:S01]  /*5180*/  @!P0 FSEL R20, R20, -INF , !P5 ;  /* 0xff80000014148808 */ /* 0x000fe20006800000 */
[----:B------:R-:W-:Y:S01]  /*5190*/  HMMA.16816.F32.BF16 R32, R136, R6, R32 ;  /* 0x000000068820723c */ /* 0x000fe20000041820 */
[-C--:B------:R-:W-:Y:S02]  /*51a0*/  @!P0 ISETP.GE.AND P5, PT, R4, R141.reuse, PT ;  /* 0x0000008d0400820c */ /* 0x080fe40003fa6270 */
[----:B------:R-:W-:Y:S01]  /*51b0*/  @!P0 FSEL R21, R21, -INF , !P2 ;  /* 0xff80000015158808 */ /* 0x000fe20005000000 */
[----:B------:R-:W-:Y:S01]  /*51c0*/  IMAD.WIDE.U32 R132, R152, -0x2daee0ad, RZ ;  /* 0xd2511f5398847825 */ /* 0x000fe200078e00ff */
[-C--:B------:R-:W-:Y:S02]  /*51d0*/  @!P0 ISETP.GE.AND P2, PT, R4, R140.reuse, PT ;  /* 0x0000008c0400820c */ /* 0x080fe40003f46270 */
[C---:B------:R-:W-:Y:S01]  /*51e0*/  @!P0 IADD3 R4, R0.reuse, 0x18, RZ ;  /* 0x0000001800048810 */ /* 0x040fe20007ffe0ff */
[----:B------:R1:W-:Y:S01]  /*51f0*/  MUFU.EX2 R169, R13 ;  /* 0x0000000d00a97308 */ /* 0x0003e20000000800 */
[----:B------:R-:W-:Y:S03]  /*5200*/  @!P0 IADD3 R0, R0, 0x19, RZ ;  /* 0x0000001900008810 */ /* 0x000fe60007ffe0ff */
[----:B------:R-:W-:Y:S01]  /*5210*/  @!P0 FSEL R22, R22, -INF , !P4 ;  /* 0xff80000016168808 */ /* 0x000fe20006000000 */
[--C-:B------:R-:W-:Y:S01]  /*5220*/  FFMA.FTZ R20, R20, c[0x0][0x23c], -R148.reuse ;  /* 0x00008f0014147a23 */ /* 0x100fe20000010894 */
[----:B------:R-:W-:Y:S01]  /*5230*/  @!P0 ISETP.GE.AND P4, PT, R4, R141, PT ;  /* 0x0000008d0400820c */ /* 0x000fe20003f86270 */
[----:B------:R-:W-:Y:S01]  /*5240*/  FFMA.FTZ R21, R21, c[0x0][0x23c], -R148 ;  /* 0x00008f0015157a23 */ /* 0x000fe20000010894 */
[----:B------:R-:W-:Y:S01]  /*5250*/  @!P0 FSEL R24, R24, -INF , !P1 ;  /* 0xff80000018188808 */ /* 0x000fe20004800000 */
[----:B------:R-:W-:Y:S01]  /*5260*/  FFMA.FTZ R22, R22, c[0x0][0x23c], -R146 ;  /* 0x00008f0016167a23 */ /* 0x000fe20000010892 */
[-C--:B------:R-:W-:Y:S01]  /*5270*/  @!P0 ISETP.GE.AND P1, PT, R4, R140.reuse, PT ;  /* 0x0000008c0400820c */ /* 0x080fe20003f26270 */
[----:B------:R1:W1:Y:S01]  /*5280*/  MUFU.EX2 R170, R15 ;  /* 0x0000000f00aa7308 */ /* 0x0002620000000800 */
[----:B------:R-:W-:Y:S01]  /*5290*/  @!P0 FSEL R25, R25, -INF , !P5 ;  /* 0xff80000019198808 */ /* 0x000fe20006800000 */
[--C-:B------:R-:W-:Y:S01]  /*52a0*/  FFMA.FTZ R24, R24, c[0x0][0x23c], -R145.reuse ;  /* 0x00008f0018187a23 */ /* 0x100fe20000010891 */
[----:B------:R-:W-:Y:S02]  /*52b0*/  @!P0 ISETP.GE.AND P5, PT, R0, R140, PT ;  /* 0x0000008c0000820c */ /* 0x000fe40003fa6270 */
[----:B------:R-:W-:Y:S01]  /*52c0*/  LOP3.LUT R142, R135, UR4, R142, 0x96, !PT ;  /* 0x00000004878e7c12 */ /* 0x000fe2000f8e968e */
[--C-:B------:R-:W-:Y:S01]  /*52d0*/  FFMA.FTZ R25, R25, c[0x0][0x23c], -R145.reuse ;  /* 0x00008f0019197a23 */ /* 0x100fe20000010891 */
[----:B------:R-:W-:Y:S01]  /*52e0*/  LOP3.LUT R140, R133, UR4, R10, 0x96, !PT ;  /* 0x00000004858c7c12 */ /* 0x000fe2000f8e960a */
[----:B------:R-:W-:Y:S01]  /*52f0*/  UIADD3 UR4, UR9, 0x78dde6e4, URZ ;  /* 0x78dde6e409047890 */ /* 0x000fe2000fffe03f */
[----:B------:R-:W-:Y:S01]  /*5300*/  @!P0 FSEL R26, R26, -INF , !P3 ;  /* 0xff8000001a1a8808 */ /* 0x000fe20005800000 */
[----:B--2---:R-:W-:Y:S01]  /*5310*/  IMAD.WIDE.U32 R16, R142, -0x326172a9, RZ ;  /* 0xcd9e8d578e107825 */ /* 0x004fe200078e00ff */
[----:B------:R-:W-:Y:S01]  /*5320*/  @!P0 ISETP.GE.AND P3, PT, R4, R147, PT ;  /* 0x000000930400820c */ /* 0x000fe20003f66270 */
[----:B------:R2:W-:Y:S01]  /*5330*/  MUFU.EX2 R161, R18 ;  /* 0x0000001200a17308 */ /* 0x0005e20000000800 */
[----:B------:R-:W-:Y:S01]  /*5340*/  @!P0 FSEL R28, R28, -INF , !P4 ;  /* 0xff8000001c1c8808 */ /* 0x000fe20006000000 */
[----:B------:R-:W-:Y:S01]  /*5350*/  FFMA.FTZ R26, R26, c[0x0][0x23c], -R8 ;  /* 0x00008f001a1a7a23 */ /* 0x000fe20000010808 */
[-C--:B------:R-:W-:Y:S02]  /*5360*/  @!P0 ISETP.GE.AND P4, PT, R4, R144.reuse, PT ;  /* 0x000000900400820c */ /* 0x080fe40003f86270 */
[----:B------:R-:W-:Y:S01]  /*5370*/  LOP3.LUT R4, R11, UR5, R156, 0x96, !PT ;  /* 0x000000050b047c12 */ /* 0x000fe2000f8e969c */
[----:B------:R-:W-:Y:S01]  /*5380*/  IMAD.WIDE.U32 R10, R158, -0x326172a9, RZ ;  /* 0xcd9e8d579e0a7825 */ /* 0x000fe200078e00ff */
[----:B------:R-:W-:Y:S01]  /*5390*/  UIADD3 UR5, UR8, -0x56f99767, URZ ;  /* 0xa906689908057890 */ /* 0x000fe2000fffe03f */
[----:B------:R-:W-:Y:S02]  /*53a0*/  @!P0 FSEL R23, R23, -INF , !P6 ;  /* 0xff80000017178808 */ /* 0x000fe40007000000 */
[----:B------:R-:W-:Y:S01]  /*53b0*/  IMAD.WIDE.U32 R4, R4, -0x326172a9, RZ ;  /* 0xcd9e8d5704047825 */ /* 0x000fe200078e00ff */
[----:B------:R-:W-:Y:S01]  /*53c0*/  LOP3.LUT R12, R11, UR4, R160, 0x96, !PT ;  /* 0x000000040b0c7c12 */ /* 0x000fe2000f8e96a0 */
[----:B------:R-:W-:Y:S01]  /*53d0*/  MUFU.EX2 R159, R20 ;  /* 0x00000014009f7308 */ /* 0x000fe20000000800 */
[----:B------:R-:W-:Y:S01]  /*53e0*/  @!P0 ISETP.GE.AND P6, PT, R0, R141, PT ;  /* 0x0000008d0000820c */ /* 0x000fe20003fc6270 */
[----:B------:R-:W-:Y:S01]  /*53f0*/  IMAD.WIDE.U32 R140, R140, -0x326172a9, RZ ;  /* 0xcd9e8d578c8c7825 */ /* 0x000fe200078e00ff */
[----:B---3--:R-:W-:Y:S01]  /*5400*/  LOP3.LUT R14, R5, UR4, R154, 0x96, !PT ;  /* 0x00000004050e7c12 */ /* 0x008fe2000f8e969a */
[----:B------:R-:W-:Y:S01]  /*5410*/  UIADD3 UR4, UR8, 0x646e171e, URZ ;  /* 0x646e171e08047890 */ /* 0x000fe2000fffe03f */
[----:B------:R-:W-:Y:S01]  /*5420*/  LOP3.LUT R5, R17, UR6, R10, 0x96, !PT ;  /* 0x0000000611057c12 */ /* 0x000fe2000f8e960a */
[----:B-1----:R-:W-:Y:S01]  /*5430*/  IMAD.WIDE.U32 R12, R12, -0x2daee0ad, RZ ;  /* 0xd2511f530c0c7825 */ /* 0x002fe200078e00ff */
[----:B------:R-:W-:Y:S02]  /*5440*/  LOP3.LUT R10, R141, UR6, R4, 0x96, !PT ;  /* 0x000000068d0a7c12 */ /* 0x000fe4000f8e9604 */
[----:B------:R-:W-:Y:S01]  /*5450*/  @!P0 FSEL R29, R29, -INF , !P6 ;  /* 0xff8000001d1d8808 */ /* 0x000fe20007000000 */
[----:B------:R1:W-:Y:S01]  /*5460*/  MUFU.EX2 R160, R19 ;  /* 0x0000001300a07308 */ /* 0x0003e20000000800 */
[----:B------:R-:W-:Y:S01]  /*5470*/  IMAD.WIDE.U32 R14, R14, -0x2daee0ad, RZ ;  /* 0xd2511f530e0e7825 */ /* 0x000fe200078e00ff */
[----:B------:R-:W-:Y:S02]  /*5480*/  LOP3.LUT R134, R13, UR5, R134, 0x96, !PT ;  /* 0x000000050d867c12 */ /* 0x000fe4000f8e9686 */
[----:B------:R-:W-:Y:S01]  /*5490*/  @!P0 ISETP.GE.AND P6, PT, R0, R144, PT ;  /* 0x000000900000820c */ /* 0x000fe20003fc6270 */
[----:B------:R-:W-:Y:S01]  /*54a0*/  IMAD.WIDE.U32 R4, R5, -0x2daee0ad, RZ ;  /* 0xd2511f5305047825 */ /* 0x000fe200078e00ff */
[----:B------:R-:W-:Y:S01]  /*54b0*/  LOP3.LUT R132, R15, UR5, R132, 0x96, !PT ;  /* 0x000000050f847c12 */ /* 0x000fe2000f8e9684 */
[----:B------:R-:W-:Y:S01]  /*54c0*/  UIADD3 UR5, UR9, -0x4ab325aa, URZ ;  /* 0xb54cda5609057890 */ /* 0x000fe2000fffe03f */
[----:B------:R-:W-:Y:S01]  /*54d0*/  @!P0 FSEL R27, R27, -INF , !P2 ;  /* 0xff8000001b1b8808 */ /* 0x000fe20005000000 */
[----:B------:R-:W-:Y:S01]  /*54e0*/  IMAD.WIDE.U32 R10, R10, -0x2daee0ad, RZ ;  /* 0xd2511f530a0a7825 */ /* 0x000fe200078e00ff */
[----:B------:R-:W-:Y:S01]  /*54f0*/  LOP3.LUT R141, R4, 0xffff, RZ, 0xc0, !PT ;  /* 0x0000ffff048d7812 */ /* 0x000fe200078ec0ff */
[----:B------:R-:W-:Y:S01]  /*5500*/  MUFU.EX2 R162, R162 ;  /* 0x000000a200a27308 */ /* 0x000fe20000000800 */
[----:B------:R-:W-:Y:S01]  /*5510*/  @!P0 ISETP.GE.AND P2, PT, R0, R147, PT ;  /* 0x000000930000820c */ /* 0x000fe20003f46270 */
[----:B------:R-:W-:Y:S01]  /*5520*/  FFMA.FTZ R23, R23, c[0x0][0x23c], -R146 ;  /* 0x00008f0017177a23 */ /* 0x000fe20000010892 */
[----:B------:R-:W-:Y:S01]  /*5530*/  SHF.R.U32.HI R142, RZ, 0x10, R4 ;  /* 0x00000010ff8e7819 */ /* 0x000fe20000011604 */
[--C-:B------:R-:W-:Y:S01]  /*5540*/  FFMA.FTZ R28, R28, c[0x0][0x23c], -R145.reuse ;  /* 0x00008f001c1c7a23 */ /* 0x100fe20000010891 */
[----:B------:R-:W-:Y:S01]  /*5550*/  LOP3.LUT R12, R5, UR4, R12, 0x96, !PT ;  /* 0x00000004050c7c12 */ /* 0x000fe2000f8e960c */
[----:B------:R-:W-:Y:S01]  /*5560*/  FFMA.FTZ R145, R29, c[0x0][0x23c], -R145 ;  /* 0x00008f001d917a23 */ /* 0x000fe20000010891 */
[----:B------:R-:W-:Y:S01]  /*5570*/  SHF.R.U32.HI R0, RZ, 0x18, R4 ;  /* 0x00000018ff007819 */ /* 0x000fe20000011604 */
[----:B------:R-:W-:Y:S01]  /*5580*/  FFMA.FTZ R27, R27, c[0x0][0x23c], -R8 ;  /* 0x00008f001b1b7a23 */ /* 0x000fe20000010808 */
[----:B------:R-:W-:Y:S01]  /*5590*/  LOP3.LUT R13, R4, 0xff, RZ, 0xc0, !PT ;  /* 0x000000ff040d7812 */ /* 0x000fe200078ec0ff */
[----:B------:R-:W-:Y:S01]  /*55a0*/  IMAD.WIDE.U32 R4, R134, -0x326172a9, RZ ;  /* 0xcd9e8d5786047825 */ /* 0x000fe200078e00ff */
[----:B------:R-:W-:Y:S01]  /*55b0*/  LOP3.LUT R9, R11, UR4, R14, 0x96, !PT ;  /* 0x000000040b097c12 */ /* 0x000fe2000f8e960e */
[----:B------:R-:W-:Y:S01]  /*55c0*/  ULDC.U8 UR4, c[0x0][0x2d8] ;  /* 0x0000b60000047ab9 */ /* 0x000fe20000000000 */
[----:B------:R-:W-:Y:S01]  /*55d0*/  LOP3.LUT R135, R10, 0xffff, RZ, 0xc0, !PT ;  /* 0x0000ffff0a877812 */ /* 0x000fe200078ec0ff */
[----:B------:R-:W-:Y:S01]  /*55e0*/  MUFU.EX2 R158, R21 ;  /* 0x00000015009e7308 */ /* 0x000fe20000000800 */
[----:B------:R-:W-:Y:S02]  /*55f0*/  LOP3.LUT R6, R5, UR5, R16, 0x96, !PT ;  /* 0x0000000505067c12 */ /* 0x000fe4000f8e9610 */
[C---:B------:R-:W-:Y:S02]  /*5600*/  LOP3.LUT R16, R4.reuse, 0xffff, RZ, 0xc0, !PT ;  /* 0x0000ffff04107812 */ /* 0x040fe400078ec0ff */
[----:B--2---:R-:W-:Y:S02]  /*5610*/  LOP3.LUT R18, R4, 0xff, RZ, 0xc0, !PT ;  /* 0x000000ff04127812 */ /* 0x004fe400078ec0ff */
[--C-:B-1----:R-:W-:Y:S02]  /*5620*/  SHF.R.U32.HI R19, RZ, 0x18, R4.reuse ;  /* 0x00000018ff137819 */ /* 0x102fe40000011604 */
[----:B------:R-:W-:Y:S01]  /*5630*/  SHF.R.U32.HI R17, RZ, 0x10, R4 ;  /* 0x00000010ff117819 */ /* 0x000fe20000011604 */
[----:B------:R-:W-:Y:S01]  /*5640*/  IMAD.WIDE.U32 R4, R132, -0x326172a9, RZ ;  /* 0xcd9e8d5784047825 */ /* 0x000fe200078e00ff */
[----:B------:R-:W-:Y:S01]  /*5650*/  LOP3.LUT R7, R6, 0xffff, RZ, 0xc0, !PT ;  /* 0x0000ffff06077812 */ /* 0x000fe200078ec0ff */
[----:B------:R-:W-:Y:S01]  /*5660*/  MUFU.EX2 R157, R22 ;  /* 0x00000016009d7308 */ /* 0x000fe20000000800 */
[----:B------:R-:W-:Y:S02]  /*5670*/  @!P0 FSEL R30, R30, -INF , !P1 ;  /* 0xff8000001e1e8808 */ /* 0x000fe40004800000 */
[----:B------:R-:W-:Y:S02]  /*5680*/  ISETP.LE.U32.AND P1, PT, R13, UR4, PT ;  /* 0x000000040d007c0c */ /* 0x000fe4000bf23070 */
[----:B------:R-:W-:Y:S01]  /*5690*/  LOP3.LUT R11, R4, 0xffff, RZ, 0xc0, !PT ;  /* 0x0000ffff040b7812 */ /* 0x000fe200078ec0ff */
[----:B------:R-:W-:Y:S01]  /*56a0*/  FFMA.FTZ R30, R30, c[0x0][0x23c], -R8 ;  /* 0x00008f001e1e7a23 */ /* 0x000fe20000010808 */
[----:B------:R-:W-:Y:S02]  /*56b0*/  LOP3.LUT R15, R4, 0xff, RZ, 0xc0, !PT ;  /* 0x000000ff040f7812 */ /* 0x000fe400078ec0ff */
[--C-:B------:R-:W-:Y:S01]  /*56c0*/  SHF.R.U32.HI R13, RZ, 0x10, R4.reuse ;  /* 0x00000010ff0d7819 */ /* 0x100fe20000011604 */
[----:B------:R-:W-:Y:S01]  /*56d0*/  MUFU.EX2 R155, R24 ;  /* 0x00000018009b7308 */ /* 0x000fe20000000800 */
[----:B------:R-:W-:Y:S02]  /*56e0*/  SHF.R.U32.HI R14, RZ, 0x18, R4 ;  /* 0x00000018ff0e7819 */ /* 0x000fe40000011604 */
[----:B------:R-:W-:Y:S02]  /*56f0*/  SHF.R.U32.HI R4, RZ, 0x8, R7 ;  /* 0x00000008ff047819 */ /* 0x000fe40000011607 */
[----:B------:R-:W-:Y:S02]  /*5700*/  LOP3.LUT R133, R10, 0xff, RZ, 0xc0, !PT ;  /* 0x000000ff0a857812 */ /* 0x000fe400078ec0ff */
[----:B------:R-:W-:Y:S02]  /*5710*/  SHF.R.U32.HI R134, RZ, 0x18, R10 ;  /* 0x00000018ff867819 */ /* 0x000fe4000001160a */
[----:B------:R-:W-:Y:S01]  /*5720*/  @!P0 FSEL R31, R31, -INF , !P5 ;  /* 0xff8000001f1f8808 */ /* 0x000fe20006800000 */
[----:B------:R-:W-:Y:S01]  /*5730*/  MUFU.EX2 R153, R26 ;  /* 0x0000001a00997308 */ /* 0x000fe20000000800 */
[----:B------:R-:W-:Y:S02]  /*5740*/  ISETP.LE.U32.AND P5, PT, R0, UR4, PT ;  /* 0x0000000400007c0c */ /* 0x000fe4000bfa3070 */
[----:B------:R-:W-:Y:S01]  /*5750*/  LOP3.LUT R0, R5, UR5, R140, 0x96, !PT ;  /* 0x0000000505007c12 */ /* 0x000fe2000f8e968c */
[----:B------:R-:W-:Y:S01]  /*5760*/  FFMA.FTZ R8, R31, c[0x0][0x23c], -R8 ;  /* 0x00008f001f087a23 */ /* 0x000fe20000010808 */
[----:B------:R-:W-:Y:S01]  /*5770*/  SHF.R.U32.HI R20, RZ, 0x10, R10 ;  /* 0x00000010ff147819 */ /* 0x000fe2000001160a */
[----:B------:R-:W-:Y:S01]  /*5780*/  IMAD.U32 R140, RZ, RZ, UR15 ;  /* 0x0000000fff8c7e24 */ /* 0x000fe2000f8e00ff */
[----:B------:R-:W-:Y:S02]  /*5790*/  LOP3.LUT R10, R6, 0xff, RZ, 0xc0, !PT ;  /* 0x000000ff060a7812 */ /* 0x000fe400078ec0ff */
[--C-:B------:R-:W-:Y:S01]  /*57a0*/  SHF.R.U32.HI R5, RZ, 0x18, R6.reuse ;  /* 0x00000018ff057819 */ /* 0x100fe20000011606 */
[----:B------:R-:W-:Y:S01]  /*57b0*/  MUFU.EX2 R156, R23 ;  /* 0x00000017009c7308 */ /* 0x000fe20000000800 */
[----:B------:R-:W-:Y:S02]  /*57c0*/  SHF.R.U32.HI R6, RZ, 0x10, R6 ;  /* 0x00000010ff067819 */ /* 0x000fe40000011606 */
[----:B------:R-:W-:Y:S02]  /*57d0*/  LOP3.LUT R4, R4, 0xffff, RZ, 0xc0, !PT ;  /* 0x0000ffff04047812 */ /* 0x000fe400078ec0ff */
[----:B------:R-:W-:Y:S02]  /*57e0*/  @!P0 FSEL R34, R34, -INF , !P4 ;  /* 0xff80000022228808 */ /* 0x000fe40006000000 */
[----:B------:R-:W-:Y:S02]  /*57f0*/  LOP3.LUT R7, R6, 0xff, RZ, 0xc0, !PT ;  /* 0x000000ff06077812 */ /* 0x000fe400078ec0ff */
[----:B------:R-:W-:Y:S01]  /*5800*/  ISETP.LE.U32.AND P4, PT, R4, UR4, PT ;  /* 0x0000000404007c0c */ /* 0x000fe2000bf83070 */
[----:B------:R-:W-:Y:S01]  /*5810*/  MUFU.EX2 R154, R25 ;  /* 0x00000019009a7308 */ /* 0x000fe20000000800 */
[----:B------:R-:W-:Y:S01]  /*5820*/  LOP3.LUT R4, R0, 0xffff, RZ, 0xc0, !PT ;  /* 0x0000ffff00047812 */ /* 0x000fe200078ec0ff */
[----:B------:R-:W-:Y:S01]  /*5830*/  FFMA.FTZ R34, R34, c[0x0][0x23c], -R146 ;  /* 0x00008f0022227a23 */ /* 0x000fe20000010892 */
[----:B------:R-:W-:Y:S02]  /*5840*/  @!P0 FSEL R35, R35, -INF , !P6 ;  /* 0xff80000023238808 */ /* 0x000fe40007000000 */
[----:B------:R-:W-:Y:S02]  /*5850*/  ISETP.LE.U32.AND P6, PT, R7, UR4, PT ;  /* 0x0000000407007c0c */ /* 0x000fe4000bfc3070 */
[----:B------:R-:W-:Y:S01]  /*5860*/  SHF.R.U32.HI R4, RZ, 0x8, R4 ;  /* 0x00000008ff047819 */ /* 0x000fe20000011604 */
[----:B------:R-:W-:Y:S01]  /*5870*/  FFMA.FTZ R146, R35, c[0x0][0x23c], -R146 ;  /* 0x00008f0023927a23 */ /* 0x000fe20000010892 */
[----:B------:R-:W-:Y:S01]  /*5880*/  @!P0 FSEL R33, R33, -INF , !P2 ;  /* 0xff80000021218808 */ /* 0x000fe20005000000 */
[----:B------:R-:W-:Y:S01]  /*5890*/  MUFU.EX2 R150, R145 ;  /* 0x0000009100967308 */ /* 0x000fe20000000800 */
[----:B------:R-:W-:Y:S01]  /*58a0*/  ISETP.LE.U32.AND P2, PT, R5, UR4, PT ;  /* 0x0000000405007c0c */ /* 0x000fe2000bf43070 */
[----:B------:R-:W-:Y:S01]  /*58b0*/  @!P4 FADD.FTZ R165, -R165, -RZ ;  /* 0x800000ffa5a5c221 */ /* 0x000fe20000010100 */
[----:B------:R-:W-:Y:S02]  /*58c0*/  LOP3.LUT R4, R4, 0xffff, RZ, 0xc0, !PT ;  /* 0x0000ffff04047812 */ /* 0x000fe400078ec0ff */
[----:B------:R-:W-:Y:S02]  /*58d0*/  LOP3.LUT R6, R0, 0xff, RZ, 0xc0, !PT ;  /* 0x000000ff00067812 */ /* 0x000fe400078ec0ff */
[----:B------:R-:W-:Y:S01]  /*58e0*/  ISETP.LE.U32.AND P4, PT, R4, UR4, PT ;  /* 0x0000000404007c0c */ /* 0x000fe2000bf83070 */
[----:B------:R-:W-:Y:S01]  /*58f0*/  @!P6 FADD.FTZ R164, -R164, -RZ ;  /* 0x800000ffa4a4e221 */ /* 0x000fe20000010100 */
[----:B------:R-:W-:Y:S01]  /*5900*/  SHF.R.U32.HI R4, RZ, 0x18, R0 ;  /* 0x00000018ff047819 */ /* 0x000fe20000011600 */
[----:B------:R-:W-:Y:S01]  /*5910*/  MUFU.EX2 R145, R34 ;  /* 0x0000002200917308 */ /* 0x000fe20000000800 */
[----:B------:R-:W-:Y:S02]  /*5920*/  @!P0 FSEL R32, R32, -INF , !P3 ;  /* 0xff80000020208808 */ /* 0x000fe40005800000 */
[----:B------:R-:W-:Y:S01]  /*5930*/  ISETP.LE.U32.AND P6, PT, R4, UR4, PT ;  /* 0x0000000404007c0c */ /* 0x000fe2000bfc3070 */
[----:B------:R-:W-:Y:S01]  /*5940*/  @!P2 FADD.FTZ R232, -R232, -RZ ;  /* 0x800000ffe8e8a221 */ /* 0x000fe20000010100 */
[----:B------:R-:W-:Y:S01]  /*5950*/  ISETP.LE.U32.AND P0, PT, R6, UR4, PT ;  /* 0x0000000406007c0c */ /* 0x000fe2000bf03070 */
[--C-:B------:R-:W-:Y:S01]  /*5960*/  FFMA.FTZ R32, R32, c[0x0][0x23c], -R148.reuse ;  /* 0x00008f0020207a23 */ /* 0x100fe20000010894 */
[----:B------:R-:W-:Y:S01]  /*5970*/  ISETP.LE.U32.AND P2, PT, R15, UR4, PT ;  /* 0x000000040f007c0c */ /* 0x000fe2000bf43070 */
[----:B------:R-:W-:Y:S01]  /*5980*/  FFMA.FTZ R148, R33, c[0x0][0x23c], -R148 ;  /* 0x00008f0021947a23 */ /* 0x000fe20000010894 */
[----:B------:R-:W-:Y:S01]  /*5990*/  LOP3.LUT R4, R13, 0xff, RZ, 0xc0, !PT ;  /* 0x000000ff0d047812 */ /* 0x000fe200078ec0ff */
[----:B------:R-:W-:Y:S01]  /*59a0*/  @!P4 FADD.FTZ R171, -R171, -RZ ;  /* 0x800000ffababc221 */ /* 0x000fe20000010100 */
[----:B------:R-:W-:Y:S01]  /*59b0*/  SHF.R.U32.HI R5, RZ, 0x10, R0 ;  /* 0x00000010ff057819 */ /* 0x000fe20000011600 */
[----:B------:R-:W1:Y:S01]  /*59c0*/  MUFU.EX2 R149, R32 ;  /* 0x0000002000957308 */ /* 0x000e620000000800 */
[----:B------:R-:W-:Y:S02]  /*59d0*/  SHF.R.U32.HI R0, RZ, 0x8, R11 ;  /* 0x00000008ff007819 */ /* 0x000fe4000001160b */
[----:B------:R-:W-:Y:S01]  /*59e0*/  ISETP.LE.U32.AND P4, PT, R4, UR4, PT ;  /* 0x0000000404007c0c */ /* 0x000fe2000bf83070 */
[----:B----4-:R-:W-:Y:S01]  /*59f0*/  @!P6 FADD.FTZ R234, -R234, -RZ ;  /* 0x800000ffeaeae221 */ /* 0x010fe20000010100 */
[----:B------:R-:W-:Y:S01]  /*5a00*/  LOP3.LUT R0, R0, 0xffff, RZ, 0xc0, !PT ;  /* 0x0000ffff00007812 */ /* 0x000fe200078ec0ff */
[----:B------:R-:W-:Y:S01]  /*5a10*/  @!P0 FADD.FTZ R233, -R233, -RZ ;  /* 0x800000ffe9e98221 */ /* 0x000fe20000010100 */
[----:B------:R-:W-:Y:S01]  /*5a20*/  ISETP.LE.U32.AND P6, PT, R14, UR4, PT ;  /* 0x000000040e007c0c */ /* 0x000fe2000bfc3070 */
[----:B------:R-:W-:Y:S01]  /*5a30*/  @!P2 FADD.FTZ R168, -R168, -RZ ;  /* 0x800000ffa8a8a221 */ /* 0x000fe20000010100 */
[----:B------:R-:W-:Y:S01]  /*5a40*/  ISETP.LE.U32.AND P0, PT, R0, UR4, PT ;  /* 0x0000000400007c0c */ /* 0x000fe2000bf03070 */
[----:B------:R-:W-:Y:S01]  /*5a50*/  MUFU.EX2 R148, R148 ;  /* 0x0000009400947308 */ /* 0x000fe20000000800 */
[----:B------:R-:W-:Y:S02]  /*5a60*/  SHF.R.U32.HI R0, RZ, 0x8, R16 ;  /* 0x00000008ff007819 */ /* 0x000fe40000011610 */
[----:B------:R-:W-:Y:S02]  /*5a70*/  ISETP.LE.U32.AND P2, PT, R18, UR4, PT ;  /* 0x0000000412007c0c */ /* 0x000fe4000bf43070 */
[----:B------:R-:W-:Y:S01]  /*5a80*/  LOP3.LUT R0, R0, 0xffff, RZ, 0xc0, !PT ;  /* 0x0000ffff00007812 */ /* 0x000fe200078ec0ff */
[----:B------:R-:W-:Y:S01]  /*5a90*/  @!P4 FADD.FTZ R167, -R167, -RZ ;  /* 0x800000ffa7a7c221 */ /* 0x000fe20000010100 */
[----:B------:R-:W-:Y:S02]  /*5aa0*/  LOP3.LUT R4, R17, 0xff, RZ, 0xc0, !PT ;  /* 0x000000ff11047812 */ /* 0x000fe400078ec0ff */
[----:B------:R-:W-:Y:S01]  /*5ab0*/  ISETP.LE.U32.AND P4, PT, R0, UR4, PT ;  /* 0x0000000400007c0c */ /* 0x000fe2000bf83070 */
[----:B------:R-:W-:Y:S01]  /*5ac0*/  @!P6 FADD.FTZ R170, -R170, -RZ ;  /* 0x800000ffaaaae221 */ /* 0x000fe20000010100 */
[----:B------:R-:W-:Y:S01]  /*5ad0*/  LOP3.LUT R0, R12, 0xffff, RZ, 0xc0, !PT ;  /* 0x0000ffff0c007812 */ /* 0x000fe200078ec0ff */
[----:B------:R-:W-:Y:S01]  /*5ae0*/  @!P0 FADD.FTZ R169, -R169, -RZ ;  /* 0x800000ffa9a98221 */ /* 0x000fe20000010100 */
[----:B------:R-:W-:Y:S01]  /*5af0*/  ISETP.LE.U32.AND P6, PT, R4, UR4, PT ;  /* 0x0000000404007c0c */ /* 0x000fe2000bfc3070 */
[----:B-1----:R-:W-:Y:S01]  /*5b00*/  @!P1 FADD.FTZ R149, -R149, -RZ ;  /* 0x800000ff95959221 */ /* 0x002fe20000010100 */
[----:B------:R-:W-:Y:S01]  /*5b10*/  LOP3.LUT R4, R12, 0xff, RZ, 0xc0, !PT ;  /* 0x000000ff0c047812 */ /* 0x000fe200078ec0ff */
[----:B------:R-:W-:Y:S01]  /*5b20*/  @!P2 FADD.FTZ R163, -R163, -RZ ;  /* 0x800000ffa3a3a221 */ /* 0x000fe20000010100 */
[----:B------:R-:W-:Y:S01]  /*5b30*/  SHF.R.U32.HI R0, RZ, 0x8, R0 ;  /* 0x00000008ff007819 */ /* 0x000fe20000011600 */
[----:B------:R-:W1:Y:S01]  /*5b40*/  MUFU.EX2 R146, R146 ;  /* 0x0000009200927308 */ /* 0x000e620000000800 */
[----:B------:R-:W-:Y:S02]  /*5b50*/  ISETP.LE.U32.AND P2, PT, R4, UR4, PT ;  /* 0x0000000404007c0c */ /* 0x000fe4000bf43070 */
[----:B------:R-:W-:Y:S01]  /*5b60*/  LOP3.LUT R0, R0, 0xffff, RZ, 0xc0, !PT ;  /* 0x0000ffff00007812 */ /* 0x000fe200078ec0ff */
[----:B------:R-:W-:Y:S01]  /*5b70*/  @!P4 FADD.FTZ R162, -R162, -RZ ;  /* 0x800000ffa2a2c221 */ /* 0x000fe20000010100 */
[----:B------:R-:W-:Y:S02]  /*5b80*/  SHF.R.U32.HI R4, RZ, 0x10, R12 ;  /* 0x00000010ff047819 */ /* 0x000fe4000001160c */
[----:B------:R-:W-:Y:S01]  /*5b90*/  ISETP.LE.U32.AND P4, PT, R0, UR4, PT ;  /* 0x0000000400007c0c */ /* 0x000fe2000bf83070 */
[----:B------:R-:W-:Y:S01]  /*5ba0*/  @!P6 FADD.FTZ R161, -R161, -RZ ;  /* 0x800000ffa1a1e221 */ /* 0x000fe20000010100 */
[----:B------:R-:W-:Y:S01]  /*5bb0*/  LOP3.LUT R0, R4, 0xff, RZ, 0xc0, !PT ;  /* 0x000000ff04007812 */ /* 0x000fe200078ec0ff */
[----:B------:R-:W-:Y:S01]  /*5bc0*/  MUFU.EX2 R152, R27 ;  /* 0x0000001b00987308 */ /* 0x000fe20000000800 */
[----:B------:R-:W-:Y:S02]  /*5bd0*/  LOP3.LUT R4, R9, 0xffff, RZ, 0xc0, !PT ;  /* 0x0000ffff09047812 */ /* 0x000fe400078ec0ff */
[----:B------:R-:W-:Y:S01]  /*5be0*/  ISETP.LE.U32.AND P6, PT, R0, UR4, PT ;  /* 0x0000000400007c0c */ /* 0x000fe2000bfc3070 */
[----:B------:R-:W-:Y:S01]  /*5bf0*/  @!P2 FADD.FTZ R159, -R159, -RZ ;  /* 0x800000ff9f9fa221 */ /* 0x000fe20000010100 */
[----:B------:R-:W-:Y:S02]  /*5c00*/  SHF.R.U32.HI R0, RZ, 0x8, R4 ;  /* 0x00000008ff007819 */ /* 0x000fe40000011604 */
[----:B------:R-:W-:Y:S02]  /*5c10*/  LOP3.LUT R4, R9, 0xff, RZ, 0xc0, !PT ;  /* 0x000000ff09047812 */ /* 0x000fe400078ec0ff */
[----:B------:R-:W-:Y:S01]  /*5c20*/  LOP3.LUT R0, R0, 0xffff, RZ, 0xc0, !PT ;  /* 0x0000ffff00007812 */ /* 0x000fe200078ec0ff */
[----:B------:R-:W-:Y:S01]  /*5c30*/  @!P4 FADD.FTZ R158, -R158, -RZ ;  /* 0x800000ff9e9ec221 */ /* 0x000fe20000010100 */
[----:B------:R-:W-:Y:S01]  /*5c40*/  ISETP.LE.U32.AND P2, PT, R4, UR4, PT ;  /* 0x0000000404007c0c */ /* 0x000fe2000bf43070 */
[----:B------:R-:W-:Y:S01]  /*5c50*/  MUFU.EX2 R151, R28 ;  /* 0x0000001c00977308 */ /* 0x000fe20000000800 */
[----:B------:R-:W-:Y:S01]  /*5c60*/  SHF.R.U32.HI R4, RZ, 0x10, R9 ;  /* 0x00000010ff047819 */ /* 0x000fe20000011609 */
[----:B-1----:R-:W-:Y:S01]  /*5c70*/  @!P5 FADD.FTZ R146, -R146, -RZ ;  /* 0x800000ff9292d221 */ /* 0x002fe20000010100 */
[----:B------:R-:W-:Y:S01]  /*5c80*/  ISETP.LE.U32.AND P3, PT, R10, UR4, PT ;  /* 0x000000040a007c0c */ /* 0x000fe2000bf63070 */
[----:B------:R-:W-:Y:S01]  /*5c90*/  @!P6 FADD.FTZ R157, -R157, -RZ ;  /* 0x800000ff9d9de221 */ /* 0x000fe20000010100 */
[----:B------:R-:W-:Y:S02]  /*5ca0*/  ISETP.LE.U32.AND P4, PT, R0, UR4, PT ;  /* 0x0000000400007c0c */ /* 0x000fe4000bf83070 */
[----:B------:R-:W-:Y:S02]  /*5cb0*/  LOP3.LUT R0, R4, 0xff, RZ, 0xc0, !PT ;  /* 0x000000ff04007812 */ /* 0x000fe400078ec0ff */
[----:B------:R-:W-:Y:S01]  /*5cc0*/  SHF.R.U32.HI R4, RZ, 0x8, R141 ;  /* 0x00000008ff047819 */ /* 0x000fe2000001168d */
[----:B------:R-:W1:Y:S01]  /*5cd0*/  MUFU.EX2 R147, R30 ;  /* 0x0000001e00937308 */ /* 0x000e620000000800 */
[----:B------:R-:W-:Y:S01]  /*5ce0*/  ISETP.LE.U32.AND P6, PT, R0, UR4, PT ;  /* 0x0000000400007c0c */ /* 0x000fe2000bfc3070 */
[----:B------:R-:W-:Y:S01]  /*5cf0*/  @!P2 FADD.FTZ R155, -R155, -RZ ;  /* 0x800000ff9b9ba221 */ /* 0x000fe20000010100 */
[----:B------:R-:W-:Y:S01]  /*5d00*/  LOP3.LUT R0, R4, 0xffff, RZ, 0xc0, !PT ;  /* 0x0000ffff04007812 */ /* 0x000fe200078ec0ff */
[----:B------:R-:W-:Y:S01]  /*5d10*/  IMAD.U32 R141, RZ, RZ, UR14 ;  /* 0x0000000eff8d7e24 */ /* 0x000fe2000f8e00ff */
[----:B------:R-:W-:Y:S01]  /*5d20*/  ISETP.LE.U32.AND P0, PT, R19, UR4, PT ;  /* 0x0000000413007c0c */ /* 0x000fe2000bf03070 */
[----:B------:R-:W-:Y:S01]  /*5d30*/  @!P3 FADD.FTZ R166, -R166, -RZ ;  /* 0x800000ffa6a6b221 */ /* 0x000fe20000010100 */
[----:B------:R-:W-:Y:S01]  /*5d40*/  ISETP.LE.U32.AND P2, PT, R0, UR4, PT ;  /* 0x0000000400007c0c */ /* 0x000fe2000bf43070 */
[----:B------:R-:W-:Y:S01]  /*5d50*/  @!P4 FADD.FTZ R154, -R154, -RZ ;  /* 0x800000ff9a9ac221 */ /* 0x000fe20000010100 */
[----:B------:R-:W-:Y:S01]  /*5d60*/  LOP3.LUT R0, R142, 0xff, RZ, 0xc0, !PT ;  /* 0x000000ff8e007812 */ /* 0x000fe200078ec0ff */
[----:B------:R-:W2:Y:S01]  /*5d70*/  MUFU.EX2 R144, R8 ;  /* 0x0000000800907308 */ /* 0x000ea20000000800 */
[----:B------:R-:W-:Y:S02]  /*5d80*/  LOP3.LUT R5, R5, 0xff, RZ, 0xc0, !PT ;  /* 0x000000ff05057812 */ /* 0x000fe400078ec0ff */
[----:B------:R-:W-:Y:S01]  /*5d90*/  SHF.R.U32.HI R4, RZ, 0x8, R135 ;  /* 0x00000008ff047819 */ /* 0x000fe20000011687 */
[----:B------:R-:W-:Y:S01]  /*5da0*/  @!P6 FADD.FTZ R153, -R153, -RZ ;  /* 0x800000ff9999e221 */ /* 0x000fe20000010100 */
[----:B------:R-:W-:Y:S02]  /*5db0*/  ISETP.LE.U32.AND P6, PT, R0, UR4, PT ;  /* 0x0000000400007c0c */ /* 0x000fe4000bfc3070 */
[----:B------:R-:W-:Y:S01]  /*5dc0*/  F2FP.RELU.BF16.PACK_AB R0, R165, R166 ;  /* 0x000000a6a500723e */ /* 0x000fe200000018ff */
[----:B------:R-:W-:Y:S01]  /*5dd0*/  @!P0 FADD.FTZ R160, -R160, -RZ ;  /* 0x800000ffa0a08221 */ /* 0x000fe20000010100 */
[----:B------:R-:W-:Y:S01]  /*5de0*/  ISETP.LE.U32.AND P3, PT, R5, UR4, PT ;  /* 0x0000000405007c0c */ /* 0x000fe2000bf63070 */
[----:B------:R-:W-:Y:S01]  /*5df0*/  @!P2 FADD.FTZ R148, -R148, -RZ ;  /* 0x800000ff9494a221 */ /* 0x000fe20000010100 */
[----:B------:R-:W-:Y:S01]  /*5e00*/  F2FP.RELU.BF16.PACK_AB R7, R232, R164 ;  /* 0x000000a4e807723e */ /* 0x000fe200000018ff */
[----:B------:R3:W-:Y:S01]  /*5e10*/  STS [R240+0x13000], R0 ;  /* 0x01300000f0007388 */ /* 0x0007e20000000800 */
[----:B------:R-:W-:Y:S02]  /*5e20*/  LOP3.LUT R4, R4, 0xffff, RZ, 0xc0, !PT ;  /* 0x0000ffff04047812 */ /* 0x000fe400078ec0ff */
[----:B------:R-:W-:Y:S01]  /*5e30*/  F2FP.RELU.BF16.PACK_AB R6, R171, R233 ;  /* 0x000000e9ab06723e */ /* 0x000fe200000018ff */
[----:B------:R4:W-:Y:S01]  /*5e40*/  STS [R240+0x13400], R7 ;  /* 0x01340007f0007388 */ /* 0x0009e20000000800 */
[----:B------:R-:W-:Y:S01]  /*5e50*/  ISETP.LE.U32.AND P2, PT, R4, UR4, PT ;  /* 0x0000000404007c0c */ /* 0x000fe2000bf43070 */
[----:B------:R-:W-:Y:S01]  /*5e60*/  @!P6 FADD.FTZ R145, -R145, -RZ ;  /* 0x800000ff9191e221 */ /* 0x000fe20000010100 */
[----:B------:R-:W-:Y:S02]  /*5e70*/  F2FP.RELU.BF16.PACK_AB R4, R162, R163 ;  /* 0x000000a3a204723e */ /* 0x000fe400000018ff */
[----:B------:R-:W-:Y:S01]  /*5e80*/  LOP3.LUT R5, R20, 0xff, RZ, 0xc0, !PT ;  /* 0x000000ff14057812 */ /* 0x000fe200078ec0ff */
[----:B------:R-:W-:Y:S01]  /*5e90*/  @!P3 FADD.FTZ R235, -R235, -RZ ;  /* 0x800000ffebebb221 */ /* 0x000fe20000010100 */
[----:B------:R-:W-:Y:S01]  /*5ea0*/  SHF.R.U32.HI R12, RZ, 0x18, R12 ;  /* 0x00000018ff0c7819 */ /* 0x000fe2000001160c */
[----:B------:R2:W-:Y:S01]  /*5eb0*/  STS [R239+0x13000], R4 ;  /* 0x01300004ef007388 */ /* 0x0005e20000000800 */
[----:B------:R-:W-:Y:S02]  /*5ec0*/  ISETP.LE.U32.AND P1, PT, R5, UR4, PT ;  /* 0x0000000405007c0c */ /* 0x000fe4000bf23070 */
[----:B------:R-:W-:Y:S02]  /*5ed0*/  F2FP.RELU.BF16.PACK_AB R5, R234, R235 ;  /* 0x000000ebea05723e */ /* 0x000fe400000018ff */
[----:B------:R-:W-:Y:S01]  /*5ee0*/  ISETP.LE.U32.AND P0, PT, R12, UR4, PT ;  /* 0x000000040c007c0c */ /* 0x000fe2000bf03070 */
[----:B------:R-:W-:Y:S01]  /*5ef0*/  @!P2 FADD.FTZ R150, -R150, -RZ ;  /* 0x800000ff9696a221 */ /* 0x000fe20000010100 */
[----:B------:R-:W-:Y:S02]  /*5f00*/  SHF.R.U32.HI R9, RZ, 0x18, R9 ;  /* 0x00000018ff097819 */ /* 0x000fe40000011609 */
[----:B------:R-:W-:Y:S02]  /*5f10*/  ISETP.LE.U32.AND P3, PT, R133, UR4, PT ;  /* 0x0000000485007c0c */ /* 0x000fe4000bf63070 */
[----:B------:R-:W-:Y:S02]  /*5f20*/  ISETP.LE.U32.AND P4, PT, R9, UR4, PT ;  /* 0x0000000409007c0c */ /* 0x000fe4000bf83070 */
[----:B---3--:R-:W-:Y:S01]  /*5f30*/  F2FP.RELU.BF16.PACK_AB R0, R160, R161 ;  /* 0x000000a1a000723e */ /* 0x008fe200000018ff */
[----:B-1----:R-:W-:Y:S01]  /*5f40*/  @!P1 FADD.FTZ R147, -R147, -RZ ;  /* 0x800000ff93939221 */ /* 0x002fe20000010100 */
[----:B------:R-:W-:Y:S02]  /*5f50*/  FSETP.GE.FTZ.AND P2, PT, R166, RZ, PT ;  /* 0x000000ffa600720b */ /* 0x000fe40003f56000 */
[----:B----4-:R-:W-:Y:S01]  /*5f60*/  F2FP.RELU.BF16.PACK_AB R7, R169, R168 ;  /* 0x000000a8a907723e */ /* 0x010fe200000018ff */
[----:B------:R1:W-:Y:S01]  /*5f70*/  STS [R239+0x13400], R0 ;  /* 0x01340000ef007388 */ /* 0x0003e20000000800 */
[----:B------:R-:W-:Y:S01]  /*5f80*/  @!P0 FADD.FTZ R156, -R156, -RZ ;  /* 0x800000ff9c9c8221 */ /* 0x000fe20000010100 */
[----:B------:R-:W-:Y:S02]  /*5f90*/  ISETP.LE.U32.AND P0, PT, R134, UR4, PT ;  /* 0x0000000486007c0c */ /* 0x000fe4000bf03070 */
[----:B------:R3:W-:Y:S01]  /*5fa0*/  STS [R240+0x14000], R6 ;  /* 0x01400006f0007388 */ /* 0x0007e20000000800 */
[----:B------:R-:W-:Y:S01]  /*5fb0*/  @!P3 FADD.FTZ R151, -R151, -RZ ;  /* 0x800000ff9797b221 */ /* 0x000fe20000010100 */
[----:B------:R-:W-:Y:S01]  /*5fc0*/  FSETP.GE.FTZ.AND P5, PT, R163, RZ, PT ;  /* 0x000000ffa300720b */ /* 0x000fe20003fb6000 */
[----:B------:R-:W-:Y:S01]  /*5fd0*/  @!P4 FADD.FTZ R152, -R152, -RZ ;  /* 0x800000ff9898c221 */ /* 0x000fe20000010100 */
[----:B------:R4:W-:Y:S01]  /*5fe0*/  STS [R240+0x14400], R5 ;  /* 0x01440005f0007388 */ /* 0x0009e20000000800 */
[----:B--2---:R-:W-:Y:S02]  /*5ff0*/  F2FP.RELU.BF16.PACK_AB R4, R156, R157 ;  /* 0x0000009d9c04723e */ /* 0x004fe400000018ff */
[----:B------:R-:W-:Y:S01]  /*6000*/  FSETP.GE.FTZ.AND P1, PT, R165, RZ, PT ;  /* 0x000000ffa500720b */ /* 0x000fe20003f36000 */
[----:B------:R4:W-:Y:S01]  /*6010*/  STS [R239+0x14000], R7 ;  /* 0x01400007ef007388 */ /* 0x0009e20000000800 */
[----:B------:R-:W-:Y:S02]  /*6020*/  FSETP.GE.FTZ.AND P4, PT, R162, RZ, PT ;  /* 0x000000ffa200720b */ /* 0x000fe40003f96000 */
[----:B------:R-:W-:Y:S01]  /*6030*/  @!P0 FADD.FTZ R144, -R144, -RZ ;  /* 0x800000ff90908221 */ /* 0x000fe20000010100 */
[C---:B------:R-:W-:Y:S02]  /*6040*/  LEA R142, P0, R250.reuse, R140, 0x2 ;  /* 0x0000008cfa8e7211 */ /* 0x040fe400078010ff */
[----:B------:R-:W-:Y:S02]  /*6050*/  FSETP.GE.FTZ.AND P3, PT, R159, RZ, PT ;  /* 0x000000ff9f00720b */ /* 0x000fe40003f76000 */
[----:B------:R-:W-:Y:S02]  /*6060*/  LEA.HI.X.SX32 R143, R250, R141, 0x2, P0 ;  /* 0x0000008dfa8f7211 */ /* 0x000fe400000f16ff */
[----:B------:R-:W-:Y:S02]  /*6070*/  FSETP.GE.FTZ.AND P0, PT, R164, RZ, PT ;  /* 0x000000ffa400720b */ /* 0x000fe40003f16000 */
[----:B-1----:R-:W-:Y:S01]  /*6080*/  F2FP.RELU.BF16.PACK_AB R0, R148, R149 ;  /* 0x000000959400723e */ /* 0x002fe200000018ff */
[----:B------:R-:W2:Y:S01]  /*6090*/  LDG.E R141, [R142.64] ;  /* 0x0000000c8e8d7981 */ /* 0x000ea2000c1e1900 */
[----:B---3--:R-:W-:Y:S03]  /*60a0*/  F2FP.RELU.BF16.PACK_AB R6, R170, R167 ;  /* 0x000000a7aa06723e */ /* 0x008fe600000018ff */
[----:B------:R-:W3:Y:S01]  /*60b0*/  LDG.E R140, [R142.64+0x20] ;  /* 0x0000200c8e8c7981 */ /* 0x000ee2000c1e1900 */
[----:B----4-:R-:W-:Y:S03]  /*60c0*/  F2FP.RELU.BF16.PACK_AB R5, R158, R159 ;  /* 0x0000009f9e05723e */ /* 0x010fe600000018ff */
[----:B------:R1:W-:Y:S01]  /*60d0*/  STS [R239+0x14400], R6 ;  /* 0x01440006ef007388 */ /* 0x0003e20000000800 */
[----:B------:R-:W-:Y:S03]  /*60e0*/  F2FP.RELU.BF16.PACK_AB R7, R154, R155 ;  /* 0x0000009b9a07723e */ /* 0x000fe600000018ff */
[----:B------:R4:W-:Y:S04]  /*60f0*/  STS [R238+0x13000], R5 ;  /* 0x01300005ee007388 */ /* 0x0009e80000000800 */
[----:B------:R4:W-:Y:S04]  /*6100*/  STS [R238+0x13400], R4 ;  /* 0x01340004ee007388 */ /* 0x0009e80000000800 */
[----:B------:R4:W-:Y:S01]  /*6110*/  STS [R237+0x13000], R0 ;  /* 0x01300000ed007388 */ /* 0x0009e20000000800 */
[----:B-1----:R-:W-:Y:S02]  /*6120*/  F2FP.RELU.BF16.PACK_AB R6, R152, R153 ;  /* 0x000000999806723e */ /* 0x002fe400000018ff */
[----:B----4-:R-:W-:Y:S02]  /*6130*/  F2FP.RELU.BF16.PACK_AB R5, R146, R145 ;  /* 0x000000919205723e */ /* 0x010fe400000018ff */
[----:B------:R-:W-:Y:S03]  /*6140*/  F2FP.RELU.BF16.PACK_AB R4, R150, R151 ;  /* 0x000000979604723e */ /* 0x000fe600000018ff */
[----:B------:R-:W-:Y:S01]  /*6150*/  STS [R237+0x13400], R5 ;  /* 0x01340005ed007388 */ /* 0x000fe20000000800 */
[----:B------:R-:W-:Y:S03]  /*6160*/  F2FP.RELU.BF16.PACK_AB R0, R144, R147 ;  /* 0x000000939000723e */ /* 0x000fe600000018ff */
[----:B------:R-:W-:Y:S04]  /*6170*/  STS [R238+0x14000], R7 ;  /* 0x01400007ee007388 */ /* 0x000fe80000000800 */
[----:B------:R-:W-:Y:S04]  /*6180*/  STS [R238+0x14400], R6 ;  /* 0x01440006ee007388 */ /* 0x000fe80000000800 */
[----:B------:R-:W-:Y:S04]  /*6190*/  STS [R237+0x14000], R4 ;  /* 0x01400004ed007388 */ /* 0x000fe80000000800 */
[----:B------:R-:W-:Y:S04]  /*61a0*/  STS [R237+0x14400], R0 ;  /* 0x01440000ed007388 */ /* 0x000fe80000000800 */
[----:B------:R-:W1:Y:S08]  /*61b0*/  LDSM.16.M88.4 R32, [R223+0x6000] ;  /* 0x00600000df20783b */ /* 0x000e700000000200 */
[----:B------:R-:W4:Y:S08]  /*61c0*/  LDSM.16.M88.4 R28, [R223+0x6800] ;  /* 0x00680000df1c783b */ /* 0x000f300000000200 */
[----:B------:R-:W4:Y:S08]  /*61d0*/  LDSM.16.M88.4 R132, [R224+0x6000] ;  /* 0x00600000e084783b */ /* 0x000f300000000200 */
[----:B------:R-:W4:Y:S01]  /*61e0*/  LDSM.16.M88.4 R136, [R224+0x6800] ;  /* 0x00680000e088783b */ /* 0x000f220000000200 */
[-C--:B-1----:R-:W-:Y:S08]  /*61f0*/  HMMA.16816.F32.BF16 R4, R32, R172.reuse, RZ ;  /* 0x000000ac2004723c */ /* 0x082ff000000418ff */
        /* <DEDUP_REMOVED lines=16> */
[----:B------:R-:W4:Y:S07]  /*6300*/  LDSM.16.M88.4 R132, [R223+0x7800] ;  /* 0x00780000df84783b */ /* 0x000f2e0000000200 */
[-C--:B-1----:R-:W-:Y:S08]  /*6310*/  HMMA.16816.F32.BF16 R4, R136, R188.reuse, R4 ;  /* 0x000000bc8804723c */ /* 0x082ff00000041804 */
[C---:B----4-:R-:W-:Y:S08]  /*6320*/  HMMA.16816.F32.BF16 R8, R132.reuse, R188, R8 ;  /* 0x000000bc8408723c */ /* 0x050ff00000041808 */
        /* <DEDUP_REMOVED lines=26> */
[----:B------:R-:W-:Y:S08]  /*64d0*/  HMMA.16816.F32.BF16 R32, R136, R210, R32 ;  /* 0x000000d28820723c */ /* 0x000ff00000041820 */
[-C--:B-1----:R-:W-:Y:S11]  /*64e0*/  HMMA.16816.F32.BF16 R4, R132, R212.reuse, R4 ;  /* 0x000000d48404723c */ /* 0x082ff60000041804 */
[----:B------:R-:W-:Y:S11]  /*64f0*/  @!UPT UIADD3 URZ, URZ, URZ, URZ ;  /* 0x0000003f3f3ff290 */ /* 0x000ff6000fffe03f */
[----:B------:R-:W-:Y:S02]  /*6500*/  @!UPT UIADD3 URZ, URZ, URZ, URZ ;  /* 0x0000003f3f3ff290 */ /* 0x000fe4000fffe03f */
[C---:B--2---:R-:W-:Y:S02]  /*6510*/  FADD.FTZ R136, -R141.reuse, R4 ;  /* 0x000000048d887221 */ /* 0x044fe40000010100 */
[----:B------:R-:W-:Y:S02]  /*6520*/  FADD.FTZ R4, -R141, R5 ;  /* 0x000000058d047221 */ /* 0x000fe40000010100 */
[----:B---3--:R-:W-:Y:S01]  /*6530*/  FADD.FTZ R0, -R140, R6 ;  /* 0x000000068c007221 */ /* 0x008fe20000010100 */
[-C--:B------:R-:W-:Y:S01]  /*6540*/  FSEL R5, R136, R141.reuse, P2 ;  /* 0x0000008d88057208 */ /* 0x080fe20001000000 */
[----:B------:R-:W-:Y:S01]  /*6550*/  FADD.FTZ R7, -R140, R7 ;  /* 0x000000078c077221 */ /* 0x000fe20000010100 */
[----:B------:R-:W1:Y:S01]  /*6560*/  LDSM.16.M88.4 R136, [R224+0x8800] ;  /* 0x00880000e088783b */ /* 0x000e620000000200 */
[----:B------:R-:W-:Y:S02]  /*6570*/  FSEL R4, R4, R141, P1 ;  /* 0x0000008d04047208 */ /* 0x000fe40000800000 */
[----:B------:R-:W-:Y:S01]  /*6580*/  FMUL.FTZ R166, R166, R5 ;  /* 0x00000005a6a67220 */ /* 0x000fe20000410000 */
[----:B------:R-:W-:Y:S02]  /*6590*/  FSEL R0, R0, R140, P0 ;  /* 0x0000008c00007208 */ /* 0x000fe40000000000 */
[----:B------:R-:W-:Y:S01]  /*65a0*/  FMUL.FTZ R165, R165, R4 ;  /* 0x00000004a5a57220 */ /* 0x000fe20000410000 */
[----:B------:R-:W-:Y:S01]  /*65b0*/  FSETP.GE.FTZ.AND P0, PT, R148, RZ, PT ;  /* 0x000000ff9400720b */ /* 0x000fe20003f16000 */
[----:B------:R2:W3:Y:S01]  /*65c0*/  LDG.E R4, [R142.64+0x80] ;  /* 0x0000800c8e047981 */ /* 0x0004e2000c1e1900 */
[----:B------:R-:W-:Y:S01]  /*65d0*/  FMUL.FTZ R164, R164, R0 ;  /* 0x00000000a4a47220 */ /* 0x000fe20000410000 */
[----:B------:R-:W-:Y:S02]  /*65e0*/  FSETP.GE.FTZ.AND P2, PT, R158, RZ, PT ;  /* 0x000000ff9e00720b */ /* 0x000fe40003f56000 */
[----:B------:R2:W4:Y:S01]  /*65f0*/  LDG.E R0, [R142.64+0xa0] ;  /* 0x0000a00c8e007981 */ /* 0x000522000c1e1900 */
[----:B------:R-:W-:Y:S01]  /*6600*/  FSETP.GE.FTZ.AND P1, PT, R149, RZ, PT ;  /* 0x000000ff9500720b */ /* 0x000fe20003f36000 */
[----:B--2---:R-:W-:Y:S02]  /*6610*/  IMAD.MOV.U32 R142, RZ, RZ, R242 ;  /* 0x000000ffff8e7224 */ /* 0x004fe400078e00f2 */
[----:B------:R-:W-:Y:S01]  /*6620*/  IMAD.MOV.U32 R143, RZ, RZ, R241 ;  /* 0x000000ffff8f7224 */ /* 0x000fe200078e00f1 */
[C---:B-1----:R-:W-:Y:S08]  /*6630*/  HMMA.16816.F32.BF16 R8, R136.reuse, R212, R8 ;  /* 0x000000d48808723c */ /* 0x042ff00000041808 */
[-C--:B------:R-:W-:Y:S08]  /*6640*/  HMMA.16816.F32.BF16 R12, R136, R214.reuse, R12 ;  /* 0x000000d6880c723c */ /* 0x080ff0000004180c */
[C---:B------:R-:W-:Y:S08]  /*6650*/  HMMA.16816.F32.BF16 R16, R132.reuse, R214, R16 ;  /* 0x000000d68410723c */ /* 0x040ff00000041810 */
[-C--:B------:R-:W-:Y:S08]  /*6660*/  HMMA.16816.F32.BF16 R20, R132, R216.reuse, R20 ;  /* 0x000000d88414723c */ /* 0x080ff00000041814 */
[C---:B------:R-:W-:Y:S08]  /*6670*/  HMMA.16816.F32.BF16 R24, R136.reuse, R216, R24 ;  /* 0x000000d88818723c */ /* 0x040ff00000041818 */
[C---:B------:R-:W-:Y:S01]  /*6680*/  FADD.FTZ R5, -R141.reuse, R16 ;  /* 0x000000108d057221 */ /* 0x040fe20000010100 */
[-C--:B------:R-:W-:Y:S03]  /*6690*/  HMMA.16816.F32.BF16 R28, R136, R218.reuse, R28 ;  /* 0x000000da881c723c */ /* 0x080fe6000004181c */
[C---:B------:R-:W-:Y:S02]  /*66a0*/  FADD.FTZ R17, -R141.reuse, R17 ;  /* 0x000000118d117221 */ /* 0x040fe40000010100 */
[C---:B------:R-:W-:Y:S02]  /*66b0*/  FADD.FTZ R18, -R140.reuse, R18 ;  /* 0x000000128c127221 */ /* 0x040fe40000010100 */
[C---:B------:R-:W-:Y:S01]  /*66c0*/  FADD.FTZ R16, -R141.reuse, R20 ;  /* 0x000000148d107221 */ /* 0x040fe20000010100 */
[----:B------:R-:W-:Y:S01]  /*66d0*/  HMMA.16816.F32.BF16 R32, R132, R218, R32 ;  /* 0x000000da8420723c */ /* 0x000fe20000041820 */
[----:B------:R-:W-:Y:S03]  /*66e0*/  FADD.FTZ R6, -R141, R21 ;  /* 0x000000158d067221 */ /* 0x000fe60000010100 */
[----:B------:R-:W-:Y:S01]  /*66f0*/  FADD.FTZ R23, -R140, R23 ;  /* 0x000000178c177221 */ /* 0x000fe20000010100 */
[-C--:B------:R-:W-:Y:S02]  /*6700*/  FSEL R20, R5, R141.reuse, P5 ;  /* 0x0000008d05147208 */ /* 0x080fe40002800000 */
[-C--:B------:R-:W-:Y:S02]  /*6710*/  FSEL R17, R17, R141.reuse, P4 ;  /* 0x0000008d11117208 */ /* 0x080fe40002000000 */
[-C--:B------:R-:W-:Y:S02]  /*6720*/  FSEL R16, R16, R141.reuse, P3 ;  /* 0x0000008d10107208 */ /* 0x080fe40001800000 */
[----:B------:R-:W-:Y:S01]  /*6730*/  FSETP.GE.FTZ.AND P4, PT, R156, RZ, PT ;  /* 0x000000ff9c00720b */ /* 0x000fe20003f96000 */
[----:B------:R-:W-:Y:S01]  /*6740*/  FMUL.FTZ R20, R163, R20 ;  /* 0x00000014a3147220 */ /* 0x000fe20000410000 */
[----:B------:R-:W-:Y:S01]  /*6750*/  FSEL R6, R6, R141, P2 ;  /* 0x0000008d06067208 */ /* 0x000fe20001000000 */
[----:B------:R-:W-:Y:S01]  /*6760*/  FMUL.FTZ R162, R162, R17 ;  /* 0x00000011a2a27220 */ /* 0x000fe20000410000 */
[----:B------:R1:W5:Y:S01]  /*6770*/  LDL R163, [R1+0xc] ;  /* 0x00000c0001a37983 */ /* 0x0003620000100800 */
[----:B------:R-:W-:Y:S01]  /*6780*/  FMUL.FTZ R159, R159, R16 ;  /* 0x000000109f9f7220 */ /* 0x000fe20000410000 */
[----:B------:R-:W-:Y:S01]  /*6790*/  FSETP.GE.FTZ.AND P2, PT, R161, RZ, PT ;  /* 0x000000ffa100720b */ /* 0x000fe20003f56000 */
[----:B------:R-:W-:Y:S01]  /*67a0*/  FMUL.FTZ R158, R158, R6 ;  /* 0x000000069e9e7220 */ /* 0x000fe20000410000 */
[----:B------:R-:W-:Y:S01]  /*67b0*/  FSETP.GE.FTZ.AND P3, PT, R145, RZ, PT ;  /* 0x000000ff9100720b */ /* 0x000fe20003f76000 */
[----:B------:R-:W-:Y:S04]  /*67c0*/  FADD.FTZ R6, -R140, R19 ;  /* 0x000000138c067221 */ /* 0x000fe80000010100 */
[----:B------:R-:W-:Y:S05]  /*67d0*/  FADD.FTZ R5, -R141, R32 ;  /* 0x000000208d057221 */ /* 0x000fea0000010100 */
[----:B------:R-:W-:Y:S01]  /*67e0*/  FSEL R5, R5, R141, P1 ;  /* 0x0000008d05057208 */ /* 0x000fe20000800000 */
[----:B------:R-:W-:Y:S01]  /*67f0*/  @P0 FADD.FTZ R141, -R141, R33 ;  /* 0x000000218d8d0221 */ /* 0x000fe20000010100 */
[----:B------:R-:W-:Y:S02]  /*6800*/  FSETP.GE.FTZ.AND P0, PT, R232, RZ, PT ;  /* 0x000000ffe800720b */ /* 0x000fe40003f16000 */
[----:B------:R-:W-:Y:S01]  /*6810*/  FSETP.GE.FTZ.AND P1, PT, R160, RZ, PT ;  /* 0x000000ffa000720b */ /* 0x000fe20003f36000 */
[----:B------:R-:W-:Y:S01]  /*6820*/  FMUL.FTZ R141, R148, R141 ;  /* 0x0000008d948d7220 */ /* 0x000fe20000410000 */
[-C--:B------:R-:W-:Y:S01]  /*6830*/  FSEL R7, R7, R140.reuse, P0 ;  /* 0x0000008c07077208 */ /* 0x080fe20000000000 */
[----:B------:R-:W-:Y:S01]  /*6840*/  FMUL.FTZ R149, R149, R5 ;  /* 0x0000000595957220 */ /* 0x000fe20000410000 */
[----:B------:R1:W5:Y:S01]  /*6850*/  LDL R148, [R1+0x8] ;  /* 0x0000080001947983 */ /* 0x0003620000100800 */
[----:B------:R-:W-:Y:S01]  /*6860*/  FADD.FTZ R5, -R140, R22 ;  /* 0x000000168c057221 */ /* 0x000fe20000010100 */
[----:B------:R-:W-:Y:S01]  /*6870*/  FSETP.GE.FTZ.AND P0, PT, R157, RZ, PT ;  /* 0x000000ff9d00720b */ /* 0x000fe20003f16000 */
[----:B------:R-:W-:Y:S01]  /*6880*/  FMUL.FTZ R232, R232, R7 ;  /* 0x00000007e8e87220 */ /* 0x000fe20000410000 */
[-C--:B------:R-:W-:Y:S02]  /*6890*/  FSEL R6, R6, R140.reuse, P1 ;  /* 0x0000008c06067208 */ /* 0x080fe40000800000 */
[-C--:B------:R-:W-:Y:S02]  /*68a0*/  FSEL R5, R5, R140.reuse, P0 ;  /* 0x0000008c05057208 */ /* 0x080fe40000000000 */
[----:B------:R-:W-:Y:S01]  /*68b0*/  FSEL R7, R18, R140, P2 ;  /* 0x0000008c12077208 */ /* 0x000fe20001000000 */
[----:B------:R-:W-:Y:S01]  /*68c0*/  FMUL.FTZ R160, R160, R6 ;  /* 0x00000006a0a07220 */ /* 0x000fe20000410000 */
[----:B------:R-:W-:Y:S01]  /*68d0*/  FSETP.GE.FTZ.AND P2, PT, R146, RZ, PT ;  /* 0x000000ff9200720b */ /* 0x000fe20003f56000 */
[----:B------:R-:W-:Y:S01]  /*68e0*/  FMUL.FTZ R157, R157, R5 ;  /* 0x000000059d9d7220 */ /* 0x000fe20000410000 */
[----:B------:R-:W-:Y:S01]  /*68f0*/  FSETP.GE.FTZ.AND P0, PT, R171, RZ, PT ;  /* 0x000000ffab00720b */ /* 0x000fe20003f16000 */
[----:B------:R-:W-:Y:S01]  /*6900*/  FMUL.FTZ R161, R161, R7 ;  /* 0x00000007a1a17220 */ /* 0x000fe20000410000 */
[----:B------:R-:W-:Y:S01]  /*6910*/  FSETP.GE.FTZ.AND P1, PT, R233, RZ, PT ;  /* 0x000000ffe900720b */ /* 0x000fe20003f36000 */
[----:B------:R-:W-:Y:S05]  /*6920*/  FADD.FTZ R7, -R140, R34 ;  /* 0x000000228c077221 */ /* 0x000fea0000010100 */
[-C--:B------:R-:W-:Y:S02]  /*6930*/  FSEL R7, R7, R140.reuse, P3 ;  /* 0x0000008c07077208 */ /* 0x080fe40001800000 */
[----:B------:R-:W-:Y:S03]  /*6940*/  FSETP.GE.FTZ.AND P3, PT, R169, RZ, PT ;  /* 0x000000ffa900720b */ /* 0x000fe60003f76000 */
[----:B------:R-:W-:Y:S02]  /*6950*/  FMUL.FTZ R145, R145, R7 ;  /* 0x0000000791917220 */ /* 0x000fe40000410000 */
[C---:B---3--:R-:W-:Y:S02]  /*6960*/  FADD.FTZ R5, -R4.reuse, R9 ;  /* 0x0000000904057221 */ /* 0x048fe40000010100 */
[C---:B------:R-:W-:Y:S01]  /*6970*/  FADD.FTZ R6, -R4.reuse, R8 ;  /* 0x0000000804067221 */ /* 0x040fe20000010100 */
[----:B------:R-:W-:Y:S01]  /*6980*/  FSEL R8, R23, R140, P4 ;  /* 0x0000008c17087208 */ /* 0x000fe20002000000 */
[C---:B------:R-:W-:Y:S01]  /*6990*/  FADD.FTZ R12, -R4.reuse, R12 ;  /* 0x0000000c040c7221 */ /* 0x040fe20000010100 */
[-C--:B------:R-:W-:Y:S01]  /*69a0*/  FSEL R5, R5, R4.reuse, P0 ;  /* 0x0000000405057208 */ /* 0x080fe20000000000 */
[----:B------:R-:W-:Y:S01]  /*69b0*/  FADD.FTZ R25, -R4, R25 ;  /* 0x0000001904197221 */ /* 0x000fe20000010100 */
[----:B------:R-:W-:Y:S01]  /*69c0*/  FSETP.GE.FTZ.AND P0, PT, R150, RZ, PT ;  /* 0x000000ff9600720b */ /* 0x000fe20003f16000 */
[----:B------:R-:W-:Y:S01]  /*69d0*/  FADD.FTZ R13, -R4, R13 ;  /* 0x0000000d040d7221 */ /* 0x000fe20000010100 */
[-C--:B------:R-:W-:Y:S01]  /*69e0*/  FSEL R6, R6, R4.reuse, P1 ;  /* 0x0000000406067208 */ /* 0x080fe20000800000 */
[----:B------:R-:W-:Y:S01]  /*69f0*/  FADD.FTZ R24, -R4, R24 ;  /* 0x0000001804187221 */ /* 0x000fe20000010100 */
[----:B------:R-:W-:Y:S01]  /*6a00*/  FSETP.GE.FTZ.AND P1, PT, R168, RZ, PT ;  /* 0x000000ffa800720b */ /* 0x000fe20003f36000 */
[----:B------:R-:W-:Y:S01]  /*6a10*/  FADD.FTZ R28, -R4, R28 ;  /* 0x0000001c041c7221 */ /* 0x000fe20000010100 */
[-C--:B------:R-:W-:Y:S01]  /*6a20*/  FSEL R13, R13, R4.reuse, P3 ;  /* 0x000000040d0d7208 */ /* 0x080fe20001800000 */
[----:B------:R-:W-:Y:S01]  /*6a30*/  @P2 FADD.FTZ R140, -R140, R35 ;  /* 0x000000238c8c2221 */ /* 0x000fe20000010100 */
[----:B------:R-:W-:Y:S01]  /*6a40*/  FSEL R12, R12, R4, P1 ;  /* 0x000000040c0c7208 */ /* 0x000fe20000800000 */
[----:B------:R-:W-:Y:S01]  /*6a50*/  FMUL.FTZ R171, R171, R5 ;  /* 0x00000005abab7220 */ /* 0x000fe20000410000 */
[----:B------:R-:W-:Y:S01]  /*6a60*/  FSETP.GE.FTZ.AND P1, PT, R154, RZ, PT ;  /* 0x000000ff9a00720b */ /* 0x000fe20003f36000 */
[C---:B----4-:R-:W-:Y:S01]  /*6a70*/  FADD.FTZ R5, -R0.reuse, R14 ;  /* 0x0000000e00057221 */ /* 0x050fe20000010100 */
[----:B------:R-:W-:Y:S01]  /*6a80*/  FSETP.GE.FTZ.AND P2, PT, R155, RZ, PT ;  /* 0x000000ff9b00720b */ /* 0x000fe20003f56000 */
[----:B------:R-:W-:Y:S01]  /*6a90*/  FMUL.FTZ R233, R233, R6 ;  /* 0x00000006e9e97220 */ /* 0x000fe20000410000 */
[-C--:B------:R-:W-:Y:S01]  /*6aa0*/  FSEL R25, R25, R4.reuse, P1 ;  /* 0x0000000419197208 */ /* 0x080fe20000800000 */
[C---:B------:R-:W-:Y:S01]  /*6ab0*/  FADD.FTZ R6, -R0.reuse, R11 ;  /* 0x0000000b00067221 */ /* 0x040fe20000010100 */
[----:B------:R-:W-:Y:S01]  /*6ac0*/  FSETP.GE.FTZ.AND P1, PT, R151, RZ, PT ;  /* 0x000000ff9700720b */ /* 0x000fe20003f36000 */
[----:B------:R-:W-:Y:S01]  /*6ad0*/  FADD.FTZ R7, -R0, R15 ;  /* 0x0000000f00077221 */ /* 0x000fe20000010100 */
[----:B------:R-:W-:Y:S01]  /*6ae0*/  FSEL R24, R24, R4, P2 ;  /* 0x0000000418187208 */ /* 0x000fe20001000000 */
[----:B------:R-:W-:Y:S01]  /*6af0*/  FMUL.FTZ R156, R156, R8 ;  /* 0x000000089c9c7220 */ /* 0x000fe20000410000 */
[----:B------:R-:W-:Y:S01]  /*6b00*/  FSEL R28, R28, R4, P1 ;  /* 0x000000041c1c7208 */ /* 0x000fe20000800000 */
[----:B------:R-:W-:Y:S01]  /*6b10*/  @P0 FADD.FTZ R4, -R4, R29 ;  /* 0x0000001d04040221 */ /* 0x000fe20000010100 */
[----:B------:R-:W-:Y:S01]  /*6b20*/  FSETP.GE.FTZ.AND P0, PT, R167, RZ, PT ;  /* 0x000000ffa700720b */ /* 0x000fe20003f16000 */
[----:B------:R-:W-:Y:S01]  /*6b30*/  FADD.FTZ R8, -R0, R10 ;  /* 0x0000000a00087221 */ /* 0x000fe20000010100 */
[----:B------:R-:W-:Y:S01]  /*6b40*/  FSETP.GE.FTZ.AND P1, PT, R234, RZ, PT ;  /* 0x000000ffea00720b */ /* 0x000fe20003f36000 */
[----:B------:R-:W-:Y:S01]  /*6b50*/  FMUL.FTZ R169, R169, R13 ;  /* 0x0000000da9a97220 */ /* 0x000fe20000410000 */
[----:B------:R-:W-:Y:S01]  /*6b60*/  FSEL R5, R5, R0, P0 ;  /* 0x0000000005057208 */ /* 0x000fe20000000000 */
[----:B------:R-:W-:Y:S01]  /*6b70*/  FMUL.FTZ R150, R150, R4 ;  /* 0x0000000496967220 */ /* 0x000fe20000410000 */
[----:B------:R-:W-:Y:S01]  /*6b80*/  FSETP.GE.FTZ.AND P0, PT, R170, RZ, PT ;  /* 0x000000ffaa00720b */ /* 0x000fe20003f16000 */
[----:B------:R-:W-:Y:S01]  /*6b90*/  FADD.FTZ R4, -R0, R30 ;  /* 0x0000001e00047221 */ /* 0x000fe20000010100 */
[-C--:B------:R-:W-:Y:S01]  /*6ba0*/  FSEL R6, R6, R0.reuse, P1 ;  /* 0x0000000006067208 */ /* 0x080fe20000800000 */
[----:B------:R-:W-:Y:S01]  /*6bb0*/  FMUL.FTZ R19, R167, R5 ;  /* 0x00000005a7137220 */ /* 0x000fe20000410000 */
[----:B------:R-:W-:Y:S01]  /*6bc0*/  FSETP.GE.FTZ.AND P1, PT, R144, RZ, PT ;  /* 0x000000ff9000720b */ /* 0x000fe20003f36000 */
[----:B------:R-:W-:Y:S01]  /*6bd0*/  FADD.FTZ R5, -R0, R27 ;  /* 0x0000001b00057221 */ /* 0x000fe20000010100 */
[----:B------:R-:W-:Y:S01]  /*6be0*/  FSEL R7, R7, R0, P0 ;  /* 0x0000000007077208 */ /* 0x000fe20000000000 */
[----:B------:R-:W-:Y:S01]  /*6bf0*/  FMUL.FTZ R13, R234, R6 ;  /* 0x00000006ea0d7220 */ /* 0x000fe20000410000 */
[----:B------:R-:W-:Y:S01]  /*6c00*/  PLOP3.LUT P0, PT, PT, PT, UP3, 0x80, 0x0 ;  /* 0x000000000000781c */ /* 0x000fe20003f0f038 */
[----:B------:R-:W-:Y:S01]  /*6c10*/  FADD.FTZ R6, -R0, R26 ;  /* 0x0000001a00067221 */ /* 0x000fe20000010100 */
[----:B------:R-:W-:Y:S01]  /*6c20*/  FSETP.GE.FTZ.AND P2, PT, R235, RZ, PT ;  /* 0x000000ffeb00720b */ /* 0x000fe20003f56000 */
[----:B------:R-:W-:Y:S01]  /*6c30*/  FMUL.FTZ R140, R146, R140 ;  /* 0x0000008c928c7220 */ /* 0x000fe20000410000 */
[----:B------:R-:W-:Y:S01]  /*6c40*/  FSETP.GE.FTZ.AND P4, PT, R153, RZ, PT ;  /* 0x000000ff9900720b */ /* 0x000fe20003f96000 */
[----:B------:R-:W-:Y:S01]  /*6c50*/  FMUL.FTZ R168, R168, R12 ;  /* 0x0000000ca8a87220 */ /* 0x000fe20000410000 */
[----:B------:R-:W-:Y:S01]  /*6c60*/  FSEL R8, R8, R0, P2 ;  /* 0x0000000008087208 */ /* 0x000fe20001000000 */
[----:B------:R-:W-:Y:S01]  /*6c70*/  FMUL.FTZ R24, R155, R24 ;  /* 0x000000189b187220 */ /* 0x000fe20000410000 */
[----:B------:R-:W-:Y:S01]  /*6c80*/  FSETP.GE.FTZ.AND P3, PT, R152, RZ, PT ;  /* 0x000000ff9800720b */ /* 0x000fe20003f76000 */
[----:B------:R-:W-:Y:S01]  /*6c90*/  FMUL.FTZ R25, R154, R25 ;  /* 0x000000199a197220 */ /* 0x000fe20000410000 */
[----:B------:R-:W-:Y:S01]  /*6ca0*/  FSETP.GE.FTZ.AND P2, PT, R147, RZ, PT ;  /* 0x000000ff9300720b */ /* 0x000fe20003f56000 */
[----:B------:R-:W-:Y:S01]  /*6cb0*/  FMUL.FTZ R28, R151, R28 ;  /* 0x0000001c971c7220 */ /* 0x000fe20000410000 */
[----:B------:R-:W-:Y:S01]  /*6cc0*/  FSEL R6, R6, R0, P4 ;  /* 0x0000000006067208 */ /* 0x000fe20002000000 */
[----:B------:R-:W-:Y:S01]  /*6cd0*/  FMUL.FTZ R10, R235, R8 ;  /* 0x00000008eb0a7220 */ /* 0x000fe20000410000 */
[-C--:B------:R-:W-:Y:S01]  /*6ce0*/  FSEL R5, R5, R0.reuse, P3 ;  /* 0x0000000005057208 */ /* 0x080fe20001800000 */
[----:B------:R-:W-:Y:S01]  /*6cf0*/  FMUL.FTZ R18, R170, R7 ;  /* 0x00000007aa127220 */ /* 0x000fe20000410000 */
[----:B------:R-:W-:Y:S01]  /*6d00*/  FSEL R4, R4, R0, P2 ;  /* 0x0000000004047208 */ /* 0x000fe20001000000 */
[----:B------:R-:W-:Y:S02]  /*6d10*/  @P1 FADD.FTZ R0, -R0, R31 ;  /* 0x0000001f00001221 */ /* 0x000fe40000010100 */
[----:B------:R-:W-:Y:S02]  /*6d20*/  FMUL.FTZ R153, R153, R6 ;  /* 0x0000000699997220 */ /* 0x000fe40000410000 */
[----:B------:R-:W-:Y:S02]  /*6d30*/  FMUL.FTZ R152, R152, R5 ;  /* 0x0000000598987220 */ /* 0x000fe40000410000 */
[----:B------:R-:W-:Y:S02]  /*6d40*/  FMUL.FTZ R147, R147, R4 ;  /* 0x0000000493937220 */ /* 0x000fe40000410000 */
[----:B------:R-:W-:Y:S01]  /*6d50*/  FMUL.FTZ R17, R144, R0 ;  /* 0x0000000090117220 */ /* 0x000fe20000410000 */
        /* <DEDUP_REMOVED lines=49> */
.L_x_158:
        /* <DEDUP_REMOVED lines=138> */
.L_x_159:
[----:B------:R-:W-:Y:S01]  /*7910*/  LDSM.16.M88.4 R24, [R225] ;  /* 0x00000000e118783b */ /* 0x000fe20000000200 */
[----:B------:R-:W-:Y:S01]  /*7920*/  IMAD.MOV.U32 R146, RZ, RZ, 0x4 ;  /* 0x00000004ff927424 */ /* 0x000fe200078e00ff */
[----:B------:R-:W-:Y:S01]  /*7930*/  ULOP3.LUT UR4, UR7, 0x1, URZ, 0xc0, !UPT ;  /* 0x0000000107047892 */ /* 0x000fe2000f8ec03f */
[----:B------:R-:W-:Y:S01]  /*7940*/  IMAD.MOV.U32 R145, RZ, RZ, c[0x0][0x22c] ;  /* 0x00008b00ff917624 */ /* 0x000fe200078e00ff */
[----:B-1----:R-:W1:Y:S01]  /*7950*/  LDSM.16.MT88.4 R8, [R0+0x9000] ;  /* 0x009000000008783b */ /* 0x002e620000004200 */
[----:B------:R-:W-:Y:S01]  /*7960*/  IMAD.MOV.U32 R147, RZ, RZ, c[0x0][0x22c] ;  /* 0x00008b00ff937624 */ /* 0x000fe200078e00ff */
[----:B------:R-:W-:Y:S01]  /*7970*/  UISETP.NE.U32.AND UP0, UPT, UR4, 0x1, UPT ;  /* 0x000000010400788c */ /* 0x000fe2000bf05070 */
[----:B------:R-:W-:Y:S01]  /*7980*/  IMAD R145, R145, c[0x0][0x1c0], RZ ;  /* 0x0000700091917a24 */ /* 0x000fe200078e02ff */
[----:B------:R-:W2:Y:S01]  /*7990*/  LDSM.16.MT88.4 R16, [R0+0xb000] ;  /* 0x00b000000010783b */ /* 0x000ea20000004200 */
[----:B------:R-:W-:Y:S01]  /*79a0*/  IMAD R147, R147, c[0x0][0x1c0], RZ ;  /* 0x0000700093937a24 */ /* 0x000fe200078e02ff */
[----:B------:R-:W-:Y:S01]  /*79b0*/  UISETP.GT.AND UP2, UPT, UR7, UR17, UPT ;  /* 0x000000110700728c */ /* 0x000fe2000bf44270 */
[----:B------:R-:W-:Y:S01]  /*79c0*/  IMAD.U32 R145, R145, -0x40, RZ ;  /* 0xffffffc091917824 */ /* 0x000fe200078e00ff */
[----:B------:R-:W3:Y:S01]  /*79d0*/  LDSM.16.MT88.4 R28, [R0+0xd000] ;  /* 0x00d00000001c783b */ /* 0x000ee20000004200 */
[----:B------:R-:W-:Y:S01]  /*79e0*/  IMAD R147, R147, 0x18, RZ ;  /* 0x0000001893937824 */ /* 0x000fe200078e02ff */
[----:B------:R-:W-:Y:S01]  /*79f0*/  @UP3 UIADD3 UR5, UP1, UR10, -0x100, URZ ;  /* 0xffffff000a053890 */ /* 0x000fe2000ff3e03f */
[----:B------:R-:W-:Y:S01]  /*7a00*/  IMAD.MOV.U32 R149, RZ, RZ, c[0x0][0x22c] ;  /* 0x00008b00ff957624 */ /* 0x000fe200078e00ff */
[----:B------:R4:W4:Y:S01]  /*7a10*/  LDL R140, [R1] ;  /* 0x00000000018c7983 */ /* 0x0009220000100800 */
[----:B------:R-:W-:Y:S01]  /*7a20*/  LEA R242, P1, R145, R142, 0x2 ;  /* 0x0000008e91f27211 */ /* 0x000fe200078210ff */
[----:B------:R-:W-:Y:S01]  /*7a30*/  UIADD3 UR6, UR7, -0x1, URZ ;  /* 0xffffffff07067890 */ /* 0x000fe2000fffe03f */
[----:B------:R-:W-:Y:S01]  /*7a40*/  IMAD R149, R149, c[0x0][0x1c0], RZ ;  /* 0x0000700095957a24 */ /* 0x000fe200078e02ff */
[----:B------:R-:W-:Y:S01]  /*7a50*/  LDSM.16.M88.4 R32, [R226] ;  /* 0x00000000e220783b */ /* 0x000fe20000000200 */
[----:B------:R-:W-:Y:S01]  /*7a60*/  LEA.HI.X.SX32 R241, R145, R143, 0x2, P1 ;  /* 0x0000008f91f17211 */ /* 0x000fe200008f16ff */
[----:B------:R-:W-:Y:S01]  /*7a70*/  IMAD.MOV.U32 R145, RZ, RZ, c[0x0][0x22c] ;  /* 0x00008b00ff917624 */ /* 0x000fe200078e00ff */
[----:B------:R-:W-:Y:S01]  /*7a80*/  @UP3 UIADD3.X UR4, UR11, -0x1, URZ, UP1, !UPT ;  /* 0xffffffff0b043890 */ /* 0x000fe20008ffe43f */
[----:B------:R2:W4:Y:S01]  /*7a90*/  LDL R141, [R1+0x4] ;  /* 0x00000400018d7983 */ /* 0x0005220000100800 */
[----:B------:R-:W-:Y:S01]  /*7aa0*/  IMAD R149, R149, 0x38, RZ ;  /* 0x0000003895957824 */ /* 0x000fe200078e02ff */
[----:B------:R-:W-:Y:S01]  /*7ab0*/  UMOV UR7, UR6 ;  /* 0x0000000600077c82 */ /* 0x000fe20008000000 */
[----:B------:R-:W-:Y:S01]  /*7ac0*/  IMAD R145, R145, c[0x0][0x1c0], RZ ;  /* 0x0000700091917a24 */ /* 0x000fe200078e02ff */
[----:B------:R-:W3:Y:S03]  /*7ad0*/  LDSM.16.MT88.4 R132, [R0+0x9400] ;  /* 0x009400000084783b */ /* 0x000ee60000004200 */
[----:B------:R-:W-:Y:S01]  /*7ae0*/  IMAD R145, R145, 0x28, RZ ;  /* 0x0000002891917824 */ /* 0x000fe200078e02ff */
[----:B------:R-:W3:Y:S01]  /*7af0*/  LDSM.16.MT88.4 R136, [R0+0xb400] ;  /* 0x00b400000088783b */ /* 0x000ee20000004200 */
[C---:B-1----:R-:W-:Y:S08]  /*7b00*/  HMMA.16816.F32.BF16 R4, R24.reuse, R8, RZ ;  /* 0x000000081804723c */ /* 0x042ff000000418ff */
[C---:B------:R-:W-:Y:S08]  /*7b10*/  HMMA.16816.F32.BF16 R8, R24.reuse, R10, RZ ;  /* 0x0000000a1808723c */ /* 0x040ff000000418ff */
[C---:B--2---:R-:W-:Y:S08]  /*7b20*/  HMMA.16816.F32.BF16 R12, R24.reuse, R16, RZ ;  /* 0x00000010180c723c */ /* 0x044ff000000418ff */
[C---:B------:R-:W-:Y:S08]  /*7b30*/  HMMA.16816.F32.BF16 R16, R24.reuse, R18, RZ ;  /* 0x000000121810723c */ /* 0x040ff000000418ff */
[C---:B---3--:R-:W-:Y:S08]  /*7b40*/  HMMA.16816.F32.BF16 R20, R24.reuse, R28, RZ ;  /* 0x0000001c1814723c */ /* 0x048ff000000418ff */
[----:B------:R-:W-:Y:S01]  /*7b50*/  HMMA.16816.F32.BF16 R24, R24, R30, RZ ;  /* 0x0000001e1818723c */ /* 0x000fe200000418ff */
[----:B------:R-:W1:Y:S07]  /*7b60*/  LDSM.16.MT88.4 R28, [R0+0xd400] ;  /* 0x00d40000001c783b */ /* 0x000e6e0000004200 */
[C---:B------:R-:W-:Y:S08]  /*7b70*/  HMMA.16816.F32.BF16 R4, R32.reuse, R132, R4 ;  /* 0x000000842004723c */ /* 0x040ff00000041804 */
[C---:B------:R-:W-:Y:S01]  /*7b80*/  HMMA.16816.F32.BF16 R8, R32.reuse, R134, R8 ;  /* 0x000000862008723c */ /* 0x040fe20000041808 */
[----:B------:R-:W-:Y:S07]  /*7b90*/  LDSM.16.M88.4 R132, [R228] ;  /* 0x00000000e484783b */ /* 0x000fee0000000200 */
[C---:B------:R-:W-:Y:S08]  /*7ba0*/  HMMA.16816.F32.BF16 R12, R32.reuse, R136, R12 ;  /* 0x00000088200c723c */ /* 0x040ff0000004180c */
[C---:B------:R-:W-:Y:S01]  /*7bb0*/  HMMA.16816.F32.BF16 R16, R32.reuse, R138, R16 ;  /* 0x0000008a2010723c */ /* 0x040fe20000041810 */
[----:B------:R-:W2:Y:S07]  /*7bc0*/  LDSM.16.MT88.4 R136, [R0+0x9800] ;  /* 0x009800000088783b */ /* 0x000eae0000004200 */
        /* <DEDUP_REMOVED lines=9> */
[----:B------:R-:W1:Y:S07]  /*7c60*/  LDSM.16.M88.4 R28, [R227] ;  /* 0x00000000e31c783b */ /* 0x000e6e0000000200 */
        /* <DEDUP_REMOVED lines=43> */
[----:B------:R3:W4:Y:S03]  /*7f20*/  LDSM.16.MT88.4 R132, [R0+0xec00] ;  /* 0x00ec00000084783b */ /* 0x0007260000004200 */
[C---:B-1----:R-:W-:Y:S01]  /*7f30*/  HMMA.16816.F32.BF16 R4, R28.reuse, R136, R4 ;  /* 0x000000881c04723c */ /* 0x042fe20000041804 */
[----:B---3--:R-:W-:Y:S06]  /*7f40*/  IMAD.MOV.U32 R0, RZ, RZ, c[0x0][0x22c] ;  /* 0x00008b00ff007624 */ /* 0x008fec00078e00ff */
[----:B------:R-:W-:Y:S01]  /*7f50*/  @P0 IADD3 R136, R250, -0x40, RZ ;  /* 0xffffffc0fa880810 */ /* 0x000fe20007ffe0ff */
[C---:B------:R-:W-:Y:S04]  /*7f60*/  HMMA.16816.F32.BF16 R8, R28.reuse, R138, R8 ;  /* 0x0000008a1c08723c */ /* 0x040fe80000041808 */
[----:B------:R-:W-:Y:S01]  /*7f70*/  @P0 IMAD.WIDE R136, R136, R146, UR10 ;  /* 0x0000000a88880e25 */ /* 0x000fe2000f8e0292 */
[----:B------:R-:W-:Y:S02]  /*7f80*/  @UP3 UMOV UR10, UR5 ;  /* 0x00000005000a3c82 */ /* 0x000fe40008000000 */
[----:B------:R-:W-:Y:S01]  /*7f90*/  @UP3 UMOV UR11, UR4 ;  /* 0x00000004000b3c82 */ /* 0x000fe20008000000 */
[C---:B--2---:R-:W-:Y:S01]  /*7fa0*/  HMMA.16816.F32.BF16 R12, R28.reuse, R32, R12 ;  /* 0x000000201c0c723c */ /* 0x044fe2000004180c */
[----:B----4-:R-:W2:Y:S03]  /*7fb0*/  @P0 LDG.E R140, [R136.64] ;  /* 0x0000000c888c0981 */ /* 0x010ea6000c1e1900 */
[----:B------:R-:W-:Y:S01]  /*7fc0*/  IMAD R0, R0, c[0x0][0x1c0], RZ ;  /* 0x0000700000007a24 */ /* 0x000fe200078e02ff */
[----:B------:R-:W3:Y:S01]  /*7fd0*/  @P0 LDG.E R141, [R136.64+0x20] ;  /* 0x0000200c888d0981 */ /* 0x000ee2000c1e1900 */
[----:B------:R-:W-:Y:S02]  /*7fe0*/  IMAD.MOV.U32 R146, RZ, RZ, c[0x0][0x22c] ;  /* 0x00008b00ff927624 */ /* 0x000fe400078e00ff */
[C---:B------:R-:W-:Y:S01]  /*7ff0*/  HMMA.16816.F32.BF16 R16, R28.reuse, R34, R16 ;  /* 0x000000221c10723c */ /* 0x040fe20000041810 */
[----:B------:R1:W5:Y:S03]  /*8000*/  @P0 LDG.E R251, [R136.64+0x80] ;  /* 0x0000800c88fb0981 */ /* 0x000366000c1e1900 */
[----:B------:R-:W-:Y:S01]  /*8010*/  IMAD.MOV.U32 R32, RZ, RZ, R242 ;  /* 0x000000ffff207224 */ /* 0x000fe200078e00f2 */
[----:B------:R1:W5:Y:S01]  /*8020*/  @P0 LDG.E R252, [R136.64+0xa0] ;  /* 0x0000a00c88fc0981 */ /* 0x000362000c1e1900 */
[----:B------:R-:W-:Y:S02]  /*8030*/  IMAD.MOV.U32 R33, RZ, RZ, R241 ;  /* 0x000000ffff217224 */ /* 0x000fe400078e00f1 */
[C---:B------:R-:W-:Y:S03]  /*8040*/  HMMA.16816.F32.BF16 R20, R28.reuse, R132, R20 ;  /* 0x000000841c14723c */ /* 0x040fe60000041814 */
[----:B------:R-:W-:Y:S01]  /*8050*/  RED.E.ADD.F32.FTZ.RN.STRONG.GPU [R32.64], R4 ;  /* 0x000000042000798e */ /* 0x000fe2000c10e78c */
[----:B------:R-:W-:Y:S02]  /*8060*/  IMAD R0, R0, 0x30, RZ ;  /* 0x0000003000007824 */ /* 0x000fe400078e02ff */
[----:B------:R-:W-:Y:S02]  /*8070*/  IMAD R146, R146, c[0x0][0x1c0], RZ ;  /* 0x0000700092927a24 */ /* 0x000fe400078e02ff */
[----:B------:R-:W-:Y:S04]  /*8080*/  HMMA.16816.F32.BF16 R24, R28, R134, R24 ;  /* 0x000000861c18723c */ /* 0x000fe80000041818 */
[----:B------:R-:W-:Y:S03]  /*8090*/  IMAD.SHL.U32 R146, R146, 0x20, RZ ;  /* 0x0000002092927824 */ /* 0x000fe600078e00ff */
[CC--:B------:R-:W-:Y:S05]  /*80a0*/  LEA R28, P2, R145.reuse, R32.reuse, 0x2 ;  /* 0x00000020911c7211 */ /* 0x0c0fea00078410ff */
[-C--:B------:R-:W-:Y:S01]  /*80b0*/  LEA.HI.X.SX32 R29, R145, R33.reuse, 0x2, P2 ;  /* 0x00000021911d7211 */ /* 0x080fe200010f16ff */
[----:B------:R-:W-:Y:S04]  /*80c0*/  IMAD.MOV.U32 R145, RZ, RZ, c[0x0][0x22c] ;  /* 0x00008b00ff917624 */ /* 0x000fe800078e00ff */
[----:B------:R-:W-:Y:S04]  /*80d0*/  IMAD R145, R145, c[0x0][0x1c0], RZ ;  /* 0x0000700091917a24 */ /* 0x000fe800078e02ff */
[----:B------:R-:W-:Y:S05]  /*80e0*/  IMAD.SHL.U32 R145, R145, 0x10, RZ ;  /* 0x0000001091917824 */ /* 0x000fea00078e00ff */
[----:B------:R-:W-:Y:S01]  /*80f0*/  IADD3 R142, R145, 0x20, RZ ;  /* 0x00000020918e7810 */ /* 0x000fe20007ffe0ff */
[----:B--2---:R2:W-:Y:S04]  /*8100*/  @P0 STL [R1], R140 ;  /* 0x0000008c01000387 */ /* 0x0045e80000100800 */
[----:B------:R-:W4:Y:S04]  /*8110*/  LDL R139, [R1+0x20] ;  /* 0x00002000018b7983 */ /* 0x000f280000100800 */
[----:B------:R-:W4:Y:S04]  /*8120*/  LDL R138, [R1+0x28] ;  /* 0x00002800018a7983 */ /* 0x000f280000100800 */
[----:B---3--:R3:W-:Y:S01]  /*8130*/  @P0 STL [R1+0x4], R141 ;  /* 0x0000048d01000387 */ /* 0x0087e20000100800 */
[----:B--2---:R-:W-:Y:S04]  /*8140*/  IMAD.MOV.U32 R140, RZ, RZ, c[0x0][0x22c] ;  /* 0x00008b00ff8c7624 */ /* 0x004fe800078e00ff */
[----:B------:R-:W-:Y:S04]  /*8150*/  IMAD R140, R140, c[0x0][0x1c0], RZ ;  /* 0x000070008c8c7a24 */ /* 0x000fe800078e02ff */
[----:B------:R-:W-:Y:S02]  /*8160*/  IMAD.SHL.U32 R140, R140, 0x8, RZ ;  /* 0x000000088c8c7824 */ /* 0x000fe400078e00ff */
[----:B---3--:R-:W-:Y:S03]  /*8170*/  IMAD.MOV.U32 R141, RZ, RZ, c[0x0][0x22c] ;  /* 0x00008b00ff8d7624 */ /* 0x008fe600078e00ff */
[CC--:B------:R-:W-:Y:S01]  /*8180*/  LEA R34, P1, R140.reuse, R32.reuse, 0x2 ;  /* 0x000000208c227211 */ /* 0x0c0fe200078210ff */
[----:B------:R-:W-:Y:S03]  /*8190*/  IMAD R141, R141, c[0x0][0x1c0], RZ ;  /* 0x000070008d8d7a24 */ /* 0x000fe600078e02ff */
[-C--:B------:R-:W-:Y:S02]  /*81a0*/  LEA.HI.X.SX32 R35, R140, R33.reuse, 0x2, P1 ;  /* 0x000000218c237211 */ /* 0x080fe400008f16ff */
[-C--:B------:R-:W-:Y:S01]  /*81b0*/  LEA R132, P1, R147, R32.reuse, 0x2 ;  /* 0x0000002093847211 */ /* 0x080fe200078210ff */
[----:B------:R-:W-:Y:S02]  /*81c0*/  IMAD.SHL.U32 R141, R141, 0x10, RZ ;  /* 0x000000108d8d7824 */ /* 0x000fe400078e00ff */
[----:B------:R2:W-:Y:S01]  /*81d0*/  RED.E.ADD.F32.FTZ.RN.STRONG.GPU [R34.64], R5 ;  /* 0x000000052200798e */ /* 0x0005e2000c10e78c */
[-C--:B------:R-:W-:Y:S01]  /*81e0*/  LEA.HI.X.SX32 R133, R147, R33.reuse, 0x2, P1 ;  /* 0x0000002193857211 */ /* 0x080fe200008f16ff */
[----:B------:R-:W-:Y:S01]  /*81f0*/  IMAD.MOV.U32 R147, RZ, RZ, c[0x0][0x22c] ;  /* 0x00008b00ff937624 */ /* 0x000fe200078e00ff */
[-C--:B-1----:R-:W-:Y:S02]  /*8200*/  LEA R136, P0, R141, R32.reuse, 0x2 ;  /* 0x000000208d887211 */ /* 0x082fe400078010ff */
[-C--:B------:R-:W-:Y:S01]  /*8210*/  LEA R4, P1, R0, R32.reuse, 0x2 ;  /* 0x0000002000047211 */ /* 0x080fe200078210ff */
[----:B------:R-:W-:Y:S01]  /*8220*/  IMAD R147, R147, c[0x0][0x1c0], RZ ;  /* 0x0000700093937a24 */ /* 0x000fe200078e02ff */
[-C--:B------:R-:W-:Y:S02]  /*8230*/  LEA.HI.X.SX32 R137, R141, R33.reuse, 0x2, P0 ;  /* 0x000000218d897211 */ /* 0x080fe400000f16ff */
[CC--:B------:R-:W-:Y:S01]  /*8240*/  LEA R30, P0, R146.reuse, R32.reuse, 0x2 ;  /* 0x00000020921e7211 */ /* 0x0c0fe200078010ff */
[----:B------:R-:W-:Y:S01]  /*8250*/  IMAD.SHL.U32 R147, R147, 0x10, RZ ;  /* 0x0000001093937824 */ /* 0x000fe200078e00ff */
[----:B------:R-:W-:Y:S01]  /*8260*/  IADD3 R134, R141, 0x40, RZ ;  /* 0x000000408d867810 */ /* 0x000fe20007ffe0ff */
[----:B------:R1:W-:Y:S01]  /*8270*/  RED.E.ADD.F32.FTZ.RN.STRONG.GPU [R136.64], R6 ;  /* 0x000000068800798e */ /* 0x0003e2000c10e78c */
[-C--:B------:R-:W-:Y:S01]  /*8280*/  LEA.HI.X.SX32 R31, R146, R33.reuse, 0x2, P0 ;  /* 0x00000021921f7211 */ /* 0x080fe200000f16ff */
[----:B------:R-:W-:Y:S01]  /*8290*/  IMAD.MOV.U32 R146, RZ, RZ, c[0x0][0x22c] ;  /* 0x00008b00ff927624 */ /* 0x000fe200078e00ff */
[C---:B------:R-:W-:Y:S01]  /*82a0*/  IADD3 R145, R147.reuse, 0x20, RZ ;  /* 0x0000002093917810 */ /* 0x040fe20007ffe0ff */
[----:B------:R3:W-:Y:S01]  /*82b0*/  RED.E.ADD.F32.FTZ.RN.STRONG.GPU [R132.64], R7 ;  /* 0x000000078400798e */ /* 0x0007e2000c10e78c */
[----:B------:R-:W-:Y:S01]  /*82c0*/  IADD3 R143, R147, 0x20, RZ ;  /* 0x00000020938f7810 */ /* 0x000fe20007ffe0ff */
[----:B------:R-:W-:Y:S02]  /*82d0*/  IMAD R146, R146, c[0x0][0x1c0], RZ ;  /* 0x0000700092927a24 */ /* 0x000fe400078e02ff */
[----:B------:R3:W-:Y:S02]  /*82e0*/  RED.E.ADD.F32.FTZ.RN.STRONG.GPU [R30.64], R8 ;  /* 0x000000081e00798e */ /* 0x0007e4000c10e78c */
[----:B------:R-:W-:Y:S02]  /*82f0*/  IMAD.SHL.U32 R146, R146, 0x8, RZ ;  /* 0x0000000892927824 */ /* 0x000fe400078e00ff */
[----:B------:R3:W-:Y:S02]  /*8300*/  RED.E.ADD.F32.FTZ.RN.STRONG.GPU [R28.64], R9 ;  /* 0x000000091c00798e */ /* 0x0007e4000c10e78c */
[----:B------:R-:W-:Y:S01]  /*8310*/  IMAD.IADD R145, R146, 0x1, R145 ;  /* 0x0000000192917824 */ /* 0x000fe200078e0291 */
[-C--:B--2---:R-:W-:Y:S01]  /*8320*/  LEA.HI.X.SX32 R5, R0, R33.reuse, 0x2, P1 ;  /* 0x0000002100057211 */ /* 0x084fe200008f16ff */
[C---:B------:R-:W-:Y:S01]  /*8330*/  IMAD.IADD R143, R146.reuse, 0x1, R143 ;  /* 0x00000001928f7824 */ /* 0x040fe200078e028f */
[----:B------:R-:W2:Y:S03]  /*8340*/  LDL R0, [R1+0x24] ;  /* 0x0000240001007983 */ /* 0x000ea60000100800 */
[----:B------:R-:W-:Y:S01]  /*8350*/  IMAD.IADD R143, R146, 0x1, R143 ;  /* 0x00000001928f7824 */ /* 0x000fe200078e028f */
[----:B------:R3:W-:Y:S01]  /*8360*/  RED.E.ADD.F32.FTZ.RN.STRONG.GPU [R4.64], R10 ;  /* 0x0000000a0400798e */ /* 0x0007e2000c10e78c */
[CC--:B-1----:R-:W-:Y:S03]  /*8370*/  LEA R6, P0, R149.reuse, R32.reuse, 0x2 ;  /* 0x0000002095067211 */ /* 0x0c2fe600078010ff */
[----:B---3--:R-:W3:Y:S01]  /*8380*/  LDL R132, [R1+0x10] ;  /* 0x0000100001847983 */ /* 0x008ee20000100800 */
[-C--:B------:R-:W-:Y:S02]  /*8390*/  LEA.HI.X.SX32 R7, R149, R33.reuse, 0x2, P0 ;  /* 0x0000002195077211 */ /* 0x080fe400000f16ff */
[C---:B------:R-:W-:Y:S02]  /*83a0*/  IADD3 R133, R141.reuse, 0x40, RZ ;  /* 0x000000408d857810 */ /* 0x040fe40007ffe0ff */
[C---:B------:R-:W-:Y:S01]  /*83b0*/  IADD3 R31, R141.reuse, 0x40, RZ ;  /* 0x000000408d1f7810 */ /* 0x040fe20007ffe0ff */
[----:B------:R1:W-:Y:S01]  /*83c0*/  RED.E.ADD.F32.FTZ.RN.STRONG.GPU [R6.64], R11 ;  /* 0x0000000b0600798e */ /* 0x0003e2000c10e78c */
[----:B------:R-:W-:Y:S01]  /*83d0*/  IADD3 R30, R141, 0x40, RZ ;  /* 0x000000408d1e7810 */ /* 0x000fe20007ffe0ff */
[C---:B------:R-:W-:Y:S01]  /*83e0*/  IMAD.IADD R133, R140.reuse, 0x1, R133 ;  /* 0x000000018c857824 */ /* 0x040fe200078e0285 */
[CC--:B------:R-:W-:Y:S01]  /*83f0*/  LEA R28, P1, R145.reuse, R32.reuse, 0x2 ;  /* 0x00000020911c7211 */ /* 0x0c0fe200078210ff */
[----:B------:R1:W-:Y:S01]  /*8400*/  RED.E.ADD.F32.FTZ.RN.STRONG.GPU [R32.64+0x80], R12 ;  /* 0x0000800c2000798e */ /* 0x0003e2000c10e78c */
[C---:B------:R-:W-:Y:S02]  /*8410*/  IMAD.IADD R31, R140.reuse, 0x1, R31 ;  /* 0x000000018c1f7824 */ /* 0x040fe400078e021f */
[-C--:B------:R-:W-:Y:S01]  /*8420*/  LEA.HI.X.SX32 R29, R145, R33.reuse, 0x2, P1 ;  /* 0x00000021911d7211 */ /* 0x080fe200008f16ff */
[----:B------:R1:W-:Y:S01]  /*8430*/  RED.E.ADD.F32.FTZ.RN.STRONG.GPU [R34.64+0x80], R13 ;  /* 0x0000800d2200798e */ /* 0x0003e2000c10e78c */
[----:B------:R-:W-:Y:S01]  /*8440*/  IMAD.IADD R30, R140, 0x1, R30 ;  /* 0x000000018c1e7824 */ /* 0x000fe200078e021e */
[-C--:B------:R-:W-:Y:S01]  /*8450*/  LEA R4, P0, R142, R32.reuse, 0x2 ;  /* 0x000000208e047211 */ /* 0x080fe200078010ff */
[C---:B------:R-:W-:Y:S02]  /*8460*/  IMAD.IADD R133, R140.reuse, 0x1, R133 ;  /* 0x000000018c857824 */ /* 0x040fe400078e0285 */
[----:B------:R-:W-:Y:S01]  /*8470*/  IMAD.IADD R30, R140, 0x1, R30 ;  /* 0x000000018c1e7824 */ /* 0x000fe200078e021e */
[-C--:B------:R-:W-:Y:S01]  /*8480*/  LEA.HI.X.SX32 R5, R142, R33.reuse, 0x2, P0 ;  /* 0x000000218e057211 */ /* 0x080fe200000f16ff */
[----:B------:R-:W-:Y:S01]  /*8490*/  IMAD.IADD R133, R140, 0x1, R133 ;  /* 0x000000018c857824 */ /* 0x000fe200078e0285 */
[----:B------:R-:W-:Y:S02]  /*84a0*/  IADD3 R142, R147, 0x20, RZ ;  /* 0x00000020938e7810 */ /* 0x000fe40007ffe0ff */
[CC--:B------:R-:W-:Y:S01]  /*84b0*/  LEA R10, P0, R143.reuse, R32.reuse, 0x2 ;  /* 0x000000208f0a7211 */ /* 0x0c0fe200078010ff */
[----:B------:R1:W-:Y:S02]  /*84c0*/  RED.E.ADD.F32.FTZ.RN.STRONG.GPU [R4.64], R14 ;  /* 0x0000000e0400798e */ /* 0x0003e4000c10e78c */
[C---:B------:R-:W-:Y:S02]  /*84d0*/  IMAD.IADD R142, R146.reuse, 0x1, R142 ;  /* 0x00000001928e7824 */ /* 0x040fe400078e028e */
[----:B------:R1:W-:Y:S02]  /*84e0*/  RED.E.ADD.F32.FTZ.RN.STRONG.GPU [R28.64], R15 ;  /* 0x0000000f1c00798e */ /* 0x0003e4000c10e78c */
[C---:B------:R-:W-:Y:S01]  /*84f0*/  IMAD.IADD R142, R146.reuse, 0x1, R142 ;  /* 0x00000001928e7824 */ /* 0x040fe200078e028e */
[-C--:B-1----:R-:W-:Y:S03]  /*8500*/  LEA.HI.X.SX32 R11, R143, R33.reuse, 0x2, P0 ;  /* 0x000000218f0b7211 */ /* 0x082fe600000f16ff */
[----:B------:R-:W-:Y:S01]  /*8510*/  IMAD.IADD R142, R146, 0x1, R142 ;  /* 0x00000001928e7824 */ /* 0x000fe200078e028e */
[CC--:B------:R-:W-:Y:S01]  /*8520*/  LEA R12, P4, R31.reuse, R32.reuse, 0x2 ;  /* 0x000000201f0c7211 */ /* 0x0c0fe200078810ff */
[----:B------:R1:W-:Y:S03]  /*8530*/  RED.E.ADD.F32.FTZ.RN.STRONG.GPU [R10.64], R16 ;  /* 0x000000100a00798e */ /* 0x0003e6000c10e78c */
[CC--:B------:R-:W-:Y:S02]  /*8540*/  LEA R8, P2, R142.reuse, R32.reuse, 0x2 ;  /* 0x000000208e087211 */ /* 0x0c0fe400078410ff */
[-C--:B------:R-:W-:Y:S02]  /*8550*/  LEA.HI.X.SX32 R13, R31, R33.reuse, 0x2, P4 ;  /* 0x000000211f0d7211 */ /* 0x080fe400020f16ff */
[-C--:B------:R-:W-:Y:S05]  /*8560*/  LEA.HI.X.SX32 R9, R142, R33.reuse, 0x2, P2 ;  /* 0x000000218e097211 */ /* 0x080fea00010f16ff */
        /* <DEDUP_REMOVED lines=8> */
[CC--:B----4-:R-:W-:Y:S02]  /*85f0*/  LEA R6, P1, R139.reuse, R32.reuse, 0x2 ;  /* 0x000000208b067211 */ /* 0x0d0fe400078210ff */
        /* <DEDUP_REMOVED lines=16> */
[CC--:B--2---:R-:W-:Y:S04]  /*8700*/  LEA R4, P0, R0.reuse, R32.reuse, 0x2 ;  /* 0x0000002000047211 */ /* 0x0c4fe800078010ff */
        /* <DEDUP_REMOVED lines=78> */
[----:B------:R-:W-:Y:S01]  /*8bf0*/  UISETP.NE.AND UP0, UPT, UR24, -0x1, UPT ;  /* 0xffffffff1800788c */ /* 0x000fe2000bf05270 */
[----:B------:R-:W-:Y:S01]  /*8c00*/  FMUL.FTZ R48, R46, c[0x0][0x2dc] ;  /* 0x0000b7002e307a20 */ /* 0x000fe20000410000 */
[----:B------:R-:W-:Y:S01]  /*8c10*/  ULDC.64 UR8, c[0x0][0x3a0] ;  /* 0x0000e80000087ab9 */ /* 0x000fe20000000a00 */
[----:B------:R-:W-:-:S02]  /*8c20*/  FMUL.FTZ R19, R45, c[0x0][0x2dc] ;  /* 0x0000b7002d137a20 */ /* 0x000fc40000410000 */
[----:B------:R-:W-:Y:S01]  /*8c30*/  FMUL.FTZ R84, R84, c[0x0][0x2e0] ;  /* 0x0000b80054547a20 */ /* 0x000fe20000410000 */
[----:B------:R-:W-:Y:S01]  /*8c40*/  PLOP3.LUT P0, PT, PT, PT, UP0, 0x80, 0x0 ;  /* 0x000000000000781c */ /* 0x000fe20003f0f008 */
[----:B------:R-:W-:Y:S02]  /*8c50*/  FMUL.FTZ R46, R85, c[0x0][0x2e0] ;  /* 0x0000b800552e7a20 */ /* 0x000fe40000410000 */
[----:B------:R-:W-:Y:S02]  /*8c60*/  FMUL.FTZ R133, R42, c[0x0][0x2dc] ;  /* 0x0000b7002a857a20 */ /* 0x000fe40000410000 */
[----:B------:R-:W-:Y:S01]  /*8c70*/  FMUL.FTZ R86, R86, c[0x0][0x2e0] ;  /* 0x0000b80056567a20 */ /* 0x000fe20000410000 */
[----:B------:R-:W-:Y:S01]  /*8c80*/  F2FP.BF16.PACK_AB R46, R46, R84 ;  /* 0x000000542e2e723e */ /* 0x000fe200000010ff */
[----:B------:R-:W-:Y:S01]  /*8c90*/  BAR.SYNC.DEFER_BLOCKING 0x0 ;  /* 0x0000000000007b1d */ /* 0x000fe20000010000 */
[----:B------:R-:W-:Y:S01]  /*8ca0*/  FMUL.FTZ R45, R87, c[0x0][0x2e0] ;  /* 0x0000b800572d7a20 */ /* 0x000fe20000410000 */
[----:B------:R-:W-:Y:S01]  /*8cb0*/  @UP0 UIADD3 UR6, UR21, UR24, URZ ;  /* 0x0000001815060290 */ /* 0x000fe2000fffe03f */
[----:B------:R-:W-:-:S02]  /*8cc0*/  FMUL.FTZ R23, R41, c[0x0][0x2dc] ;  /* 0x0000b70029177a20 */ /* 0x000fc40000410000 */
[----:B------:R-:W-:Y:S01]  /*8cd0*/  FMUL.FTZ R21, R49, c[0x0][0x2dc] ;  /* 0x0000b70031157a20 */ /* 0x000fe20000410000 */
[----:B------:R-:W-:Y:S01]  /*8ce0*/  F2FP.BF16.PACK_AB R45, R45, R86 ;  /* 0x000000562d2d723e */ /* 0x000fe200000010ff */
[----:B------:R-:W-:Y:S01]  /*8cf0*/  FMUL.FTZ R96, R96, c[0x0][0x2e0] ;  /* 0x0000b80060607a20 */ /* 0x000fe20000410000 */
[----:B------:R-:W-:Y:S01]  /*8d00*/  @UP0 UIMAD.WIDE.U32 UR4, UR6, UR8, URZ ;  /* 0x00000008060402a5 */ /* 0x000fe2000f8e003f */
[----:B------:R-:W-:Y:S01]  /*8d10*/  FMUL.FTZ R42, R97, c[0x0][0x2e0] ;  /* 0x0000b800612a7a20 */ /* 0x000fe20000410000 */
[----:B------:R-:W-:Y:S01]  /*8d20*/  F2FP.BF16.PACK_AB R21, R21, R132 ;  /* 0x000000841515723e */ /* 0x000fe200000010ff */
[----:B------:R-:W-:Y:S01]  /*8d30*/  FMUL.FTZ R49, R44, c[0x0][0x2dc] ;  /* 0x0000b7002c317a20 */ /* 0x000fe20000410000 */
[----:B------:R-:W-:Y:S01]  /*8d40*/  @UP0 UIMAD UR14, UR6, UR9, UR5 ;  /* 0x00000009060e02a4 */ /* 0x000fe2000f8e0205 */
[----:B------:R-:W-:Y:S01]  /*8d50*/  FMUL.FTZ R98, R98, c[0x0][0x2e0] ;  /* 0x0000b80062627a20 */ /* 0x000fe20000410000 */
[----:B------:R-:W-:Y:S01]  /*8d60*/  F2FP.BF16.PACK_AB R42, R42, R96 ;  /* 0x000000602a2a723e */ /* 0x000fe200000010ff */
[----:B------:R-:W-:Y:S01]  /*8d70*/  FMUL.FTZ R41, R99, c[0x0][0x2e0] ;  /* 0x0000b80063297a20 */ /* 0x000fe20000410000 */
[----:B------:R-:W-:Y:S01]  /*8d80*/  F2FP.BF16.PACK_AB R19, R19, R49 ;  /* 0x000000311313723e */ /* 0x000fe200000010ff */
[----:B------:R-:W-:Y:S01]  /*8d90*/  FMUL.FTZ R22, R43, c[0x0][0x2dc] ;  /* 0x0000b7002b167a20 */ /* 0x000fe20000410000 */
[----:B------:R-:W-:Y:S01]  /*8da0*/  @UP0 UMOV UR11, UR4 ;  /* 0x00000004000b0c82 */ /* 0x000fe20008000000 */
[----:B------:R-:W-:Y:S01]  /*8db0*/  FMUL.FTZ R88, R88, c[0x0][0x2e0] ;  /* 0x0000b80058587a20 */ /* 0x000fe20000410000 */
[----:B------:R-:W-:Y:S01]  /*8dc0*/  F2FP.BF16.PACK_AB R41, R41, R98 ;  /* 0x000000622929723e */ /* 0x000fe200000010ff */
[----:B------:R-:W-:Y:S01]  /*8dd0*/  FMUL.FTZ R44, R89, c[0x0][0x2e0] ;  /* 0x0000b800592c7a20 */ /* 0x000fe20000410000 */
[----:B------:R-:W-:Y:S01]  /*8de0*/  F2FP.BF16.PACK_AB R22, R22, R133 ;  /* 0x000000851616723e */ /* 0x000fe200000010ff */
[----:B------:R-:W-:-:S02]  /*8df0*/  FMUL.FTZ R134, R40, c[0x0][0x2dc] ;  /* 0x0000b70028867a20 */ /* 0x000fc40000410000 */
[----:B------:R-:W-:Y:S01]  /*8e00*/  FMUL.FTZ R90, R90, c[0x0][0x2e0] ;  /* 0x0000b8005a5a7a20 */ /* 0x000fe20000410000 */
[----:B------:R-:W-:Y:S01]  /*8e10*/  F2FP.BF16.PACK_AB R44, R44, R88 ;  /* 0x000000582c2c723e */ /* 0x000fe200000010ff */
[----:B------:R-:W-:Y:S01]  /*8e20*/  FMUL.FTZ R43, R91, c[0x0][0x2e0] ;  /* 0x0000b8005b2b7a20 */ /* 0x000fe20000410000 */
[----:B------:R-:W-:Y:S01]  /*8e30*/  F2FP.BF16.PACK_AB R23, R23, R134 ;  /* 0x000000861717723e */ /* 0x000fe200000010ff */
[----:B------:R-:W-:Y:S02]  /*8e40*/  FMUL.FTZ R24, R39, c[0x0][0x2dc] ;  /* 0x0000b70027187a20 */ /* 0x000fe40000410000 */
[----:B------:R-:W-:Y:S01]  /*8e50*/  FMUL.FTZ R92, R92, c[0x0][0x2e0] ;  /* 0x0000b8005c5c7a20 */ /* 0x000fe20000410000 */
[----:B------:R-:W-:Y:S01]  /*8e60*/  F2FP.BF16.PACK_AB R43, R43, R90 ;  /* 0x0000005a2b2b723e */ /* 0x000fe200000010ff */
[----:B------:R-:W-:Y:S02]  /*8e70*/  FMUL.FTZ R40, R93, c[0x0][0x2e0] ;  /* 0x0000b8005d287a20 */ /* 0x000fe40000410000 */
        /* <DEDUP_REMOVED lines=108> */
[----:B------:R-:W-:-:S04]  /*9540*/  F2FP.BF16.PACK_AB R3, R3, R76 ;  /* 0x0000004c0303723e */ /* 0x000fc800000010ff */
[----:B------:R-:W-:Y:S01]  /*9550*/  F2FP.BF16.PACK_AB R0, R0, R78 ;  /* 0x0000004e0000723e */ /* 0x000fe200000010ff */
        /* <DEDUP_REMOVED lines=61> */
.L_x_161:
        /* <DEDUP_REMOVED lines=18> */
.L_x_162:
        /* <DEDUP_REMOVED lines=55> */
.L_x_164:
[----:B------:R-:W-:Y:S05]  /*9dc0*/  BSYNC B0 ;  /* 0x0000000000007941 */ /* 0x000fea0003800000 */
.L_x_163:
        /* <DEDUP_REMOVED lines=20> */
.L_x_166:
[----:B------:R-:W-:Y:S05]  /*9f10*/  BSYNC B0 ;  /* 0x0000000000007941 */ /* 0x000fea0003800000 */
.L_x_165:
        /* <DEDUP_REMOVED lines=29> */
.L_x_168:
[----:B------:R-:W-:Y:S05]  /*a0f0*/  BSYNC B0 ;  /* 0x0000000000007941 */ /* 0x000fea0003800000 */
.L_x_167:
        /* <DEDUP_REMOVED lines=16> */
.L_x_144:
[----:B------:R-:W-:Y:S05]  /*a200*/  BSYNC B1 ;  /* 0x0000000000017941 */ /* 0x000fea0003800000 */
.L_x_130:
        /* <DEDUP_REMOVED lines=11> */
.L_x_169:
[----:B------:R-:W-:Y:S05]  /*a2c0*/  EXIT ;  /* 0x000000000000794d */ /* 0x000fea0003800000 */
.L_x_171:
        /* <DEDUP_REMOVED lines=11> */
.L_x_669:


//--------------------- .text._ZN5flash44flash_bwd_dq_dk_dv_loop_seqk_parallel_kernelI23Flash_bwd_kernel_traitsILi96ELi64ELi128ELi8ELi2ELi4ELi4ELb1ELb0EN7cutlass10bfloat16_tE19Flash_kernel_traitsILi96ELi64ELi128ELi8ES3_EELb0ELb1ELb0ELb0ELb0ELb0ELb1EEEvNS_16Flash_bwd_paramsE --------------------------
	.section	.text._ZN5flash44flash_bwd_dq_dk_dv_loop_seqk_parallel_kernelI23Flash_bwd_kernel_traitsILi96ELi64ELi128ELi8ELi2ELi4ELi4ELb1ELb0EN7cutlass10bfloat16_tE19Flash_kernel_traitsILi96ELi64ELi128ELi8ES3_EELb0ELb1ELb0ELb0ELb0ELb0ELb1EEEvNS_16Flash_bwd_paramsE,"ax",@progbits
	.sectioninfo	@"SHI_REGISTERS=255"
	.align	128
        .global         _ZN5flash44flash_bwd_dq_dk_dv_loop_seqk_parallel_kernelI23Flash_bwd_kernel_traitsILi96ELi64ELi128ELi8ELi2ELi4ELi4ELb1ELb0EN7cutlass10bfloat16_tE19Flash_kernel_traitsILi96ELi64ELi128ELi8ES3_EELb0ELb1ELb0ELb0ELb0ELb0ELb1EEEvNS_16Flash_bwd_paramsE
        .type           _ZN5flash44flash_bwd_dq_dk_dv_loop_seqk_parallel_kernelI23Flash_bwd_kernel_traitsILi96ELi64ELi128ELi8ELi2ELi4ELi4ELb1ELb0EN7cutlass10bfloat16_tE19Flash_kernel_traitsILi96ELi64ELi128ELi8ES3_EELb0ELb1ELb0ELb0ELb0ELb0ELb1EEEvNS_16Flash_bwd_paramsE,@function
        .size           _ZN5flash44flash_bwd_dq_dk_dv_loop_seqk_parallel_kernelI23Flash_bwd_kernel_traitsILi96ELi64ELi128ELi8ELi2ELi4ELi4ELb1ELb0EN7cutlass10bfloat16_tE19Flash_kernel_traitsILi96ELi64ELi128ELi8ES3_EELb0ELb1ELb0ELb0ELb0ELb0ELb1EEEvNS_16Flash_bwd_paramsE,(.L_x_670 - _ZN5flash44flash_bwd_dq_dk_dv_loop_seqk_parallel_kernelI23Flash_bwd_kernel_traitsILi96ELi64ELi128ELi8ELi2ELi4ELi4ELb1ELb0EN7cutlass10bfloat16_tE19Flash_kernel_traitsILi96ELi64ELi128ELi8ES3_EELb0ELb1ELb0ELb0ELb0ELb0ELb1EEEvNS_16Flash_bwd_paramsE)
        .other          _ZN5flash44flash_bwd_dq_dk_dv_loop_seqk_parallel_kernelI23Flash_bwd_kernel_traitsILi96ELi64ELi128ELi8ELi2ELi4ELi4ELb1ELb0EN7cutlass10bfloat16_tE19Flash_kernel_traitsILi96ELi64ELi128ELi8ES3_EELb0ELb1ELb0ELb0ELb0ELb0ELb1EEEvNS_16Flash_bwd_paramsE,@"STO_CUDA_ENTRY STV_DEFAULT"
_ZN5flash44flash_bwd_dq_dk_dv_loop_seqk_parallel_kernelI23Flash_bwd_kernel_traitsILi96ELi64ELi128ELi8ELi2ELi4ELi4ELb1ELb0EN7cutlass10bfloat16_tE19Flash_kernel_traitsILi96ELi64ELi128ELi8ES3_EELb0ELb1ELb0ELb0ELb0ELb0ELb1EEEvNS_16Flash_bwd_paramsE:
.text._ZN5flash44flash_bwd_dq_dk_dv_loop_seqk_parallel_kernelI23Flash_bwd_kernel_traitsILi96ELi64ELi128ELi8ELi2ELi4ELi4ELb1ELb0EN7cutlass10bfloat16_tE19Flash_kernel_traitsILi96ELi64ELi128ELi8ES3_EELb0ELb1ELb0ELb0ELb0ELb0ELb1EEEvNS_16Flash_bwd_paramsE:
        /* <DEDUP_REMOVED lines=36> */
[----:B------:R-:W-:Y:S01]  /*0240*/  SHF.R.S32.HI R6, RZ, 0x4, R12 ;  /* 0x00000004ff067819 */ /* 0x000fe2000001140c */
[----:B---3--:R-:W-:Y:S01]  /*0250*/  UIMAD UR47, UR35, UR46, URZ ;  /* 0x0000002e232f72a4 */ /* 0x008fe2000f8e023f */
[----:B------:R-:W-:Y:S01]  /*0260*/  LEA.HI R10, R20, R21, RZ, 0x5 ;  /* 0x00000015140a7211 */ /* 0x000fe200078f28ff */
[----:B------:R-:W-:Y:S01]  /*0270*/  UIMAD UR46, UR46, UR10, URZ ;  /* 0x0000000a2e2e72a4 */ /* 0x000fe2000f8e023f */
[--C-:B------:R-:W-:Y:S01]  /*0280*/  SHF.R.S32.HI R7, RZ, 0x2, R5.reuse ;  /* 0x00000002ff077819 */ /* 0x100fe20000011405 */
[----:B------:R-:W-:Y:S01]  /*0290*/  UIMAD UR55, UR6, UR4, UR55 ;  /* 0x00000004063772a4 */ /* 0x000fe2000f8e0237 */
[----:B------:R-:W-:Y:S01]  /*02a0*/  SHF.R.S32.HI R0, RZ, 0x1f, R5 ;  /* 0x0000001fff007819 */ /* 0x000fe20000011405 */
[----:B------:R-:W-:Y:S01]  /*02b0*/  UIMAD UR52, UR5, UR32, URZ ;  /* 0x00000020053472a4 */ /* 0x000fe2000f8e023f */
[----:B------:R-:W-:Y:S01]  /*02c0*/  LEA.HI R3, R12, R6, RZ, 0x1 ;  /* 0x000000060c037211 */ /* 0x000fe200078f08ff */
[----:B------:R-:W-:Y:S01]  /*02d0*/  UIMAD UR4, UR32, UR9, UR35 ;  /* 0x00000009200472a4 */ /* 0x000fe2000f8e0223 */
[----:B------:R-:W-:Y:S01]  /*02e0*/  LOP3.LUT R4, R10, 0xffffffe0, RZ, 0xc0, !PT ;  /* 0xffffffe00a047812 */ /* 0x000fe200078ec0ff */
[----:B------:R-:W-:Y:S01]  /*02f0*/  @!UP5 UIMAD UR5, UR32, UR11, UR35 ;  /* 0x0000000b2005d2a4 */ /* 0x000fe2000f8e0223 */
[-C--:B------:R-:W-:Y:S01]  /*0300*/  LEA.HI R2, R0, R7.reuse, RZ, 0x3 ;  /* 0x0000000700027211 */ /* 0x080fe200078f18ff */
[----:B------:R-:W-:Y:S01]  /*0310*/  USHF.L.U32 UR41, UR46, 0x6, URZ ;  /* 0x000000062e297899 */ /* 0x000fe2000800063f */
[----:B------:R-:W-:Y:S01]  /*0320*/  LOP3.LUT R3, R3, 0xfffffffe, RZ, 0xc0, !PT ;  /* 0xfffffffe03037812 */ /* 0x000fe200078ec0ff */
[----:B------:R-:W-:Y:S01]  /*0330*/  IMAD.IADD R0, R21, 0x1, -R4 ;  /* 0x0000000115007824 */ /* 0x000fe200078e0a04 */
[----:B------:R-:W-:Y:S01]  /*0340*/  LEA.HI R8, R5, R7, RZ, 0x1 ;  /* 0x0000000705087211 */ /* 0x000fe200078f08ff */
[----:B------:R-:W-:Y:S01]  /*0350*/  ULDC UR49, c[0x0][0x214] ;  /* 0x0000850000317ab9 */ /* 0x000fe20000000800 */
[----:B------:R-:W-:Y:S01]  /*0360*/  LOP3.LUT R2, R2, 0xfffffff8, RZ, 0xc0, !PT ;  /* 0xfffffff802027812 */ /* 0x000fe200078ec0ff */
[----:B------:R-:W-:Y:S01]  /*0370*/  IMAD.IADD R15, R6, 0x1, -R3 ;  /* 0x00000001060f7824 */ /* 0x000fe200078e0a03 */
[----:B------:R-:W-:Y:S01]  /*0380*/  SHF.R.S32.HI R3, RZ, 0x1f, R0 ;  /* 0x0000001fff037819 */ /* 0x000fe20000011400 */
[----:B------:R-:W-:Y:S01]  /*0390*/  ULDC UR56, c[0x0][0x1c8] ;  /* 0x0000720000387ab9 */ /* 0x000fe20000000800 */
[----:B------:R-:W-:Y:S01]  /*03a0*/  LOP3.LUT R4, R8, 0x7fffffe, RZ, 0xc0, !PT ;  /* 0x07fffffe08047812 */ /* 0x000fe200078ec0ff */
[----:B------:R-:W-:Y:S01]  /*03b0*/  IMAD.IADD R8, R7, 0x1, -R2 ;  /* 0x0000000107087824 */ /* 0x000fe200078e0a02 */
[----:B------:R-:W-:Y:S01]  /*03c0*/  LEA.HI R22, R3, R0, RZ, 0x2 ;  /* 0x0000000003167211 */ /* 0x000fe200078f10ff */
[----:B------:R-:W-:Y:S01]  /*03d0*/  ULDC.U8 UR8, c[0x0][0x3d0] ;  /* 0x0000f40000087ab9 */ /* 0x000fe20000000000 */
[----:B------:R-:W-:Y:S01]  /*03e0*/  SHF.R.S32.HI R0, RZ, 0x5, R10 ;  /* 0x00000005ff007819 */ /* 0x000fe2000001140a */
[----:B------:R-:W-:Y:S01]  /*03f0*/  IMAD.IADD R9, R7, 0x1, -R4 ;  /* 0x0000000107097824 */ /* 0x000fe200078e0a04 */
[-C--:B------:R-:W-:Y:S01]  /*0400*/  LEA.HI R16, R20, R21.reuse, RZ, 0x3 ;  /* 0x0000001514107211 */ /* 0x080fe200078f18ff */
[----:B------:R-:W-:Y:S01]  /*0410*/  ULDC UR50, c[0x0][0x224] ;  /* 0x0000890000327ab9 */ /* 0x000fe20000000800 */
[----:B------:R-:W-:Y:S01]  /*0420*/  SHF.R.S32.HI R2, RZ, 0x1f, R10 ;  /* 0x0000001fff027819 */ /* 0x000fe2000001140a */
[----:B------:R-:W-:Y:S01]  /*0430*/  IMAD R9, R0, 0x8, R9 ;  /* 0x0000000800097824 */ /* 0x000fe200078e0209 */
[----:B------:R-:W-:Y:S01]  /*0440*/  LOP3.LUT R5, R5, 0xfffffffc, RZ, 0xc0, !PT ;  /* 0xfffffffc05057812 */ /* 0x000fe200078ec0ff */
[----:B------:R-:W-:Y:S01]  /*0450*/  @UP5 UIMAD UR54, UR32, UR49, URZ ;  /* 0x00000031203652a4 */ /* 0x000fe2000f8e023f */
[-C--:B------:R-:W-:Y:S01]  /*0460*/  LEA.HI R4, R10, R0.reuse, RZ, 0x1 ;  /* 0x000000000a047211 */ /* 0x080fe200078f08ff */
[----:B------:R-:W-:Y:S01]  /*0470*/  ULDC.64 UR12, c[0x0][0x118] ;  /* 0x00004600000c7ab9 */ /* 0x000fe20000000a00 */
[----:B------:R-:W-:Y:S01]  /*0480*/  SHF.R.S32.HI R3, RZ, 0x3, R16 ;  /* 0x00000003ff037819 */ /* 0x000fe20000011410 */
[----:B------:R-:W-:Y:S01]  /*0490*/  IMAD.IADD R17, R21, 0x1, -R5 ;  /* 0x0000000115117824 */ /* 0x000fe200078e0a05 */
[----:B------:R-:W-:Y:S01]  /*04a0*/  LEA.HI R2, R2, R0, RZ, 0x2 ;  /* 0x0000000002027211 */ /* 0x000fe200078f10ff */
[----:B------:R-:W-:Y:S01]  /*04b0*/  UMOV UR61, 0x4 ;  /* 0x00000004003d7882 */ /* 0x000fe20000000000 */
[----:B------:R-:W-:Y:S01]  /*04c0*/  LOP3.LUT R5, R4, 0xfffffffe, RZ, 0xc0, !PT ;  /* 0xfffffffe04057812 */ /* 0x000fe200078ec0ff */
[----:B------:R-:W-:Y:S01]  /*04d0*/  IMAD.SHL.U32 R3, R3, 0x40, RZ ;  /* 0x0000004003037824 */ /* 0x000fe200078e00ff */
[----:B------:R-:W-:Y:S01]  /*04e0*/  LOP3.LUT R4, R2, 0xfffffffc, RZ, 0xc0, !PT ;  /* 0xfffffffc02047812 */ /* 0x000fe200078ec0ff */
[----:B------:R-:W-:Y:S01]  /*04f0*/  IMAD.SHL.U32 R24, R17, 0x8, RZ ;  /* 0x0000000811187824 */ /* 0x000fe200078e00ff */
[----:B------:R-:W-:Y:S01]  /*0500*/  LEA.HI R10, R20, R21, RZ, 0x6 ;  /* 0x00000015140a7211 */ /* 0x000fe200078f30ff */
[C---:B------:R-:W-:Y:S01]  /*0510*/  IMAD.IADD R231, R0.reuse, 0x1, -R5 ;  /* 0x0000000100e77824 */ /* 0x040fe200078e0a05 */
[----:B------:R-:W-:Y:S01]  /*0520*/  LOP3.LUT R2, R3, 0xc0, RZ, 0xc0, !PT ;  /* 0x000000c003027812 */ /* 0x000fe200078ec0ff */
[----:B------:R-:W-:Y:S01]  /*0530*/  IMAD.IADD R11, R0, 0x1, -R4 ;  /* 0x00000001000b7824 */ /* 0x000fe200078e0a04 */
[----:B------:R-:W-:Y:S01]  /*0540*/  LOP3.LUT R0, R12, 0xfffffff0, RZ, 0xc0, !PT ;  /* 0xfffffff00c007812 */ /* 0x000fe200078ec0ff */
[----:B------:R-:W-:Y:S01]  /*0550*/  STL [R1+0x8], R24 ;  /* 0x0000081801007387 */ /* 0x000fe20000100800 */
[----:B------:R-:W-:Y:S01]  /*0560*/  LOP3.LUT R3, R2, 0x18, R24, 0xf8, !PT ;  /* 0x0000001802037812 */ /* 0x000fe200078ef818 */
[----:B------:R-:W-:Y:S01]  /*0570*/  ULOP3.LUT UR56, UR35, UR56, URZ, 0x3c, !UPT ;  /* 0x0000003823387292 */ /* 0x000fe2000f8e3c3f */
[----:B------:R-:W-:Y:S01]  /*0580*/  SHF.R.U32.HI R2, RZ, 0x3, R2 ;  /* 0x00000003ff027819 */ /* 0x000fe20000011602 */
[----:B------:R-:W-:Y:S01]  /*0590*/  IMAD.IADD R0, R21, 0x1, -R0 ;  /* 0x0000000115007824 */ /* 0x000fe200078e0a00 */
[----:B------:R-:W-:Y:S01]  /*05a0*/  SHF.R.S32.HI R10, RZ, 0x6, R10 ;  /* 0x00000006ff0a7819 */ /* 0x000fe2000001140a */
[----:B------:R-:W-:Y:S01]  /*05b0*/  USHF.R.S32.HI UR57, URZ, 0x1f, UR35 ;  /* 0x0000001f3f397899 */ /* 0x000fe20008011423 */
[----:B------:R-:W-:Y:S01]  /*05c0*/  LOP3.LUT R7, R3, R2, RZ, 0x3c, !PT ;  /* 0x0000000203077212 */ /* 0x000fe200078e3cff */
[----:B------:R-:W-:Y:S01]  /*05d0*/  UISETP.NE.AND UP6, UPT, UR8, URZ, UPT ;  /* 0x0000003f0800728c */ /* 0x000fe2000bfc5270 */
[----:B------:R-:W-:Y:S01]  /*05e0*/  SHF.R.S32.HI R4, RZ, 0x1f, R0 ;  /* 0x0000001fff047819 */ /* 0x000fe20000011400 */
[----:B------:R-:W-:Y:S01]  /*05f0*/  USHF.R.S32.HI UR59, URZ, 0x1f, UR32 ;  /* 0x0000001f3f3b7899 */ /* 0x000fe20008011420 */
[----:B------:R-:W-:Y:S01]  /*0600*/  LOP3.LUT R3, R16, 0xfffffff8, RZ, 0xc0, !PT ;  /* 0xfffffff810037812 */ /* 0x000fe200078ec0ff */
[----:B------:R-:W-:Y:S01]  /*0610*/  USHF.R.S32.HI UR58, URZ, 0x1f, UR35 ;  /* 0x0000001f3f3a7899 */ /* 0x000fe20008011423 */
[-C--:B------:R-:W-:Y:S01]  /*0620*/  LEA.HI R2, R0, R0.reuse, RZ, 0x1 ;  /* 0x0000000000027211 */ /* 0x080fe200078f08ff */
[----:B------:R-:W-:Y:S01]  /*0630*/  UIMAD.WIDE.U32 UR42, UR36, UR44, URZ ;  /* 0x0000002c242a72a5 */ /* 0x000fe2000f8e003f */
[----:B------:R-:W-:Y:S01]  /*0640*/  LEA.HI R12, R4, R0, RZ, 0x3 ;  /* 0x00000000040c7211 */ /* 0x000fe200078f18ff */
[----:B------:R-:W-:Y:S01]  /*0650*/  IMAD.IADD R3, R21, 0x1, -R3 ;  /* 0x0000000115037824 */ /* 0x000fe200078e0a03 */
[----:B------:R-:W-:Y:S01]  /*0660*/  LOP3.LUT R5, R2, 0x7fffffe, RZ, 0xc0, !PT ;  /* 0x07fffffe02057812 */ /* 0x000fe200078ec0ff */
[----:B------:R-:W-:Y:S01]  /*0670*/  UIMAD UR51, UR37, UR44, URZ ;  /* 0x0000002c253372a4 */ /* 0x000fe2000f8e023f */
[----:B------:R-:W-:Y:S01]  /*0680*/  LOP3.LUT R4, R12, 0xfffffff8, RZ, 0xc0, !PT ;  /* 0xfffffff80c047812 */ /* 0x000fe200078ec0ff */
[----:B------:R-:W-:Y:S01]  /*0690*/  USHF.R.S32.HI UR53, URZ, 0x1f, UR47 ;  /* 0x0000001f3f357899 */ /* 0x000fe2000801142f */
[----:B------:R-:W-:Y:S01]  /*06a0*/  LEA.HI R6, R3, R3, RZ, 0x1 ;  /* 0x0000000303067211 */ /* 0x000fe200078f08ff */
[----:B------:R-:W-:Y:S01]  /*06b0*/  IMAD.IADD R19, R0, 0x1, -R5 ;  /* 0x0000000100137824 */ /* 0x000fe200078e0a05 */
[----:B------:R-:W-:Y:S01]  /*06c0*/  LOP3.LUT P2, RZ, R8, 0x2, RZ, 0xc0, !PT ;  /* 0x0000000208ff7812 */ /* 0x000fe2000784c0ff */
[----:B------:R-:W-:Y:S01]  /*06d0*/  IMAD.IADD R14, R0, 0x1, -R4 ;  /* 0x00000001000e7824 */ /* 0x000fe200078e0a04 */
[----:B------:R-:W-:Y:S01]  /*06e0*/  LOP3.LUT R0, R6, 0x3fffffe, RZ, 0xc0, !PT ;  /* 0x03fffffe06007812 */ /* 0x000fe200078ec0ff */
[----:B------:R-:W-:Y:S01]  /*06f0*/  IMAD.U32 R4, R9, 0x20, R7 ;  /* 0x0000002009047824 */ /* 0x000fe200078e0007 */
[--C-:B------:R-:W-:Y:S01]  /*0700*/  SHF.R.S32.HI R7, RZ, 0x1, R2.reuse ;  /* 0x00000001ff077819 */ /* 0x100fe20000011402 */
[----:B------:R-:W-:Y:S01]  /*0710*/  UIMAD UR50, UR4, UR50, URZ ;  /* 0x00000032043272a4 */ /* 0x000fe2000f8e023f */
[----:B------:R-:W-:Y:S01]  /*0720*/  SHF.R.S32.HI R2, RZ, 0x1f, R2 ;  /* 0x0000001fff027819 */ /* 0x000fe20000011402 */
[----:B------:R-:W-:Y:S01]  /*0730*/  IMAD.IADD R5, R3, 0x1, -R0 ;  /* 0x0000000103057824 */ /* 0x000fe200078e0a00 */
[----:B------:R1:W-:Y:S01]  /*0740*/  STL [R1+0x38], R4 ;  /* 0x0000380401007387 */ /* 0x0003e20000100800 */
[----:B------:R-:W-:Y:S01]  /*0750*/  IMAD R0, R10, 0x4, R15 ;  /* 0x000000040a007824 */ /* 0x000fe200078e020f */
[----:B------:R-:W-:Y:S01]  /*0760*/  LEA.HI R9, R20, R21, RZ, 0x7 ;  /* 0x0000001514097211 */ /* 0x000fe200078f38ff */
[----:B------:R-:W-:Y:S01]  /*0770*/  IMAD.SHL.U32 R21, R21, 0x2, RZ ;  /* 0x0000000215157824 */ /* 0x000fe200078e00ff */
[----:B------:R-:W-:Y:S01]  /*0780*/  LOP3.LUT P5, RZ, R14, 0x2, RZ, 0xc0, !PT ;  /* 0x000000020eff7812 */ /* 0x000fe200078ac0ff */
[----:B------:R-:W-:Y:S01]  /*0790*/  IMAD R18, R0, 0x8, R5 ;  /* 0x0000000800127824 */ /* 0x000fe200078e0205 */
[----:B------:R-:W-:Y:S01]  /*07a0*/  SHF.R.S32.HI R0, RZ, 0x1, R6 ;  /* 0x00000001ff007819 */ /* 0x000fe20000011406 */
[----:B------:R-:W-:Y:S01]  /*07b0*/  IMAD.SHL.U32 R6, R17, 0x2, RZ ;  /* 0x0000000211067824 */ /* 0x000fe200078e00ff */
[----:B------:R-:W-:Y:S01]  /*07c0*/  LEA.HI R5, R2, R7, RZ, 0x2 ;  /* 0x0000000702057211 */ /* 0x000fe200078f10ff */
[----:B------:R-:W-:Y:S01]  /*07d0*/  IMAD.SHL.U32 R2, R3, 0x40, RZ ;  /* 0x0000004003027824 */ /* 0x000fe200078e00ff */
[----:B------:R-:W-:Y:S01]  /*07e0*/  LOP3.LUT P4, RZ, R0, 0x2, RZ, 0xc0, !PT ;  /* 0x0000000200ff7812 */ /* 0x000fe2000788c0ff */
[----:B------:R-:W-:Y:S01]  /*07f0*/  IMAD.SHL.U32 R3, R11, 0x10, RZ ;  /* 0x000000100b037824 */ /* 0x000fe200078e00ff */
[----:B------:R-:W-:Y:S01]  /*0800*/  LOP3.LUT R5, R5, 0xfffffffc, RZ, 0xc0, !PT ;  /* 0xfffffffc05057812 */ /* 0x000fe200078ec0ff */
[----:B------:R-:W-:Y:S01]  /*0810*/  @!UP5 UIMAD UR49, UR5, UR49, URZ ;  /* 0x000000310531d2a4 */ /* 0x000fe2000f8e023f */
[----:B------:R-:W-:Y:S01]  /*0820*/  LOP3.LUT P6, RZ, R14, 0x4, RZ, 0xc0, !PT ;  /* 0x000000040eff7812 */ /* 0x000fe200078cc0ff */
[----:B------:R-:W-:Y:S01]  /*0830*/  USHF.R.S32.HI UR48, URZ, 0x1f, UR41 ;  /* 0x0000001f3f307899 */ /* 0x000fe20008011429 */
[C---:B------:R-:W-:Y:S01]  /*0840*/  SEL R226, R230.reuse, 0xffffffe0, !P5 ;  /* 0xffffffe0e6e27807 */ /* 0x040fe20006800000 */
[----:B------:R-:W-:Y:S01]  /*0850*/  IMAD.IADD R13, R7, 0x1, -R5 ;  /* 0x00000001070d7824 */ /* 0x000fe200078e0a05 */
[----:B------:R-:W-:Y:S01]  /*0860*/  SEL R221, R230, 0xffffffe0, !P4 ;  /* 0xffffffe0e6dd7807 */ /* 0x000fe20006000000 */
[----:B------:R-:W-:Y:S01]  /*0870*/  UMOV UR40, 0xffffd000 ;  /* 0xffffd00000287882 */ /* 0x000fe20000000000 */
[----:B------:R-:W-:-:S02]  /*0880*/  SEL R227, R227, 0x40, P6 ;  /* 0x00000040e3e37807 */ /* 0x000fc40003000000 */
[----:B------:R-:W-:Y:S02]  /*0890*/  LOP3.LUT P0, RZ, R13, 0x2, RZ, 0xc0, !PT ;  /* 0x000000020dff7812 */ /* 0x000fe4000780c0ff */
[----:B-1----:R-:W-:Y:S02]  /*08a0*/  LOP3.LUT R4, R8, 0x1, RZ, 0xc0, !PT ;  /* 0x0000000108047812 */ /* 0x002fe400078ec0ff */
[----:B------:R-:W-:Y:S02]  /*08b0*/  SEL R230, R230, 0xffffffe0, !P0 ;  /* 0xffffffe0e6e67807 */ /* 0x000fe40004000000 */
[----:B------:R-:W-:Y:S01]  /*08c0*/  ISETP.NE.U32.AND P3, PT, R4, 0x1, PT ;  /* 0x000000010400780c */ /* 0x000fe20003f65070 */
[----:B------:R-:W-:Y:S01]  /*08d0*/  IMAD.SHL.U32 R4, R0, 0x40, RZ ;  /* 0x0000004000047824 */ /* 0x000fe200078e00ff */
[----:B------:R-:W-:Y:S02]  /*08e0*/  LOP3.LUT R0, R2, 0x1c0, RZ, 0xc0, !PT ;  /* 0x000001c002007812 */ /* 0x000fe400078ec0ff */
[----:B------:R-:W-:-:S02]  /*08f0*/  SEL R233, R233, 0x10, !P3 ;  /* 0x00000010e9e97807 */ /* 0x000fc40005800000 */
[----:B------:R-:W-:Y:S02]  /*0900*/  LOP3.LUT R2, R4, 0xc0, RZ, 0xc0, !PT ;  /* 0x000000c004027812 */ /* 0x000fe400078ec0ff */
[----:B------:R-:W-:Y:S02]  /*0910*/  LOP3.LUT R3, R0, 0x30, R3, 0xf8, !PT ;  /* 0x0000003000037812 */ /* 0x000fe400078ef803 */
[----:B------:R-:W-:Y:S02]  /*0920*/  LOP3.LUT R5, R2, 0x8, R16, 0xf8, !PT ;  /* 0x0000000802057812 */ /* 0x000fe400078ef810 */
[----:B------:R-:W-:Y:S02]  /*0930*/  SHF.R.U32.HI R4, RZ, 0x3, R2 ;  /* 0x00000003ff047819 */ /* 0x000fe40000011602 */
[----:B------:R-:W-:Y:S02]  /*0940*/  LOP3.LUT R2, R3, 0x8, R16, 0xf8, !PT ;  /* 0x0000000803027812 */ /* 0x000fe400078ef810 */
[----:B------:R-:W-:-:S02]  /*0950*/  LOP3.LUT R222, R5, R4, RZ, 0x3c, !PT ;  /* 0x0000000405de7212 */ /* 0x000fc400078e3cff */
[----:B------:R-:W-:Y:S02]  /*0960*/  SHF.R.U32.HI R0, RZ, 0x3, R0 ;  /* 0x00000003ff007819 */ /* 0x000fe40000011600 */
[----:B------:R-:W-:Y:S01]  /*0970*/  LEA.HI R4, R8, R8, RZ, 0x1 ;  /* 0x0000000808047211 */ /* 0x000fe200078f08ff */
[----:B------:R-:W-:Y:S01]  /*0980*/  IMAD.U32 R222, R18, 0x20, R222 ;  /* 0x0000002012de7824 */ /* 0x000fe200078e00de */
[----:B------:R-:W-:Y:S01]  /*0990*/  LOP3.LUT R16, R2, R0, RZ, 0x3c, !PT ;  /* 0x0000000002107212 */ /* 0x000fe200078e3cff */
[----:B------:R-:W-:Y:S01]  /*09a0*/  IMAD.SHL.U32 R2, R8, 0x40, RZ ;  /* 0x0000004008027824 */ /* 0x000fe200078e00ff */
[----:B------:R-:W-:Y:S01]  /*09b0*/  LOP3.LUT R0, R4, 0x3fffffe, RZ, 0xc0, !PT ;  /* 0x03fffffe04007812 */ /* 0x000fe200078ec0ff */
[C---:B------:R-:W-:Y:S01]  /*09c0*/  IMAD R221, R222.reuse, 0x2, R221 ;  /* 0x00000002dedd7824 */ /* 0x040fe200078e02dd */
[----:B------:R-:W-:Y:S01]  /*09d0*/  SHF.R.S32.HI R3, RZ, 0x3, R12 ;  /* 0x00000003ff037819 */ /* 0x000fe2000001140c */
[----:B------:R-:W-:Y:S01]  /*09e0*/  IMAD.SHL.U32 R222, R222, 0x2, RZ ;  /* 0x00000002dede7824 */ /* 0x000fe200078e00ff */
[----:B------:R-:W-:Y:S01]  /*09f0*/  LOP3.LUT R2, R2, 0x1c0, RZ, 0xc0, !PT ;  /* 0x000001c002027812 */ /* 0x000fe200078ec0ff */
[----:B------:R-:W-:-:S02]  /*0a00*/  IMAD.IADD R7, R8, 0x1, -R0 ;  /* 0x0000000108077824 */ /* 0x000fc400078e0a00 */
[----:B------:R-:W-:Y:S02]  /*0a10*/  IMAD.SHL.U32 R0, R10, 0x20, RZ ;  /* 0x000000200a007824 */ /* 0x000fe400078e00ff */
[----:B------:R-:W-:Y:S02]  /*0a20*/  IMAD R12, R3, 0x8, R19 ;  /* 0x00000008030c7824 */ /* 0x000fe400078e0213 */
[C---:B------:R-:W-:Y:S01]  /*0a30*/  IMAD R225, R11.reuse, 0x2, R3 ;  /* 0x000000020be17824 */ /* 0x040fe200078e0203 */
[----:B------:R-:W-:Y:S02]  /*0a40*/  LOP3.LUT R8, R0, 0x6, R21, 0xf8, !PT ;  /* 0x0000000600087812 */ /* 0x000fe400078ef815 */
[----:B------:R-:W-:Y:S01]  /*0a50*/  LOP3.LUT R5, R2, 0x20, R0, 0xf8, !PT ;  /* 0x0000002002057812 */ /* 0x000fe200078ef800 */
[----:B------:R-:W-:Y:S01]  /*0a60*/  IMAD R0, R11, 0x200, R6 ;  /* 0x000002000b007824 */ /* 0x000fe200078e0206 */
[----:B------:R-:W-:Y:S01]  /*0a70*/  SHF.R.U32.HI R2, RZ, 0x3, R2 ;  /* 0x00000003ff027819 */ /* 0x000fe20000011602 */
[----:B------:R1:W-:Y:S02]  /*0a80*/  STL [R1+0x58], R8 ;  /* 0x0000580801007387 */ /* 0x0003e40000100800 */
[----:B------:R-:W-:Y:S01]  /*0a90*/  IMAD R10, R7, 0x20, R0 ;  /* 0x00000020070a7824 */ /* 0x000fe200078e0200 */
[----:B------:R-:W-:Y:S01]  /*0aa0*/  SHF.R.S32.HI R0, RZ, 0x1, R4 ;  /* 0x00000001ff007819 */ /* 0x000fe20000011404 */
[----:B------:R-:W-:-:S02]  /*0ab0*/  IMAD.U32 R4, RZ, RZ, UR14 ;  /* 0x0000000eff047e24 */ /* 0x000fc4000f8e00ff */
[----:B------:R-:W-:Y:S01]  /*0ac0*/  IMAD.SHL.U32 R4, R15, 0x10, RZ ;  /* 0x000000100f047824 */ /* 0x000fe200078e00ff */
[C---:B------:R-:W-:Y:S01]  /*0ad0*/  LOP3.LUT P1, RZ, R0.reuse, 0x2, RZ, 0xc0, !PT ;  /* 0x0000000200ff7812 */ /* 0x040fe2000782c0ff */
[----:B------:R-:W-:-:S05]  /*0ae0*/  IMAD.SHL.U32 R0, R0, 0x40, RZ ;  /* 0x0000004000007824 */ /* 0x000fca00078e00ff */
[----:B------:R-:W-:Y:S02]  /*0af0*/  LOP3.LUT R0, R0, 0xc0, RZ, 0xc0, !PT ;  /* 0x000000c000007812 */ /* 0x000fe400078ec0ff */
[----:B-1----:R-:W-:Y:S02]  /*0b00*/  LOP3.LUT R8, R5, R2, RZ, 0x3c, !PT ;  /* 0x0000000205087212 */ /* 0x002fe400078e3cff */
        /* <DEDUP_REMOVED lines=31> */
[----:B------:R-:W-:Y:S01]  /*0d00*/  IADD3 R4, R24, 0x40, RZ ;  /* 0x0000004018047810 */ /* 0x000fe20007ffe0ff */
[----:B------:R-:W-:Y:S01]  /*0d10*/  IMAD R231, R231, 0x200, R0 ;  /* 0x00000200e7e77824 */ /* 0x000fe200078e0200 */
[----:B------:R-:W-:Y:S01]  /*0d20*/  @P2 IADD3 R234, R236, -0x20, RZ ;  /* 0xffffffe0ecea2810 */ /* 0x000fe20007ffe0ff */
[----:B------:R-:W-:Y:S01]  /*0d30*/  IMAD.IADD R226, R225, 0x1, R226 ;  /* 0x00000001e1e27824 */ /* 0x000fe200078e02e2 */
[----:B------:R-:W-:Y:S01]  /*0d40*/  IADD3 R0, R9, -0x40, RZ ;  /* 0xffffffc009007810 */ /* 0x000fe20007ffe0ff */
[----:B------:R-:W-:Y:S01]  /*0d50*/  IMAD.IADD R231, R231, 0x1, R5 ;  /* 0x00000001e7e77824 */ /* 0x000fe200078e0205 */
[----:B------:R-:W-:Y:S01]  /*0d60*/  IADD3 R5, R24, 0x20, RZ ;  /* 0x0000002018057810 */ /* 0x000fe20007ffe0ff */
[----:B------:R-:W-:Y:S01]  /*0d70*/  STL [R1+0x5c], R9 ;  /* 0x00005c0901007387 */ /* 0x000fe20000100800 */
[----:B------:R-:W-:Y:S01]  /*0d80*/  SHF.R.S32.HI R2, RZ, 0x1f, R0 ;  /* 0x0000001fff027819 */ /* 0x000fe20000011400 */
[----:B------:R-:W-:-:S02]  /*0d90*/  IMAD.IADD R228, R225, 0x1, R227 ;  /* 0x00000001e1e47824 */ /* 0x000fc400078e02e3 */
[----:B------:R-:W-:Y:S01]  /*0da0*/  STL [R1+0x20], R5 ;  /* 0x0000200501007387 */ /* 0x000fe20000100800 */
[C---:B------:R-:W-:Y:S01]  /*0db0*/  SHF.L.U64.HI R2, R0.reuse, 0x2, R2 ;  /* 0x0000000200027819 */ /* 0x040fe20000010202 */
[----:B------:R-:W-:Y:S02]  /*0dc0*/  IMAD.SHL.U32 R0, R0, 0x4, RZ ;  /* 0x0000000400007824 */ /* 0x000fe400078e00ff */
        /* <DEDUP_REMOVED lines=10> */
[----:B----4-:R1:W-:Y:S02]  /*0e70*/  STL [R1+0x40], R0 ;  /* 0x0000400001007387 */ /* 0x0103e40000100800 */
.L_x_213:
        /* <DEDUP_REMOVED lines=12> */
[----:B-12---:R-:W-:Y:S01]  /*0f40*/  IMAD.U32 R4, RZ, RZ, UR4 ;  /* 0x00000004ff047e24 */ /* 0x006fe2000f8e00ff */
        /* <DEDUP_REMOVED lines=9> */
[----:B---3--:R1:W3:Y:S01]  /*0fe0*/  @P2 LDG.E R3, [R4.64+0x4] ;  /* 0x0000040c04032981 */ /* 0x0082e2000c1e1900 */
        /* <DEDUP_REMOVED lines=30> */
.L_x_172:
        /* <DEDUP_REMOVED lines=59> */
.L_x_174:
        /* <DEDUP_REMOVED lines=18> */
.L_x_175:
        /* <DEDUP_REMOVED lines=70> */
.L_x_176:
[----:B------:R-:W-:Y:S02]  /*1b00*/  UMOV UR9, UR50 ;  /* 0x0000003200097c82 */ /* 0x000fe40008000000 */
.L_x_177:
[----:B------:R-:W2:Y:S04]  /*1b10*/  LDL.64 R4, [R1+0x8] ;  /* 0x0000080001047983 */ /* 0x000ea80000100a00 */
[----:B------:R1:W3:Y:S01]  /*1b20*/  LDL.64 R20, [R1+0x8] ;  /* 0x0000080001147983 */ /* 0x0002e20000100a00 */
[----:B------:R-:W-:Y:S01]  /*1b30*/  UIADD3 UR4, UP4, UP3, UR4, UR41, UR47 ;  /* 0x0000002904047290 */ /* 0x000fe2000fb9e02f */
[----:B------:R-:W-:Y:S02]  /*1b40*/  BSSY B1, `(.L_x_173) ;  /* 0x0000834000017945 */ /* 0x000fe40003800000 */
[----:B------:R-:W4:Y:S01]  /*1b50*/  S2R R10, SR_TID.X ;  /* 0x00000000000a7919 */ /* 0x000f220000002100 */
[----:B------:R-:W-:-:S02]  /*1b60*/  UIADD3 UR15, UP2, UP1, UR11, UR4, UR21 ;  /* 0x000000040b0f7290 */ /* 0x000fc4000f95e015 */
[----:B------:R-:W-:Y:S02]  /*1b70*/  UIADD3.X UR4, UR7, UR48, UR53, UP4, UP3 ;  /* 0x0000003007047290 */ /* 0x000fe4000a7e6435 */
[----:B------:R-:W-:Y:S02]  /*1b80*/  ULDC UR21, c[0x0][0x2e8] ;  /* 0x0000ba0000157ab9 */ /* 0x000fe40000000800 */
[----:B------:R-:W-:-:S03]  /*1b90*/  UIADD3.X UR8, UR8, UR4, UR10, UP2, UP1 ;  /* 0x0000000408087290 */ /* 0x000fc600097e240a */
[----:B------:R-:W-:Y:S02]  /*1ba0*/  ULDC.64 UR4, c[0x0][0x1a8] ;  /* 0x00006a0000047ab9 */ /* 0x000fe40000000a00 */
[----:B------:R-:W-:-:S04]  /*1bb0*/  UIMAD UR4, UR57, UR4, URZ ;  /* 0x00000004390472a4 */ /* 0x000fc8000f8e023f */
[----:B------:R-:W-:-:S03]  /*1bc0*/  UIMAD UR10, UR35, UR5, UR4 ;  /* 0x00000005230a72a4 */ /* 0x000fc6000f8e0204 */
[----:B------:R-:W-:Y:S02]  /*1bd0*/  ULDC.64 UR4, c[0x0][0x378] ;  /* 0x0000de0000047ab9 */ /* 0x000fe40000000a00 */
[----:B------:R-:W-:Y:S01]  /*1be0*/  UIMAD UR4, UR57, UR4, URZ ;  /* 0x00000004390472a4 */ /* 0x000fe2000f8e023f */
[----:B----4-:R-:W-:-:S03]  /*1bf0*/  SHF.R.S32.HI R11, RZ, 0x1f, R10 ;  /* 0x0000001fff0b7819 */ /* 0x010fc6000001140a */
[----:B------:R-:W-:Y:S01]  /*1c00*/  UIMAD UR6, UR35, UR5, UR4 ;  /* 0x00000005230672a4 */ /* 0x000fe2000f8e0204 */
[----:B------:R-:W-:Y:S02]  /*1c10*/  LEA.HI R3, R11, R10, RZ, 0x2 ;  /* 0x0000000a0b037211 */ /* 0x000fe400078f10ff */
[----:B------:R-:W-:Y:S02]  /*1c20*/  ULDC.64 UR4, c[0x0][0x370] ;  /* 0x0000dc0000047ab9 */ /* 0x000fe40000000a00 */
[----:B------:R-:W-:Y:S01]  /*1c30*/  UIMAD UR4, UR29, UR4, URZ ;  /* 0x000000041d0472a4 */ /* 0x000fe2000f8e023f */
[----:B------:R-:W-:-:S03]  /*1c40*/  SHF.R.S32.HI R3, RZ, 0x2, R3 ;  /* 0x00000002ff037819 */ /* 0x000fc60000011403 */
[----:B------:R-:W-:Y:S01]  /*1c50*/  UIMAD UR5, UR16, UR5, UR4 ;  /* 0x00000005100572a4 */ /* 0x000fe2000f8e0204 */
[----:B------:R-:W-:Y:S01]  /*1c60*/  SHF.R.S32.HI R18, RZ, 0x1f, R3 ;  /* 0x0000001fff127819 */ /* 0x000fe20000011403 */
[----:B------:R-:W-:Y:S01]  /*1c70*/  UIADD3 UR4, -UR14, UR25, UR24 ;  /* 0x000000190e047290 */ /* 0x000fe2000fffe118 */
[----:B------:R-:W-:-:S03]  /*1c80*/  IADD3 R0, P2, R3, UR16, RZ ;  /* 0x0000001003007c10 */ /* 0x000fc6000ff5e0ff */
[----:B------:R-:W-:-:S04]  /*1c90*/  UIADD3 UR4, UR4, -UR21, URZ ;  /* 0x8000001504047290 */ /* 0x000fc8000fffe03f */
[----:B------:R-:W-:-:S04]  /*1ca0*/  USHF.R.S32.HI UR11, URZ, 0x1f, UR4 ;  /* 0x0000001f3f0b7899 */ /* 0x000fc80008011404 */
[----:B------:R-:W-:-:S04]  /*1cb0*/  ULEA.HI UR11, UR11, UR4, URZ, 0x6 ;  /* 0x000000040b0b7291 */ /* 0x000fc8000f8f303f */
[----:B------:R-:W-:-:S04]  /*1cc0*/  USHF.R.S32.HI UR11, URZ, 0x6, UR11 ;  /* 0x000000063f0b7899 */ /* 0x000fc8000801140b */
[----:B------:R-:W-:-:S04]  /*1cd0*/  UISETP.LT.AND UP1, UPT, URZ, UR11, UPT ;  /* 0x0000000b3f00728c */ /* 0x000fc8000bf21270 */
[----:B------:R-:W-:-:S04]  /*1ce0*/  USEL UR11, URZ, UR11, !UP1 ;  /* 0x0000000b3f0b7287 */ /* 0x000fc8000c800000 */
[----:B------:R-:W-:Y:S01]  /*1cf0*/  UISETP.GT.AND UP1, UPT, UR34, UR11, UPT ;  /* 0x0000000b2200728c */ /* 0x000fe2000bf24270 */
[----:B--2---:R-:W-:Y:S01]  /*1d00*/  IADD3.X R5, R18, UR29, RZ, P2, !PT ;  /* 0x0000001d12057c10 */ /* 0x004fe200097fe4ff */
[----:B---3--:R-:W-:-:S04]  /*1d10*/  IMAD.MOV.U32 R20, RZ, RZ, R4 ;  /* 0x000000ffff147224 */ /* 0x008fc800078e0004 */
[----:B------:R-:W-:Y:S01]  /*1d20*/  IMAD R5, R5, c[0x0][0x190], RZ ;  /* 0x0000640005057a24 */ /* 0x000fe200078e02ff */
[----:B------:R-:W-:Y:S02]  /*1d30*/  SHF.R.S32.HI R21, RZ, 0x1f, R20 ;  /* 0x0000001fff157819 */ /* 0x000fe40000011414 */
[----:B------:R-:W-:-:S03]  /*1d40*/  IADD3 R4, P0, R20, UR23, RZ ;  /* 0x0000001714047c10 */ /* 0x000fc6000ff1e0ff */
[C---:B------:R-:W-:Y:S01]  /*1d50*/  IMAD.WIDE.U32 R6, R0.reuse, c[0x0][0x190], R20 ;  /* 0x0000640000067a25 */ /* 0x040fe200078e0014 */
[----:B------:R1:W-:Y:S03]  /*1d60*/  STL [R1+0xc], R21 ;  /* 0x00000c1501007387 */ /* 0x0003e60000100800 */
[----:B------:R-:W-:Y:S01]  /*1d70*/  IMAD R0, R0, c[0x0][0x194], R5 ;  /* 0x0000650000007a24 */ /* 0x000fe200078e0205 */
[----:B------:R-:W-:Y:S02]  /*1d80*/  IADD3 R8, P2, R6, UR38, RZ ;  /* 0x0000002606087c10 */ /* 0x000fe4000ff5e0ff */
[----:B------:R-:W-:Y:S01]  /*1d90*/  IADD3.X R5, R21, UR28, RZ, P0, !PT ;  /* 0x0000001c15057c10 */ /* 0x000fe200087fe4ff */
[----:B------:R-:W-:Y:S01]  /*1da0*/  ULDC.64 UR28, c[0x0][0x3c8] ;  /* 0x0000f200001c7ab9 */ /* 0x000fe20000000a00 */
[----:B------:R-:W-:Y:S01]  /*1db0*/  IADD3.X R9, R7, UR33, R0, P2, !PT ;  /* 0x0000002107097c10 */ /* 0x000fe200097fe400 */
[----:B------:R-:W-:-:S04]  /*1dc0*/  IMAD.U32 R0, RZ, RZ, UR16 ;  /* 0x00000010ff007e24 */ /* 0x000fc8000f8e00ff */
[----:B------:R-:W-:-:S04]  /*1dd0*/  IMAD.WIDE.U32 R4, R0, c[0x0][0x370], R4 ;  /* 0x0000dc0000047a25 */ /* 0x000fc800078e0004 */
[----:B------:R-:W-:Y:S01]  /*1de0*/  IMAD.U32 R0, RZ, RZ, UR35 ;  /* 0x00000023ff007e24 */ /* 0x000fe2000f8e00ff */
[----:B------:R-:W-:Y:S01]  /*1df0*/  IADD3 R5, R5, UR5, RZ ;  /* 0x0000000505057c10 */ /* 0x000fe2000fffe0ff */
[----:B------:R-:W-:-:S04]  /*1e00*/  UIADD3 UR5, UR34, -0x1, URZ ;  /* 0xffffffff22057890 */ /* 0x000fc8000fffe03f */
[----:B------:R-:W-:Y:S01]  /*1e10*/  IMAD.WIDE.U32 R4, R0, c[0x0][0x378], R4 ;  /* 0x0000de0000047a25 */ /* 0x000fe200078e0004 */
[----:B------:R-:W-:-:S04]  /*1e20*/  LEA.HI R0, R11, R10, RZ, 0x5 ;  /* 0x0000000a0b007211 */ /* 0x000fc800078f28ff */
        /* <DEDUP_REMOVED lines=31> */
[----:B-1----:R-:W-:Y:S02]  /*2020*/  @UP0 UIADD3 UR6, UR19, UR26, URZ ;  /* 0x0000001a13060290 */ /* 0x002fe4000fffe03f */
        /* <DEDUP_REMOVED lines=17> */
.L_x_179:
        /* <DEDUP_REMOVED lines=18> */
.L_x_180:
        /* <DEDUP_REMOVED lines=25> */
[C---:B------:R-:W-:Y:S01]  /*23f0*/  IMAD R0, R3.reuse, c[0x0][0x3a4], R0 ;  /* 0x0000e90003007a24 */ /* 0x040fe200078e0200 */
        /* <DEDUP_REMOVED lines=8> */
.L_x_182:
[----:B-1----:R-:W-:Y:S05]  /*2480*/  BSYNC B0 ;  /* 0x0000000000007941 */ /* 0x002fea0003800000 */
.L_x_181:
        /* <DEDUP_REMOVED lines=19> */
.L_x_184:
[----:B------:R-:W-:Y:S05]  /*25c0*/  BSYNC B0 ;  /* 0x0000000000007941 */ /* 0x000fea0003800000 */
.L_x_183:
        /* <DEDUP_REMOVED lines=29> */
.L_x_186:
[----:B------:R-:W-:Y:S05]  /*27a0*/  BSYNC B0 ;  /* 0x0000000000007941 */ /* 0x000fea0003800000 */
.L_x_185:
        /* <DEDUP_REMOVED lines=18> */
.L_x_178:
[----:B-1----:R-:W2:Y:S01]  /*28d0*/  LDL R17, [R1+0x38] ;  /* 0x0000380001117983 */ /* 0x002ea20000100800 */
        /* <DEDUP_REMOVED lines=63> */
.L_x_189:
[----:B------:R-:W-:Y:S05]  /*2cd0*/  BSYNC B0 ;  /* 0x0000000000007941 */ /* 0x000fea0003800000 */
.L_x_188:
        /* <DEDUP_REMOVED lines=41> */
.L_x_191:
[----:B------:R-:W-:Y:S05]  /*2f70*/  BSYNC B0 ;  /* 0x0000000000007941 */ /* 0x000fea0003800000 */
.L_x_190:
        /* <DEDUP_REMOVED lines=39> */
.L_x_193:
[----:B------:R-:W-:Y:S05]  /*31f0*/  BSYNC B0 ;  /* 0x0000000000007941 */ /* 0x000fea0003800000 */
.L_x_192:
        /* <DEDUP_REMOVED lines=19> */
.L_x_195:
        /* <DEDUP_REMOVED lines=36> */
.L_x_196:
[----:B------:R-:W-:Y:S05]  /*3570*/  BSYNC B0 ;  /* 0x0000000000007941 */ /* 0x000fea0003800000 */
.L_x_194:
        /* <DEDUP_REMOVED lines=32> */
[----:B----4-:R-:W-:-:S05]  /*3780*/  IMAD.WIDE.U32 R4, R15, c[0x0][0x198], R20 ;  /* 0x000066000f047a25 */ /* 0x010fca00078e0014 */
        /* <DEDUP_REMOVED lines=9> */
[----:B---3--:R2:W-:Y:S04]  /*3820*/  STL [R1+0x10], R12 ;  /* 0x0000100c01007387 */ /* 0x0085e80000100800 */
        /* <DEDUP_REMOVED lines=38> */
.L_x_198:
[----:B------:R-:W-:Y:S05]  /*3a90*/  BSYNC B0 ;  /* 0x0000000000007941 */ /* 0x000fea0003800000 */
.L_x_197:
        /* <DEDUP_REMOVED lines=39> */
.L_x_200:
[----:B------:R-:W-:Y:S05]  /*3d10*/  BSYNC B0 ;  /* 0x0000000000007941 */ /* 0x000fea0003800000 */
.L_x_199:
[----:B------:R-:W0:Y:S01]  /*3d20*/  LDGDEPBAR ;  /* 0x00000000000079af */ /* 0x000e220000000000 */
[----:B-1-3--:R-:W-:Y:S01]  /*3d30*/  IMAD.U32 R0, RZ, RZ, UR25 ;  /* 0x00000019ff007e24 */ /* 0x00afe2000f8e00ff */
[----:B------:R-:W-:Y:S01]  /*3d40*/  IADD3 R3, R19, 0x1, RZ ;  /* 0x0000000113037810 */ /* 0x000fe20007ffe0ff */
[----:B------:R-:W-:Y:S01]  /*3d50*/  IMAD.SHL.U32 R223, R231, 0x2, RZ ;  /* 0x00000002e7df7824 */ /* 0x000fe200078e00ff */
[----:B------:R-:W-:Y:S01]  /*3d60*/  UIADD3 UR15, UR25, 0x80, UR24 ;  /* 0x00000080190f7890 */ /* 0x000fe2000fffe018 */
[----:B------:R-:W-:Y:S01]  /*3d70*/  CS2R R126, SRZ ;  /* 0x00000000007e7805 */ /* 0x000fe2000001ff00 */
[----:B------:R-:W-:Y:S01]  /*3d80*/  IADD3 R4, R3, UR14, -R0 ;  /* 0x0000000e03047c10 */ /* 0x000fe2000fffe800 */
[----:B------:R-:W-:Y:S01]  /*3d90*/  CS2R R124, SRZ ;  /* 0x00000000007c7805 */ /* 0x000fe2000001ff00 */
[----:B------:R-:W-:Y:S01]  /*3da0*/  IADD3 R3, R231, 0x1800, RZ ;  /* 0x00001800e7037810 */ /* 0x000fe20007ffe0ff */
[----:B------:R-:W-:Y:S01]  /*3db0*/  CS2R R130, SRZ ;  /* 0x0000000000827805 */ /* 0x000fe2000001ff00 */
[----:B------:R-:W-:Y:S01]  /*3dc0*/  IADD3 R0, R229, 0x1800, RZ ;  /* 0x00001800e5007810 */ /* 0x000fe20007ffe0ff */
[----:B------:R1:W-:Y:S01]  /*3dd0*/  STL [R1+0x4c], R4 ;  /* 0x00004c0401007387 */ /* 0x0003e20000100800 */
[----:B------:R-:W-:Y:S01]  /*3de0*/  SEL R3, R3, R231, !P0 ;  /* 0x000000e703037207 */ /* 0x000fe20004000000 */
[----:B------:R-:W-:Y:S01]  /*3df0*/  CS2R R128, SRZ ;  /* 0x0000000000807805 */ /* 0x000fe2000001ff00 */
[----:B------:R-:W-:Y:S01]  /*3e00*/  SEL R0, R0, R229, !P0 ;  /* 0x000000e500007207 */ /* 0x000fe20004000000 */
[----:B------:R-:W-:Y:S01]  /*3e10*/  STL [R1], R232 ;  /* 0x000000e801007387 */ /* 0x000fe20000100800 */
[----:B------:R-:W-:Y:S01]  /*3e20*/  CS2R R122, SRZ ;  /* 0x00000000007a7805 */ /* 0x000fe2000001ff00 */
[----:B------:R-:W-:Y:S01]  /*3e30*/  IMAD.SHL.U32 R220, R3, 0x2, RZ ;  /* 0x0000000203dc7824 */ /* 0x000fe200078e00ff */
[----:B------:R-:W-:Y:S01]  /*3e40*/  SHF.L.U32 R3, R0, 0x1, RZ ;  /* 0x0000000100037819 */ /* 0x000fe200000006ff */
[----:B------:R-:W-:Y:S01]  /*3e50*/  IMAD.MOV.U32 R0, RZ, RZ, c[0x0][0x22c] ;  /* 0x00008b00ff007624 */ /* 0x000fe200078e00ff */
[----:B------:R-:W-:Y:S01]  /*3e60*/  CS2R R120, SRZ ;  /* 0x0000000000787805 */ /* 0x000fe2000001ff00 */
[----:B------:R-:W-:Y:S01]  /*3e70*/  CS2R R118, SRZ ;  /* 0x0000000000767805 */ /* 0x000fe2000001ff00 */
[----:B------:R-:W-:Y:S01]  /*3e80*/  CS2R R116, SRZ ;  /* 0x0000000000747805 */ /* 0x000fe2000001ff00 */
[----:B------:R-:W-:Y:S01]  /*3e90*/  IMAD R0, R0, c[0x0][0x1c0], RZ ;  /* 0x0000700000007a24 */ /* 0x000fe200078e02ff */
[----:B------:R-:W-:-:S04]  /*3ea0*/  DEPBAR.LE SB0, 0x1 ;  /* 0x000080400000791a */ /* 0x000fc80000000000 */
[----:B------:R-:W-:Y:S01]  /*3eb0*/  BAR.SYNC.DEFER_BLOCKING 0x0 ;  /* 0x0000000000007b1d */ /* 0x000fe20000010000 */
[----:B------:R-:W-:Y:S01]  /*3ec0*/  IMAD.SHL.U32 R6, R0, 0x10, RZ ;  /* 0x0000001000067824 */ /* 0x000fe200078e00ff */
[----:B------:R-:W-:Y:S01]  /*3ed0*/  CS2R R110, SRZ ;  /* 0x00000000006e7805 */ /* 0x000fe2000001ff00 */
[----:B------:R-:W-:Y:S01]  /*3ee0*/  CS2R R108, SRZ ;  /* 0x00000000006c7805 */ /* 0x000fe2000001ff00 */
[----:B------:R-:W-:Y:S01]  /*3ef0*/  CS2R R114, SRZ ;  /* 0x0000000000727805 */ /* 0x000fe2000001ff00 */
[----:B------:R-:W-:Y:S01]  /*3f00*/  CS2R R112, SRZ ;  /* 0x0000000000707805 */ /* 0x000fe2000001ff00 */
[----:B------:R-:W-:Y:S01]  /*3f10*/  IADD3 R5, R6, 0x20, RZ ;  /* 0x0000002006057810 */ /* 0x000fe20007ffe0ff */
[----:B------:R-:W-:Y:S01]  /*3f20*/  CS2R R106, SRZ ;  /* 0x00000000006a7805 */ /* 0x000fe2000001ff00 */
[----:B-1----:R-:W-:Y:S01]  /*3f30*/  SHF.L.U32 R4, R0, 0x3, RZ ;  /* 0x0000000300047819 */ /* 0x002fe200000006ff */
[----:B------:R-:W-:Y:S01]  /*3f40*/  CS2R R104, SRZ ;  /* 0x0000000000687805 */ /* 0x000fe2000001ff00 */
[----:B------:R-:W-:Y:S01]  /*3f50*/  IADD3 R0, R6, 0x40, RZ ;  /* 0x0000004006007810 */ /* 0x000fe20007ffe0ff */
[----:B------:R-:W-:Y:S01]  /*3f60*/  CS2R R102, SRZ ;  /* 0x0000000000667805 */ /* 0x000fe2000001ff00 */
[C---:B------:R-:W-:Y:S01]  /*3f70*/  SHF.L.U64.HI R6, R19.reuse, 0x2, R17 ;  /* 0x0000000213067819 */ /* 0x040fe20000010211 */
[C---:B------:R-:W-:Y:S01]  /*3f80*/  IMAD.IADD R5, R4.reuse, 0x1, R5 ;  /* 0x0000000104057824 */ /* 0x040fe200078e0205 */
[----:B------:R-:W-:Y:S01]  /*3f90*/  IADD3 R0, R4, R0, RZ ;  /* 0x0000000004007210 */ /* 0x000fe20007ffe0ff */
[----:B------:R-:W-:Y:S01]  /*3fa0*/  CS2R R100, SRZ ;  /* 0x0000000000647805 */ /* 0x000fe2000001ff00 */
[----:B------:R-:W-:Y:S01]  /*3fb0*/  CS2R R94, SRZ ;  /* 0x00000000005e7805 */ /* 0x000fe2000001ff00 */
[----:B------:R1:W-:Y:S01]  /*3fc0*/  STL [R1+0x48], R6 ;  /* 0x0000480601007387 */ /* 0x0003e20000100800 */
[----:B------:R-:W-:Y:S01]  /*3fd0*/  CS2R R92, SRZ ;  /* 0x00000000005c7805 */ /* 0x000fe2000001ff00 */
[----:B------:R-:W-:Y:S01]  /*3fe0*/  CS2R R98, SRZ ;  /* 0x0000000000627805 */ /* 0x000fe2000001ff00 */
[----:B------:R-:W-:Y:S01]  /*3ff0*/  CS2R R96, SRZ ;  /* 0x0000000000607805 */ /* 0x000fe2000001ff00 */
[----:B------:R-:W-:Y:S01]  /*4000*/  CS2R R90, SRZ ;  /* 0x00000000005a7805 */ /* 0x000fe2000001ff00 */
[----:B------:R-:W-:Y:S01]  /*4010*/  CS2R R88, SRZ ;  /* 0x0000000000587805 */ /* 0x000fe2000001ff00 */
[----:B------:R-:W-:Y:S01]  /*4020*/  CS2R R86, SRZ ;  /* 0x0000000000567805 */ /* 0x000fe2000001ff00 */
[----:B------:R-:W3:Y:S01]  /*4030*/  LDSM.16.M88.4 R172, [R222+0xf000] ;  /* 0x00f00000deac783b */ /* 0x000ee20000000200 */
[----:B------:R-:W-:Y:S01]  /*4040*/  CS2R R84, SRZ ;  /* 0x0000000000547805 */ /* 0x000fe2000001ff00 */
[----:B------:R-:W-:Y:S01]  /*4050*/  CS2R R78, SRZ ;  /* 0x00000000004e7805 */ /* 0x000fe2000001ff00 */
[----:B------:R-:W-:Y:S01]  /*4060*/  CS2R R76, SRZ ;  /* 0x00000000004c7805 */ /* 0x000fe2000001ff00 */
[----:B------:R-:W4:Y:S01]  /*4070*/  LDSM.16.M88.4 R176, [R222+0xf400] ;  /* 0x00f40000deb0783b */ /* 0x000f220000000200 */
        /* <DEDUP_REMOVED lines=13> */
[----:B-1----:R-:W-:Y:S01]  /*4150*/  IMAD.SHL.U32 R6, R19, 0x4, RZ ;  /* 0x0000000413067824 */ /* 0x002fe200078e00ff */
[----:B------:R-:W-:Y:S01]  /*4160*/  CS2R R58, SRZ ;  /* 0x00000000003a7805 */ /* 0x000fe2000001ff00 */
[----:B------:R-:W1:Y:S01]  /*4170*/  LDSM.16.M88.4 R192, [R222+0x11400] ;  /* 0x01140000dec0783b */ /* 0x000e620000000200 */
[----:B------:R-:W-:Y:S01]  /*4180*/  CS2R R56, SRZ ;  /* 0x0000000000387805 */ /* 0x000fe2000001ff00 */
[----:B------:R-:W-:Y:S01]  /*4190*/  CS2R R54, SRZ ;  /* 0x0000000000367805 */ /* 0x000fe2000001ff00 */
[----:B------:R-:W-:Y:S01]  /*41a0*/  CS2R R52, SRZ ;  /* 0x0000000000347805 */ /* 0x000fe2000001ff00 */
[----:B------:R5:W-:Y:S01]  /*41b0*/  STL [R1+0x44], R6 ;  /* 0x0000440601007387 */ /* 0x000be20000100800 */
        /* <DEDUP_REMOVED lines=10> */
[----:B------:R-:W-:Y:S01]  /*4260*/  IMAD.IADD R224, R223, 0x1, R230 ;  /* 0x00000001dfe07824 */ /* 0x000fe200078e02e6 */
[----:B------:R-:W1:Y:S01]  /*4270*/  LDSM.16.M88.4 R204, [R222+0x13000] ;  /* 0x01300000decc783b */ /* 0x000e620000000200 */
[----:B------:R-:W-:-:S03]  /*4280*/  UIADD3 UR15, UR15, -UR14, URZ ;  /* 0x8000000e0f0f7290 */ /* 0x000fc6000fffe03f */
[----:B------:R-:W1:Y:S04]  /*4290*/  LDSM.16.M88.4 R208, [R222+0x13400] ;  /* 0x01340000ded0783b */ /* 0x000e680000000200 */
[----:B------:R-:W1:Y:S04]  /*42a0*/  LDSM.16.M88.4 R212, [R221+0x13000] ;  /* 0x01300000ddd4783b */ /* 0x000e680000000200 */
[----:B------:R-:W1:Y:S01]  /*42b0*/  LDSM.16.M88.4 R216, [R221+0x13400] ;  /* 0x01340000ddd8783b */ /* 0x000e620000000200 */
[C---:B-----5:R-:W-:Y:S01]  /*42c0*/  IADD3 R6, R4.reuse, R5, RZ ;  /* 0x0000000504067210 */ /* 0x060fe20007ffe0ff */
[----:B------:R-:W-:-:S04]  /*42d0*/  IMAD.IADD R5, R4, 0x1, R0 ;  /* 0x0000000104057824 */ /* 0x000fc800078e0200 */
[C---:B------:R-:W-:Y:S01]  /*42e0*/  IMAD.IADD R6, R4.reuse, 0x1, R6 ;  /* 0x0000000104067824 */ /* 0x040fe200078e0206 */
[----:B------:R-:W-:-:S03]  /*42f0*/  IADD3 R5, R4, R5, RZ ;  /* 0x0000000504057210 */ /* 0x000fc60007ffe0ff */
[C---:B------:R-:W-:Y:S01]  /*4300*/  IMAD.IADD R6, R4.reuse, 0x1, R6 ;  /* 0x0000000104067824 */ /* 0x040fe200078e0206 */
[----:B------:R-:W-:-:S04]  /*4310*/  IADD3 R5, R4, R5, RZ ;  /* 0x0000000504057210 */ /* 0x000fc80007ffe0ff */
[----:B------:R5:W-:Y:S01]  /*4320*/  STL [R1+0x2c], R6 ;  /* 0x00002c0601007387 */ /* 0x000be20000100800 */
[----:B------:R-:W-:-:S03]  /*4330*/  IADD3 R0, R4, R5, RZ ;  /* 0x0000000504007210 */ /* 0x000fc60007ffe0ff */
[----:B------:R1:W-:Y:S01]  /*4340*/  STL [R1+0x28], R5 ;  /* 0x0000280501007387 */ /* 0x0003e20000100800 */
[----:B-----5:R-:W-:-:S05]  /*4350*/  IMAD.IADD R6, R4, 0x1, R6 ;  /* 0x0000000104067824 */ /* 0x020fca00078e0206 */
[----:B------:R1:W-:Y:S04]  /*4360*/  STL [R1+0x34], R6 ;  /* 0x0000340601007387 */ /* 0x0003e80000100800 */
[----:B--234-:R1:W-:Y:S02]  /*4370*/  STL [R1+0x30], R0 ;  /* 0x0000300001007387 */ /* 0x01c3e40000100800 */
.L_x_203:
        /* <DEDUP_REMOVED lines=12> */
[----:B------:R-:W2:Y:S04]  /*4440*/  LDL R245, [R1+0x58] ;  /* 0x0000580001f57983 */ /* 0x000ea80000100800 */
[----:B------:R-:W-:Y:S04]  /*4450*/  STL [R1+0xc0], R58 ;  /* 0x0000c03a01007387 */ /* 0x000fe80000100800 */
        /* <DEDUP_REMOVED lines=22> */
[----:B------:R1:W-:Y:S04]  /*45c0*/  STL [R1+0x64], R3 ;  /* 0x0000640301007387 */ /* 0x0003e80000100800 */
[----:B------:R-:W-:Y:S04]  /*45d0*/  STL [R1+0x60], R2 ;  /* 0x0000600201007387 */ /* 0x000fe80000100800 */
[----:B-1----:R-:W2:Y:S01]  /*45e0*/  LDL R3, [R1+0x14] ;  /* 0x0000140001037983 */ /* 0x002ea20000100800 */
        /* <DEDUP_REMOVED lines=22> */
[----:B------:R-:W-:Y:S06]  /*4750*/  HMMA.16816.F32.BF16 R32, R32, R134, RZ ;  /* 0x000000862020723c */ /* 0x000fec00000418ff */
[----:B------:R-:W4:Y:S02]  /*4760*/  LDSM.16.M88.4 R132, [R220+0x1800] ;  /* 0x00180000dc84783b */ /* 0x000f240000000200 */
[-C--:B------:R-:W-:Y:S08]  /*4770*/  HMMA.16816.F32.BF16 R4, R136, R140.reuse, R4 ;  /* 0x0000008c8804723c */ /* 0x080ff00000041804 */
[C---:B-1----:R-:W-:Y:S08]  /*4780*/  HMMA.16816.F32.BF16 R8, R144.reuse, R140, R8 ;  /* 0x0000008c9008723c */ /* 0x042ff00000041808 */
[-C--:B------:R-:W-:Y:S08]  /*4790*/  HMMA.16816.F32.BF16 R12, R144, R142.reuse, R12 ;  /* 0x0000008e900c723c */ /* 0x080ff0000004180c */
[C---:B------:R-:W-:Y:S01]  /*47a0*/  HMMA.16816.F32.BF16 R16, R136.reuse, R142, R16 ;  /* 0x0000008e8810723c */ /* 0x040fe20000041810 */
[----:B------:R-:W-:Y:S01]  /*47b0*/  LDSM.16.M88.4 R140, [R221+0xb400] ;  /* 0x00b40000dd8c783b */ /* 0x000fe20000000200 */
[----:B--2---:R-:W-:Y:S06]  /*47c0*/  FSETP.NEU.FTZ.AND P1, PT, R244, -INF , PT ;  /* 0xff800000f400780b */ /* 0x004fec0003f3d000 */
[-C--:B------:R-:W-:Y:S08]  /*47d0*/  HMMA.16816.F32.BF16 R20, R136, R148.reuse, R20 ;  /* 0x000000948814723c */ /* 0x080ff00000041814 */
[C---:B------:R-:W-:Y:S08]  /*47e0*/  HMMA.16816.F32.BF16 R24, R144.reuse, R148, R24 ;  /* 0x000000949018723c */ /* 0x040ff00000041818 */
[-C--:B------:R-:W-:Y:S01]  /*47f0*/  HMMA.16816.F32.BF16 R28, R144, R150.reuse, R28 ;  /* 0x00000096901c723c */ /* 0x080fe2000004181c */
[----:B------:R-:W-:Y:S07]  /*4800*/  LDSM.16.M88.4 R144, [R220+0x2000] ;  /* 0x00200000dc90783b */ /* 0x000fee0000000200 */
[----:B------:R-:W-:Y:S01]  /*4810*/  HMMA.16816.F32.BF16 R32, R136, R150, R32 ;  /* 0x000000968820723c */ /* 0x000fe20000041820 */
[----:B------:R-:W1:Y:S07]  /*4820*/  LDSM.16.M88.4 R136, [R0+0x1800] ;  /* 0x001800000088783b */ /* 0x000e6e0000000200 */
[-C--:B------:R-:W-:Y:S01]  /*4830*/  HMMA.16816.F32.BF16 R4, R152, R156.reuse, R4 ;  /* 0x0000009c9804723c */ /* 0x080fe20000041804 */
[----:B------:R-:W2:Y:S07]  /*4840*/  LDSM.16.M88.4 R148, [R222+0xd000] ;  /* 0x00d00000de94783b */ /* 0x000eae0000000200 */
[C---:B----4-:R-:W-:Y:S08]  /*4850*/  HMMA.16816.F32.BF16 R8, R132.reuse, R156, R8 ;  /* 0x0000009c8408723c */ /* 0x050ff00000041808 */
[-C--:B------:R-:W-:Y:S08]  /*4860*/  HMMA.16816.F32.BF16 R12, R132, R158.reuse, R12 ;  /* 0x0000009e840c723c */ /* 0x080ff0000004180c */
[C---:B------:R-:W-:Y:S01]  /*4870*/  HMMA.16816.F32.BF16 R16, R152.reuse, R158, R16 ;  /* 0x0000009e9810723c */ /* 0x040fe20000041810 */
[----:B------:R-:W-:Y:S07]  /*4880*/  LDSM.16.M88.4 R156, [R0+0x2000] ;  /* 0x00200000009c783b */ /* 0x000fee0000000200 */
[-C--:B------:R-:W-:Y:S08]  /*4890*/  HMMA.16816.F32.BF16 R20, R152, R160.reuse, R20 ;  /* 0x000000a09814723c */ /* 0x080ff00000041814 */
[C---:B------:R-:W-:Y:S08]  /*48a0*/  HMMA.16816.F32.BF16 R24, R132.reuse, R160, R24 ;  /* 0x000000a08418723c */ /* 0x040ff00000041818 */
[-C--:B------:R-:W-:Y:S01]  /*48b0*/  HMMA.16816.F32.BF16 R28, R132, R162.reuse, R28 ;  /* 0x000000a2841c723c */ /* 0x080fe2000004181c */
[----:B------:R-:W4:Y:S07]  /*48c0*/  LDSM.16.M88.4 R132, [R220+0x2800] ;  /* 0x00280000dc84783b */ /* 0x000f2e0000000200 */
[----:B------:R-:W-:Y:S01]  /*48d0*/  HMMA.16816.F32.BF16 R32, R152, R162, R32 ;  /* 0x000000a29820723c */ /* 0x000fe20000041820 */
[----:B------:R-:W2:Y:S07]  /*48e0*/  LDSM.16.M88.4 R152, [R222+0xd400] ;  /* 0x00d40000de98783b */ /* 0x000eae0000000200 */
[-C--:B------:R-:W-:Y:S01]  /*48f0*/  HMMA.16816.F32.BF16 R4, R164, R168.reuse, R4 ;  /* 0x000000a8a404723c */ /* 0x080fe20000041804 */
[----:B------:R-:W2:Y:S07]  /*4900*/  LDSM.16.M88.4 R160, [R221+0xd000] ;  /* 0x00d00000dda0783b */ /* 0x000eae0000000200 */
[C---:B-1----:R-:W-:Y:S08]  /*4910*/  HMMA.16816.F32.BF16 R8, R136.reuse, R168, R8 ;  /* 0x000000a88808723c */ /* 0x042ff00000041808 */
[-C--:B------:R-:W-:Y:S08]  /*4920*/  HMMA.16816.F32.BF16 R12, R136, R170.reuse, R12 ;  /* 0x000000aa880c723c */ /* 0x080ff0000004180c */
[C---:B------:R-:W-:Y:S08]  /*4930*/  HMMA.16816.F32.BF16 R16, R164.reuse, R170, R16 ;  /* 0x000000aaa410723c */ /* 0x040ff00000041810 */
[-C--:B------:R-:W-:Y:S08]  /*4940*/  HMMA.16816.F32.BF16 R20, R164, R140.reuse, R20 ;  /* 0x0000008ca414723c */ /* 0x080ff00000041814 */
[C---:B------:R-:W-:Y:S01]  /*4950*/  HMMA.16816.F32.BF16 R24, R136.reuse, R140, R24 ;  /* 0x0000008c8818723c */ /* 0x040fe20000041818 */
[----:B------:R-:W3:Y:S07]  /*4960*/  LDL R140, [R1+0x48] ;  /* 0x00004800018c7983 */ /* 0x000eee0000100800 */
[-C--:B------:R-:W-:Y:S01]  /*4970*/  HMMA.16816.F32.BF16 R28, R136, R142.reuse, R28 ;  /* 0x0000008e881c723c */ /* 0x080fe2000004181c */
[----:B------:R1:W1:Y:S07]  /*4980*/  LDSM.16.M88.4 R136, [R0+0x2800] ;  /* 0x002800000088783b */ /* 0x00026e0000000200 */
[----:B------:R-:W-:Y:S01]  /*4990*/  HMMA.16816.F32.BF16 R32, R164, R142, R32 ;  /* 0x0000008ea420723c */ /* 0x000fe20000041820 */
[----:B------:R-:W3:Y:S07]  /*49a0*/  LDL R142, [R1+0x44] ;  /* 0x00004400018e7983 */ /* 0x000eee0000100800 */
[-C--:B--2---:R-:W-:Y:S08]  /*49b0*/  HMMA.16816.F32.BF16 R4, R144, R148.reuse, R4 ;  /* 0x000000949004723c */ /* 0x084ff00000041804 */
[C---:B----4-:R-:W-:Y:S01]  /*49c0*/  HMMA.16816.F32.BF16 R8, R132.reuse, R148, R8 ;  /* 0x000000948408723c */ /* 0x050fe20000041808 */
[----:B-1----:R-:W-:Y:S04]  /*49d0*/  MOV R0, UR18 ;  /* 0x0000001200007c02 */ /* 0x002fe80008000f00 */
[----:B------:R-:W-:Y:S03]  /*49e0*/  @!P0 LEA R0, R0, R245, 0x7 ;  /* 0x000000f500008211 */ /* 0x000fe600078e38ff */
[-C--:B------:R-:W-:Y:S08]  /*49f0*/  HMMA.16816.F32.BF16 R12, R132, R150.reuse, R12 ;  /* 0x00000096840c723c */ /* 0x080ff0000004180c */
[C---:B------:R-:W-:Y:S08]  /*4a00*/  HMMA.16816.F32.BF16 R16, R144.reuse, R150, R16 ;  /* 0x000000969010723c */ /* 0x040ff00000041810 */
[-C--:B------:R-:W-:Y:S08]  /*4a10*/  HMMA.16816.F32.BF16 R20, R144, R152.reuse, R20 ;  /* 0x000000989014723c */ /* 0x080ff00000041814 */
[C---:B------:R-:W-:Y:S08]  /*4a20*/  HMMA.16816.F32.BF16 R24, R132.reuse, R152, R24 ;  /* 0x000000988418723c */ /* 0x040ff00000041818 */
[-C--:B------:R-:W-:Y:S08]  /*4a30*/  HMMA.16816.F32.BF16 R28, R132, R154.reuse, R28 ;  /* 0x0000009a841c723c */ /* 0x080ff0000004181c */
[----:B------:R-:W-:Y:S08]  /*4a40*/  HMMA.16816.F32.BF16 R32, R144, R154, R32 ;  /* 0x0000009a9020723c */ /* 0x000ff00000041820 */
[-C--:B------:R-:W-:Y:S08]  /*4a50*/  HMMA.16816.F32.BF16 R4, R156, R160.reuse, R4 ;  /* 0x000000a09c04723c */ /* 0x080ff00000041804 */
[C---:B------:R-:W-:Y:S08]  /*4a60*/  HMMA.16816.F32.BF16 R8, R136.reuse, R160, R8 ;  /* 0x000000a08808723c */ /* 0x040ff00000041808 */
[-C--:B------:R-:W-:Y:S08]  /*4a70*/  HMMA.16816.F32.BF16 R12, R136, R162.reuse, R12 ;  /* 0x000000a2880c723c */ /* 0x080ff0000004180c */
[----:B------:R-:W-:Y:S01]  /*4a80*/  FMUL.FTZ R4, R4, c[0x0][0x2ec] ;  /* 0x0000bb0004047a20 */ /* 0x000fe20000410000 */
[C---:B------:R-:W-:Y:S03]  /*4a90*/  HMMA.16816.F32.BF16 R16, R156.reuse, R162, R16 ;  /* 0x000000a29c10723c */ /* 0x040fe60000041810 */
[----:B------:R-:W1:Y:S01]  /*4aa0*/  MUFU.TANH R141, R4 ;  /* 0x00000004008d7308 */ /* 0x000e620000002400 */
[----:B------:R-:W-:Y:S02]  /*4ab0*/  FMUL.FTZ R5, R5, c[0x0][0x2ec] ;  /* 0x0000bb0005057a20 */ /* 0x000fe40000410000 */
[----:B------:R-:W-:Y:S02]  /*4ac0*/  FMUL.FTZ R6, R6, c[0x0][0x2ec] ;  /* 0x0000bb0006067a20 */ /* 0x000fe40000410000 */
[----:B------:R-:W-:Y:S04]  /*4ad0*/  FMUL.FTZ R7, R7, c[0x0][0x2ec] ;  /* 0x0000bb0007077a20 */ /* 0x000fe80000410000 */
[----:B------:R-:W-:Y:S01]  /*4ae0*/  FMUL.FTZ R8, R8, c[0x0][0x2ec] ;  /* 0x0000bb0008087a20 */ /* 0x000fe20000410000 */
[----:B------:R-:W2:Y:S01]  /*4af0*/  MUFU.TANH R145, R5 ;  /* 0x0000000500917308 */ /* 0x000ea20000002400 */
[----:B------:R-:W-:Y:S02]  /*4b00*/  FMUL.FTZ R11, R11, c[0x0][0x2ec] ;  /* 0x0000bb000b0b7a20 */ /* 0x000fe40000410000 */
[----:B------:R-:W-:Y:S02]  /*4b10*/  FMUL.FTZ R15, R15, c[0x0][0x2ec] ;  /* 0x0000bb000f0f7a20 */ /* 0x000fe40000410000 */
[----:B------:R-:W-:Y:S02]  /*4b20*/  FMUL.FTZ R9, R9, c[0x0][0x2ec] ;  /* 0x0000bb0009097a20 */ /* 0x000fe40000410000 */
[----:B------:R-:W-:Y:S02]  /*4b30*/  FMUL.FTZ R14, R14, c[0x0][0x2ec] ;  /* 0x0000bb000e0e7a20 */ /* 0x000fe40000410000 */
[----:B------:R-:W-:Y:S01]  /*4b40*/  FMUL.FTZ R10, R10, c[0x0][0x2ec] ;  /* 0x0000bb000a0a7a20 */ /* 0x000fe20000410000 */
[----:B------:R4:W-:Y:S01]  /*4b50*/  MUFU.TANH R39, R15 ;  /* 0x0000000f00277308 */ /* 0x0009e20000002400 */
[----:B------:R-:W-:Y:S02]  /*4b60*/  FMUL.FTZ R18, R18, c[0x0][0x2ec] ;  /* 0x0000bb0012127a20 */ /* 0x000fe40000410000 */
[----:B------:R-:W-:Y:S02]  /*4b70*/  FMUL.FTZ R13, R13, c[0x0][0x2ec] ;  /* 0x0000bb000d0d7a20 */ /* 0x000fe40000410000 */
[----:B------:R-:W-:Y:S02]  /*4b80*/  FMUL.FTZ R19, R19, c[0x0][0x2ec] ;  /* 0x0000bb0013137a20 */ /* 0x000fe40000410000 */
[----:B------:R-:W-:Y:S02]  /*4b90*/  FMUL.FTZ R12, R12, c[0x0][0x2ec] ;  /* 0x0000bb000c0c7a20 */ /* 0x000fe40000410000 */
[----:B------:R-:W-:Y:S01]  /*4ba0*/  FMUL.FTZ R16, R16, c[0x0][0x2ec] ;  /* 0x0000bb0010107a20 */ /* 0x000fe20000410000 */
[----:B------:R-:W1:Y:S01]  /*4bb0*/  MUFU.TANH R171, R6 ;  /* 0x0000000600ab7308 */ /* 0x000e620000002400 */
[----:B------:R-:W-:Y:S09]  /*4bc0*/  FMUL.FTZ R17, R17, c[0x0][0x2ec] ;  /* 0x0000bb0011117a20 */ /* 0x000ff20000410000 */
[----:B------:R1:W-:Y:S01]  /*4bd0*/  MUFU.TANH R52, R8 ;  /* 0x0000000800347308 */ /* 0x0003e20000002400 */
[----:B----4-:R-:W4:Y:S09]  /*4be0*/  LDL R15, [R1+0x10] ;  /* 0x00001000010f7983 */ /* 0x010f320000100800 */
[----:B------:R2:W-:Y:S10]  /*4bf0*/  MUFU.TANH R170, R7 ;  /* 0x0000000700aa7308 */ /* 0x0005f40000002400 */
[----:B------:R2:W-:Y:S01]  /*4c00*/  MUFU.TANH R250, R13 ;  /* 0x0000000d00fa7308 */ /* 0x0005e20000002400 */
[----:B-1----:R-:W-:Y:S09]  /*4c10*/  @!P0 IADD3 R8, R246, UR6, RZ ;  /* 0x00000006f6088c10 */ /* 0x002ff2000fffe0ff */
[----:B------:R1:W-:Y:S01]  /*4c20*/  MUFU.TANH R41, R11 ;  /* 0x0000000b00297308 */ /* 0x0003e20000002400 */
[----:B--2---:R-:W2:Y:S09]  /*4c30*/  LDSM.16.M88.4 R4, [R221+0xd400] ;  /* 0x00d40000dd04783b */ /* 0x004eb20000000200 */
[----:B------:R1:W-:Y:S01]  /*4c40*/  MUFU.TANH R51, R9 ;  /* 0x0000000900337308 */ /* 0x0003e20000002400 */
[----:B------:R-:W-:Y:S04]  /*4c50*/  @!P0 IMNMX R13, R8, UR14, PT ;  /* 0x0000000e080d8c17 */ /* 0x000fe8000b800200 */
[----:B------:R-:W-:Y:S05]  /*4c60*/  @!P0 ISETP.GE.AND P2, PT, R0, R13, PT ;  /* 0x0000000d0000820c */ /* 0x000fea0003f46270 */
[----:B------:R2:W2:Y:S01]  /*4c70*/  MUFU.TANH R40, R14 ;  /* 0x0000000e00287308 */ /* 0x0004a20000002400 */
[----:B-1----:R-:W-:Y:S05]  /*4c80*/  FMUL.FTZ R11, R244, 1.4426950216293334961 ;  /* 0x3fb8aa3bf40b7820 */ /* 0x002fea0000410000 */
[----:B------:R-:W-:Y:S04]  /*4c90*/  FSEL R11, R11, RZ, P1 ;  /* 0x000000ff0b0b7208 */ /* 0x000fe80000800000 */
[----:B------:R1:W-:Y:S01]  /*4ca0*/  MUFU.TANH R42, R10 ;  /* 0x0000000a002a7308 */ /* 0x0003e20000002400 */
[----:B------:R-:W-:Y:S02]  /*4cb0*/  MOV R9, R141 ;  /* 0x0000008d00097202 */ /* 0x000fe40000000f00 */
[----:B------:R-:W-:Y:S07]  /*4cc0*/  @!P0 FSEL R9, R141, -INF , !P2 ;  /* 0xff8000008d098808 */ /* 0x000fee0005000000 */
[----:B------:R1:W1:Y:S01]  /*4cd0*/  MUFU.TANH R251, R12 ;  /* 0x0000000c00fb7308 */ /* 0x0002620000002400 */
[-C--:B--2---:R-:W-:Y:S01]  /*4ce0*/  HMMA.16816.F32.BF16 R20, R156, R4.reuse, R20 ;  /* 0x000000049c14723c */ /* 0x084fe20000041814 */
[----:B------:R-:W-:Y:S04]  /*4cf0*/  @!P0 IADD3 R14, R0, 0x1, RZ ;  /* 0x00000001000e8810 */ /* 0x000fe80007ffe0ff */
[----:B------:R-:W-:Y:S04]  /*4d00*/  @!P0 ISETP.GE.AND P1, PT, R14, R13, PT ;  /* 0x0000000d0e00820c */ /* 0x000fe80003f26270 */
[----:B------:R2:W2:Y:S01]  /*4d10*/  MUFU.TANH R155, R16 ;  /* 0x00000010009b7308 */ /* 0x0004a20000002400 */
[C---:B------:R-:W-:Y:S02]  /*4d20*/  HMMA.16816.F32.BF16 R24, R136.reuse, R4, R24 ;  /* 0x000000048818723c */ /* 0x040fe40000041818 */
[--C-:B-1----:R-:W-:Y:S01]  /*4d30*/  FFMA.FTZ R10, R9, c[0x0][0x23c], -R11.reuse ;  /* 0x00008f00090a7a23 */ /* 0x102fe2000001080b */
[----:B------:R-:W-:Y:S02]  /*4d40*/  MOV R9, R145 ;  /* 0x0000009100097202 */ /* 0x000fe40000000f00 */
[----:B------:R-:W-:Y:S04]  /*4d50*/  @!P0 FSEL R9, R145, -INF , !P1 ;  /* 0xff80000091098808 */ /* 0x000fe80004800000 */
[----:B------:R1:W-:Y:S01]  /*4d60*/  MUFU.EX2 R249, R10 ;  /* 0x0000000a00f97308 */ /* 0x0003e20000000800 */
[----:B------:R-:W-:Y:S01]  /*4d70*/  FSETP.NEU.FTZ.AND P1, PT, R243, -INF , PT ;  /* 0xff800000f300780b */ /* 0x000fe20003f3d000 */
[-C--:B------:R-:W-:Y:S01]  /*4d80*/  HMMA.16816.F32.BF16 R28, R136, R6.reuse, R28 ;  /* 0x00000006881c723c */ /* 0x080fe2000004181c */
[----:B------:R-:W-:Y:S01]  /*4d90*/  FFMA.FTZ R5, R9, c[0x0][0x23c], -R11 ;  /* 0x00008f0009057a23 */ /* 0x000fe2000001080b */
[C---:B------:R-:W-:Y:S02]  /*4da0*/  @!P0 IADD3 R12, R8.reuse, 0x8, RZ ;  /* 0x00000008080c8810 */ /* 0x040fe40007ffe0ff */
[----:B------:R-:W-:Y:S01]  /*4db0*/  @!P0 IADD3 R9, R8, 0x20, RZ ;  /* 0x0000002008098810 */ /* 0x000fe20007ffe0ff */
[----:B------:R-:W-:Y:S01]  /*4dc0*/  FMUL.FTZ R21, R21, c[0x0][0x2ec] ;  /* 0x0000bb0015157a20 */ /* 0x000fe20000410000 */
[----:B------:R-:W-:Y:S02]  /*4dd0*/  @!P0 IMNMX R12, R12, UR14, PT ;  /* 0x0000000e0c0c8c17 */ /* 0x000fe4000b800200 */
[----:B------:R1:W-:Y:S01]  /*4de0*/  MUFU.EX2 R146, R5 ;  /* 0x0000000500927308 */ /* 0x0003e20000000800 */
[----:B------:R-:W-:Y:S01]  /*4df0*/  MOV R4, R171 ;  /* 0x000000ab00047202 */ /* 0x000fe20000000f00 */
[----:B------:R-:W-:Y:S01]  /*4e00*/  HMMA.16816.F32.BF16 R32, R156, R6, R32 ;  /* 0x000000069c20723c */ /* 0x000fe20000041820 */
[----:B------:R-:W-:Y:S01]  /*4e10*/  @!P0 ISETP.GE.AND P2, PT, R0, R12, PT ;  /* 0x0000000c0000820c */ /* 0x000fe20003f46270 */
[----:B--2---:R-:W-:Y:S01]  /*4e20*/  FMUL.FTZ R16, R3, 1.4426950216293334961 ;  /* 0x3fb8aa3b03107820 */ /* 0x004fe20000410000 */
[----:B------:R-:W-:Y:S01]  /*4e30*/  @!P0 IMNMX R9, R9, UR14, PT ;  /* 0x0000000e09098c17 */ /* 0x000fe2000b800200 */
[----:B------:R-:W-:Y:S01]  /*4e40*/  FMUL.FTZ R26, R26, c[0x0][0x2ec] ;  /* 0x0000bb001a1a7a20 */ /* 0x000fe20000410000 */
[----:B------:R-:W-:Y:S01]  /*4e50*/  @!P0 FSEL R4, R171, -INF , !P2 ;  /* 0xff800000ab048808 */ /* 0x000fe20005000000 */
[----:B------:R-:W-:Y:S01]  /*4e60*/  FMUL.FTZ R20, R20, c[0x0][0x2ec] ;  /* 0x0000bb0014147a20 */ /* 0x000fe20000410000 */
[-C--:B------:R-:W-:Y:S01]  /*4e70*/  @!P0 ISETP.GE.AND P2, PT, R0, R9.reuse, PT ;  /* 0x000000090000820c */ /* 0x080fe20003f46270 */
[----:B------:R-:W2:Y:S01]  /*4e80*/  MUFU.TANH R144, R17 ;  /* 0x0000001100907308 */ /* 0x000ea20000002400 */
[----:B------:R-:W-:Y:S03]  /*4e90*/  @!P0 IADD3 R8, R8, 0x28, RZ ;  /* 0x0000002808088810 */ /* 0x000fe60007ffe0ff */
[----:B-1----:R-:W-:Y:S01]  /*4ea0*/  FMUL.FTZ R10, R243, 1.4426950216293334961 ;  /* 0x3fb8aa3bf30a7820 */ /* 0x002fe20000410000 */
[----:B------:R-:W-:Y:S01]  /*4eb0*/  @!P0 IMNMX R8, R8, UR14, PT ;  /* 0x0000000e08088c17 */ /* 0x000fe2000b800200 */
[----:B------:R-:W-:Y:S01]  /*4ec0*/  FMUL.FTZ R28, R28, c[0x0][0x2ec] ;  /* 0x0000bb001c1c7a20 */ /* 0x000fe20000410000 */
[----:B------:R-:W-:Y:S01]  /*4ed0*/  MOV R6, R40 ;  /* 0x0000002800067202 */ /* 0x000fe20000000f00 */
[----:B------:R-:W-:Y:S01]  /*4ee0*/  FMUL.FTZ R29, R29, c[0x0][0x2ec] ;  /* 0x0000bb001d1d7a20 */ /* 0x000fe20000410000 */
[----:B------:R-:W-:Y:S01]  /*4ef0*/  FSEL R10, R10, RZ, P1 ;  /* 0x000000ff0a0a7208 */ /* 0x000fe20000800000 */
[----:B------:R-:W-:Y:S01]  /*4f00*/  MUFU.TANH R161, R28 ;  /* 0x0000001c00a17308 */ /* 0x000fe20000002400 */
[----:B------:R-:W-:Y:S01]  /*4f10*/  @!P0 ISETP.GE.AND P1, PT, R14, R12, PT ;  /* 0x0000000c0e00820c */ /* 0x000fe20003f26270 */
[----:B------:R-:W-:Y:S02]  /*4f20*/  FMUL.FTZ R30, R30, c[0x0][0x2ec] ;  /* 0x0000bb001e1e7a20 */ /* 0x000fe40000410000 */
[--C-:B------:R-:W-:Y:S01]  /*4f30*/  FFMA.FTZ R5, R4, c[0x0][0x23c], -R10.reuse ;  /* 0x00008f0004057a23 */ /* 0x100fe2000001080a */
[----:B------:R-:W-:Y:S01]  /*4f40*/  MOV R4, R170 ;  /* 0x000000aa00047202 */ /* 0x000fe20000000f00 */
[----:B------:R-:W-:Y:S01]  /*4f50*/  FMUL.FTZ R32, R32, c[0x0][0x2ec] ;  /* 0x0000bb0020207a20 */ /* 0x000fe20000410000 */
[----:B------:R-:W-:Y:S01]  /*4f60*/  @!P0 FSEL R4, R170, -INF , !P1 ;  /* 0xff800000aa048808 */ /* 0x000fe20004800000 */
[----:B------:R-:W-:Y:S02]  /*4f70*/  FMUL.FTZ R33, R33, c[0x0][0x2ec] ;  /* 0x0000bb0021217a20 */ /* 0x000fe40000410000 */
[----:B------:R-:W1:Y:S01]  /*4f80*/  MUFU.TANH R163, R18 ;  /* 0x0000001200a37308 */ /* 0x000e620000002400 */
[----:B------:R-:W-:Y:S02]  /*4f90*/  FMUL.FTZ R34, R34, c[0x0][0x2ec] ;  /* 0x0000bb0022227a20 */ /* 0x000fe40000410000 */
[----:B------:R-:W-:Y:S02]  /*4fa0*/  FMUL.FTZ R35, R35, c[0x0][0x2ec] ;  /* 0x0000bb0023237a20 */ /* 0x000fe40000410000 */
[----:B------:R-:W-:Y:S02]  /*4fb0*/  FMUL.FTZ R31, R31, c[0x0][0x2ec] ;  /* 0x0000bb001f1f7a20 */ /* 0x000fe40000410000 */
[----:B------:R-:W-:Y:S02]  /*4fc0*/  FFMA.FTZ R4, R4, c[0x0][0x23c], -R10 ;  /* 0x00008f0004047a23 */ /* 0x000fe4000001080a */
[----:B------:R-:W-:Y:S01]  /*4fd0*/  FMUL.FTZ R22, R22, c[0x0][0x2ec] ;  /* 0x0000bb0016167a20 */ /* 0x000fe20000410000 */
[----:B------:R-:W-:Y:S01]  /*4fe0*/  MUFU.EX2 R58, R5 ;  /* 0x00000005003a7308 */ /* 0x000fe20000000800 */
[----:B------:R-:W-:Y:S02]  /*4ff0*/  FMUL.FTZ R23, R23, c[0x0][0x2ec] ;  /* 0x0000bb0017177a20 */ /* 0x000fe40000410000 */
[----:B------:R-:W-:Y:S02]  /*5000*/  FMUL.FTZ R24, R24, c[0x0][0x2ec] ;  /* 0x0000bb0018187a20 */ /* 0x000fe40000410000 */
[----:B------:R-:W-:Y:S02]  /*5010*/  FMUL.FTZ R25, R25, c[0x0][0x2ec] ;  /* 0x0000bb0019197a20 */ /* 0x000fe40000410000 */
[----:B------:R-:W-:Y:S03]  /*5020*/  FMUL.FTZ R27, R27, c[0x0][0x2ec] ;  /* 0x0000bb001b1b7a20 */ /* 0x000fe60000410000 */
[----:B------:R-:W1:Y:S10]  /*5030*/  MUFU.TANH R162, R19 ;  /* 0x0000001300a27308 */ /* 0x000e740000002400 */
[----:B------:R1:W-:Y:S10]  /*5040*/  MUFU.EX2 R57, R4 ;  /* 0x0000000400397308 */ /* 0x0003f40000000800 */
[----:B------:R-:W2:Y:S10]  /*5050*/  MUFU.TANH R154, R20 ;  /* 0x00000014009a7308 */ /* 0x000eb40000002400 */
[----:B------:R-:W-:Y:S01]  /*5060*/  MUFU.TANH R160, R29 ;  /* 0x0000001d00a07308 */ /* 0x000fe20000002400 */
[----:B-1----:R-:W-:Y:S02]  /*5070*/  MOV R4, R52 ;  /* 0x0000003400047202 */ /* 0x002fe40000000f00 */
[----:B------:R-:W-:Y:S02]  /*5080*/  @!P0 FSEL R4, R52, -INF , !P2 ;  /* 0xff80000034048808 */ /* 0x000fe40005000000 */
[-C--:B------:R-:W-:Y:S05]  /*5090*/  @!P0 ISETP.GE.AND P2, PT, R0, R8.reuse, PT ;  /* 0x000000080000820c */ /* 0x080fea0003f46270 */
[----:B------:R-:W1:Y:S10]  /*50a0*/  MUFU.TANH R153, R21 ;  /* 0x0000001500997308 */ /* 0x000e740000002400 */
[----:B------:R-:W-:Y:S10]  /*50b0*/  MUFU.TANH R244, R30 ;  /* 0x0000001e00f47308 */ /* 0x000ff40000002400 */
[----:B------:R-:W1:Y:S10]  /*50c0*/  MUFU.TANH R165, R22 ;  /* 0x0000001600a57308 */ /* 0x000e740000002400 */
        /* <DEDUP_REMOVED lines=8> */
[----:B------:R-:W1:Y:S01]  /*5150*/  MUFU.TANH R149, R35 ;  /* 0x0000002300957308 */ /* 0x000e620000002400 */
[C---:B----4-:R-:W-:Y:S01]  /*5160*/  FMUL.FTZ R5, R15.reuse, 1.4426950216293334961 ;  /* 0x3fb8aa3b0f057820 */ /* 0x050fe20000410000 */
[----:B------:R-:W-:Y:S04]  /*5170*/  FSETP.NEU.FTZ.AND P1, PT, R15, -INF , PT ;  /* 0xff8000000f00780b */ /* 0x000fe80003f3d000 */
[----:B------:R-:W-:Y:S04]  /*5180*/  FSEL R5, R5, RZ, P1 ;  /* 0x000000ff05057208 */ /* 0x000fe80000800000 */
[----:B------:R-:W4:Y:S01]  /*5190*/  MUFU.TANH R243, R31 ;  /* 0x0000001f00f37308 */ /* 0x000f220000002400 */
[----:B------:R-:W-:Y:S01]  /*51a0*/  @!P0 ISETP.GE.AND P1, PT, R14, R9, PT ;  /* 0x000000090e00820c */ /* 0x000fe20003f26270 */
[--C-:B------:R-:W-:Y:S01]  /*51b0*/  FFMA.FTZ R15, R4, c[0x0][0x23c], -R5.reuse ;  /* 0x00008f00040f7a23 */ /* 0x100fe20000010805 */
[----:B------:R-:W-:Y:S02]  /*51c0*/  MOV R4, R51 ;  /* 0x0000003300047202 */ /* 0x000fe40000000f00 */
[----:B------:R-:W-:Y:S02]  /*51d0*/  @!P0 FSEL R4, R51, -INF , !P1 ;  /* 0xff80000033048808 */ /* 0x000fe40004800000 */
[----:B------:R-:W-:Y:S03]  /*51e0*/  FSETP.NEU.FTZ.AND P1, PT, R3, -INF , PT ;  /* 0xff8000000300780b */ /* 0x000fe60003f3d000 */
[----:B------:R1:W-:Y:S01]  /*51f0*/  MUFU.EX2 R56, R15 ;  /* 0x0000000f00387308 */ /* 0x0003e20000000800 */
[--C-:B------:R-:W-:Y:S01]  /*5200*/  FFMA.FTZ R17, R4, c[0x0][0x23c], -R5.reuse ;  /* 0x00008f0004117a23 */ /* 0x100fe20000010805 */
[----:B------:R-:W-:Y:S02]  /*5210*/  FSEL R4, R16, RZ, P1 ;  /* 0x000000ff10047208 */ /* 0x000fe40000800000 */
[----:B------:R-:W-:Y:S02]  /*5220*/  @!P0 ISETP.GE.AND P1, PT, R14, R8, PT ;  /* 0x000000080e00820c */ /* 0x000fe40003f26270 */
[----:B------:R-:W-:Y:S02]  /*5230*/  MOV R14, R41 ;  /* 0x00000029000e7202 */ /* 0x000fe40000000f00 */
[----:B------:R-:W-:Y:S02]  /*5240*/  @!P0 FSEL R14, R41, -INF , !P1 ;  /* 0xff800000290e8808 */ /* 0x000fe40004800000 */
[----:B------:R-:W-:Y:S01]  /*5250*/  MUFU.EX2 R55, R17 ;  /* 0x0000001100377308 */ /* 0x000fe20000000800 */
[----:B------:R-:W-:Y:S02]  /*5260*/  MOV R16, R251 ;  /* 0x000000fb00107202 */ /* 0x000fe40000000f00 */
[--C-:B------:R-:W-:Y:S07]  /*5270*/  FFMA.FTZ R14, R14, c[0x0][0x23c], -R4.reuse ;  /* 0x00008f000e0e7a23 */ /* 0x100fee0000010804 */
[----:B------:R2:W-:Y:S01]  /*5280*/  MUFU.EX2 R45, R14 ;  /* 0x0000000e002d7308 */ /* 0x0005e20000000800 */
[----:B-1----:R-:W-:Y:S02]  /*5290*/  MOV R15, R42 ;  /* 0x0000002a000f7202 */ /* 0x002fe40000000f00 */
[----:B------:R-:W-:Y:S05]  /*52a0*/  @!P0 FSEL R15, R42, -INF , !P2 ;  /* 0xff8000002a0f8808 */ /* 0x000fea0005000000 */
[--C-:B------:R-:W-:Y:S04]  /*52b0*/  FFMA.FTZ R15, R15, c[0x0][0x23c], -R4.reuse ;  /* 0x00008f000f0f7a23 */ /* 0x100fe80000010804 */
[----:B------:R1:W1:Y:S01]  /*52c0*/  MUFU.EX2 R46, R15 ;  /* 0x0000000f002e7308 */ /* 0x0002620000000800 */
[C---:B--2---:R-:W-:Y:S02]  /*52d0*/  @!P0 IADD3 R14, R0.reuse, 0x9, RZ ;  /* 0x00000009000e8810 */ /* 0x044fe40007ffe0ff */
[----:B-1----:R-:W-:Y:S04]  /*52e0*/  @!P0 IADD3 R15, R0, 0x8, RZ ;  /* 0x00000008000f8810 */ /* 0x002fe80007ffe0ff */
[-C--:B------:R-:W-:Y:S04]  /*52f0*/  @!P0 ISETP.GE.AND P1, PT, R15, R9.reuse, PT ;  /* 0x000000090f00820c */ /* 0x080fe80003f26270 */
[----:B------:R-:W-:Y:S02]  /*5300*/  @!P0 FSEL R16, R251, -INF , !P1 ;  /* 0xff800000fb108808 */ /* 0x000fe40004800000 */
[----:B------:R-:W-:Y:S03]  /*5310*/  @!P0 ISETP.GE.AND P1, PT, R14, R9, PT ;  /* 0x000000090e00820c */ /* 0x000fe60003f26270 */
[--C-:B------:R-:W-:Y:S01]  /*5320*/  FFMA.FTZ R17, R16, c[0x0][0x23c], -R5.reuse ;  /* 0x00008f0010117a23 */ /* 0x100fe20000010805 */
[----:B------:R-:W-:Y:S02]  /*5330*/  MOV R16, R250 ;  /* 0x000000fa00107202 */ /* 0x000fe40000000f00 */
[----:B------:R-:W-:Y:S01]  /*5340*/  @!P0 FSEL R16, R250, -INF , !P1 ;  /* 0xff800000fa108808 */ /* 0x000fe20004800000 */
[----:B------:R-:W-:Y:S01]  /*5350*/  MUFU.EX2 R54, R17 ;  /* 0x0000001100367308 */ /* 0x000fe20000000800 */
[-C--:B------:R-:W-:Y:S03]  /*5360*/  @!P0 ISETP.GE.AND P1, PT, R15, R8.reuse, PT ;  /* 0x000000080f00820c */ /* 0x080fe60003f26270 */
[----:B------:R-:W-:Y:S01]  /*5370*/  FFMA.FTZ R7, R16, c[0x0][0x23c], -R5 ;  /* 0x00008f0010077a23 */ /* 0x000fe20000010805 */
[----:B------:R-:W-:Y:S02]  /*5380*/  @!P0 FSEL R6, R40, -INF , !P1 ;  /* 0xff80000028068808 */ /* 0x000fe40004800000 */
[----:B------:R-:W-:Y:S03]  /*5390*/  @!P0 ISETP.GE.AND P1, PT, R14, R8, PT ;  /* 0x000000080e00820c */ /* 0x000fe60003f26270 */
[----:B------:R1:W-:Y:S02]  /*53a0*/  MUFU.EX2 R53, R7 ;  /* 0x0000000700357308 */ /* 0x0003e40000000800 */
[--C-:B-1----:R-:W-:Y:S01]  /*53b0*/  FFMA.FTZ R7, R6, c[0x0][0x23c], -R4.reuse ;  /* 0x00008f0006077a23 */ /* 0x102fe20000010804 */
[----:B------:R-:W-:Y:S02]  /*53c0*/  MOV R6, R39 ;  /* 0x0000002700067202 */ /* 0x000fe40000000f00 */
[----:B------:R-:W-:Y:S05]  /*53d0*/  @!P0 FSEL R6, R39, -INF , !P1 ;  /* 0xff80000027068808 */ /* 0x000fea0004800000 */
[----:B------:R-:W-:Y:S01]  /*53e0*/  MUFU.EX2 R44, R7 ;  /* 0x00000007002c7308 */ /* 0x000fe20000000800 */
[----:B------:R-:W-:Y:S01]  /*53f0*/  @!P0 ISETP.GE.AND P1, PT, R15, R13, PT ;  /* 0x0000000d0f00820c */ /* 0x000fe20003f26270 */
[----:B------:R-:W-:Y:S08]  /*5400*/  FFMA.FTZ R6, R6, c[0x0][0x23c], -R4 ;  /* 0x00008f0006067a23 */ /* 0x000ff00000010804 */
[----:B------:R1:W-:Y:S02]  /*5410*/  MUFU.EX2 R43, R6 ;  /* 0x00000006002b7308 */ /* 0x0003e40000000800 */
[----:B-1----:R-:W-:Y:S02]  /*5420*/  MOV R6, R155 ;  /* 0x0000009b00067202 */ /* 0x002fe40000000f00 */
[----:B------:R-:W-:Y:S02]  /*5430*/  @!P0 FSEL R6, R155, -INF , !P1 ;  /* 0xff8000009b068808 */ /* 0x000fe40004800000 */
[----:B------:R-:W-:Y:S03]  /*5440*/  @!P0 ISETP.GE.AND P1, PT, R14, R13, PT ;  /* 0x0000000d0e00820c */ /* 0x000fe60003f26270 */
[--C-:B------:R-:W-:Y:S01]  /*5450*/  FFMA.FTZ R7, R6, c[0x0][0x23c], -R11.reuse ;  /* 0x00008f0006077a23 */ /* 0x100fe2000001080b */
[----:B------:R-:W-:Y:S02]  /*5460*/  MOV R6, R144 ;  /* 0x0000009000067202 */ /* 0x000fe40000000f00 */
[----:B------:R-:W-:Y:S01]  /*5470*/  @!P0 FSEL R6, R144, -INF , !P1 ;  /* 0xff80000090068808 */ /* 0x000fe20004800000 */
[----:B------:R1:W-:Y:S01]  /*5480*/  MUFU.EX2 R159, R7 ;  /* 0x00000007009f7308 */ /* 0x0003e20000000800 */
[-C--:B------:R-:W-:Y:S03]  /*5490*/  @!P0 ISETP.GE.AND P1, PT, R15, R12.reuse, PT ;  /* 0x0000000c0f00820c */ /* 0x080fe60003f26270 */
[--C-:B-1----:R-:W-:Y:S01]  /*54a0*/  FFMA.FTZ R7, R6, c[0x0][0x23c], -R11.reuse ;  /* 0x00008f0006077a23 */ /* 0x102fe2000001080b */
[----:B------:R-:W-:Y:S02]  /*54b0*/  MOV R6, R163 ;  /* 0x000000a300067202 */ /* 0x000fe40000000f00 */
[----:B------:R-:W-:Y:S03]  /*54c0*/  @!P0 FSEL R6, R163, -INF , !P1 ;  /* 0xff800000a3068808 */ /* 0x000fe60004800000 */
[----:B------:R1:W-:Y:S01]  /*54d0*/  MUFU.EX2 R158, R7 ;  /* 0x00000007009e7308 */ /* 0x0003e20000000800 */
[----:B------:R-:W-:Y:S01]  /*54e0*/  @!P0 ISETP.GE.AND P1, PT, R14, R12, PT ;  /* 0x0000000c0e00820c */ /* 0x000fe20003f26270 */
[--C-:B------:R-:W-:Y:S01]  /*54f0*/  FFMA.FTZ R14, R6, c[0x0][0x23c], -R10.reuse ;  /* 0x00008f00060e7a23 */ /* 0x100fe2000001080a */
[----:B------:R-:W-:Y:S02]  /*5500*/  MOV R6, R162 ;  /* 0x000000a200067202 */ /* 0x000fe40000000f00 */
[----:B------:R-:W-:Y:S05]  /*5510*/  @!P0 FSEL R6, R162, -INF , !P1 ;  /* 0xff800000a2068808 */ /* 0x000fea0004800000 */
[----:B------:R2:W-:Y:S01]  /*5520*/  MUFU.EX2 R248, R14 ;  /* 0x0000000e00f87308 */ /* 0x0005e20000000800 */
[--C-:B------:R-:W-:Y:S01]  /*5530*/  FFMA.FTZ R15, R6, c[0x0][0x23c], -R10.reuse ;  /* 0x00008f00060f7a23 */ /* 0x100fe2000001080a */
[C---:B------:R-:W-:Y:S08]  /*5540*/  @!P0 IADD3 R6, R0.reuse, 0x11, RZ ;  /* 0x0000001100068810 */ /* 0x040ff00007ffe0ff */
[----:B------:R3:W3:Y:S01]  /*5550*/  MUFU.EX2 R247, R15 ;  /* 0x0000000f00f77308 */ /* 0x0006e20000000800 */
[----:B-1----:R-:W-:Y:S04]  /*5560*/  @!P0 IADD3 R7, R0, 0x10, RZ ;  /* 0x0000001000078810 */ /* 0x002fe80007ffe0ff */
[-C--:B------:R-:W-:Y:S02]  /*5570*/  @!P0 ISETP.GE.AND P1, PT, R7, R13.reuse, PT ;  /* 0x0000000d0700820c */ /* 0x080fe40003f26270 */
[----:B--2---:R-:W-:Y:S02]  /*5580*/  MOV R14, R154 ;  /* 0x0000009a000e7202 */ /* 0x004fe40000000f00 */
[----:B------:R-:W-:Y:S02]  /*5590*/  @!P0 FSEL R14, R154, -INF , !P1 ;  /* 0xff8000009a0e8808 */ /* 0x000fe40004800000 */
[----:B------:R-:W-:Y:S03]  /*55a0*/  @!P0 ISETP.GE.AND P1, PT, R6, R13, PT ;  /* 0x0000000d0600820c */ /* 0x000fe60003f26270 */
[--C-:B---3--:R-:W-:Y:S01]  /*55b0*/  FFMA.FTZ R15, R14, c[0x0][0x23c], -R11.reuse ;  /* 0x00008f000e0f7a23 */ /* 0x108fe2000001080b */
[----:B------:R-:W-:Y:S02]  /*55c0*/  MOV R14, R153 ;  /* 0x00000099000e7202 */ /* 0x000fe40000000f00 */
[----:B------:R-:W-:Y:S01]  /*55d0*/  @!P0 FSEL R14, R153, -INF , !P1 ;  /* 0xff800000990e8808 */ /* 0x000fe20004800000 */
[----:B------:R1:W-:Y:S01]  /*55e0*/  MUFU.EX2 R157, R15 ;  /* 0x0000000f009d7308 */ /* 0x0003e20000000800 */
[-C--:B------:R-:W-:Y:S03]  /*55f0*/  @!P0 ISETP.GE.AND P1, PT, R7, R12.reuse, PT ;  /* 0x0000000c0700820c */ /* 0x080fe60003f26270 */
[----:B-1----:R-:W-:Y:S01]  /*5600*/  FFMA.FTZ R15, R14, c[0x0][0x23c], -R11 ;  /* 0x00008f000e0f7a23 */ /* 0x002fe2000001080b */
[----:B------:R-:W-:Y:S02]  /*5610*/  MOV R14, R165 ;  /* 0x000000a5000e7202 */ /* 0x000fe40000000f00 */
[----:B------:R-:W-:Y:S03]  /*5620*/  @!P0 FSEL R14, R165, -INF , !P1 ;  /* 0xff800000a50e8808 */ /* 0x000fe60004800000 */
[----:B------:R1:W-:Y:S01]  /*5630*/  MUFU.EX2 R156, R15 ;  /* 0x0000000f009c7308 */ /* 0x0003e20000000800 */
[----:B------:R-:W-:Y:S01]  /*5640*/  @!P0 ISETP.GE.AND P1, PT, R6, R12, PT ;  /* 0x0000000c0600820c */ /* 0x000fe20003f26270 */
[--C-:B-1----:R-:W-:Y:S01]  /*5650*/  FFMA.FTZ R15, R14, c[0x0][0x23c], -R10.reuse ;  /* 0x00008f000e0f7a23 */ /* 0x102fe2000001080a */
[----:B------:R-:W-:Y:S02]  /*5660*/  MOV R14, R164 ;  /* 0x000000a4000e7202 */ /* 0x000fe40000000f00 */
[----:B------:R-:W-:Y:S05]  /*5670*/  @!P0 FSEL R14, R164, -INF , !P1 ;  /* 0xff800000a40e8808 */ /* 0x000fea0004800000 */
[----:B------:R1:W-:Y:S01]  /*5680*/  MUFU.EX2 R246, R15 ;  /* 0x0000000f00f67308 */ /* 0x0003e20000000800 */
[----:B------:R-:W-:Y:S01]  /*5690*/  @!P0 ISETP.GE.AND P1, PT, R7, R9, PT ;  /* 0x000000090700820c */ /* 0x000fe20003f26270 */
[----:B-1----:R-:W-:Y:S01]  /*56a0*/  FFMA.FTZ R15, R14, c[0x0][0x23c], -R10 ;  /* 0x00008f000e0f7a23 */ /* 0x002fe2000001080a */
[----:B------:R-:W-:Y:S02]  /*56b0*/  MOV R14, R169 ;  /* 0x000000a9000e7202 */ /* 0x000fe40000000f00 */
[----:B------:R-:W-:Y:S05]  /*56c0*/  @!P0 FSEL R14, R169, -INF , !P1 ;  /* 0xff800000a90e8808 */ /* 0x000fea0004800000 */
[----:B------:R1:W-:Y:S01]  /*56d0*/  MUFU.EX2 R245, R15 ;  /* 0x0000000f00f57308 */ /* 0x0003e20000000800 */
[-C--:B------:R-:W-:Y:S01]  /*56e0*/  @!P0 ISETP.GE.AND P1, PT, R6, R9.reuse, PT ;  /* 0x000000090600820c */ /* 0x080fe20003f26270 */
[--C-:B-1----:R-:W-:Y:S01]  /*56f0*/  FFMA.FTZ R15, R14, c[0x0][0x23c], -R5.reuse ;  /* 0x00008f000e0f7a23 */ /* 0x102fe20000010805 */
[----:B------:R-:W-:Y:S02]  /*5700*/  MOV R14, R168 ;  /* 0x000000a8000e7202 */ /* 0x000fe40000000f00 */
[----:B------:R-:W-:Y:S05]  /*5710*/  @!P0 FSEL R14, R168, -INF , !P1 ;  /* 0xff800000a80e8808 */ /* 0x000fea0004800000 */
[----:B------:R-:W-:Y:S01]  /*5720*/  MUFU.EX2 R50, R15 ;  /* 0x0000000f00327308 */ /* 0x000fe20000000800 */
[----:B------:R-:W-:Y:S02]  /*5730*/  @!P0 ISETP.GE.AND P1, PT, R7, R8, PT ;  /* 0x000000080700820c */ /* 0x000fe40003f26270 */
[----:B------:R-:W-:Y:S01]  /*5740*/  MOV R7, R2 ;  /* 0x0000000200077202 */ /* 0x000fe20000000f00 */
[--C-:B------:R-:W-:Y:S01]  /*5750*/  FFMA.FTZ R14, R14, c[0x0][0x23c], -R5.reuse ;  /* 0x00008f000e0e7a23 */ /* 0x100fe20000010805 */
[----:B------:R-:W-:Y:S02]  /*5760*/  @!P0 FSEL R7, R2, -INF , !P1 ;  /* 0xff80000002078808 */ /* 0x000fe40004800000 */
[----:B------:R-:W-:Y:S02]  /*5770*/  @!P0 ISETP.GE.AND P1, PT, R6, R8, PT ;  /* 0x000000080600820c */ /* 0x000fe40003f26270 */
[C---:B------:R-:W-:Y:S01]  /*5780*/  @!P0 IADD3 R6, R0.reuse, 0x18, RZ ;  /* 0x0000001800068810 */ /* 0x040fe20007ffe0ff */
[----:B------:R1:W-:Y:S01]  /*5790*/  MUFU.EX2 R49, R14 ;  /* 0x0000000e00317308 */ /* 0x0003e20000000800 */
[----:B------:R-:W-:Y:S02]  /*57a0*/  @!P0 IADD3 R0, R0, 0x19, RZ ;  /* 0x0000001900008810 */ /* 0x000fe40007ffe0ff */
[-C--:B------:R-:W-:Y:S01]  /*57b0*/  @!P0 ISETP.GE.AND P2, PT, R6, R9.reuse, PT ;  /* 0x000000090600820c */ /* 0x080fe20003f46270 */
[--C-:B-1----:R-:W-:Y:S01]  /*57c0*/  FFMA.FTZ R14, R7, c[0x0][0x23c], -R4.reuse ;  /* 0x00008f00070e7a23 */ /* 0x102fe20000010804 */
[----:B------:R-:W-:Y:S02]  /*57d0*/  MOV R7, R252 ;  /* 0x000000fc00077202 */ /* 0x000fe40000000f00 */
[----:B------:R-:W-:Y:S03]  /*57e0*/  @!P0 FSEL R7, R252, -INF , !P1 ;  /* 0xff800000fc078808 */ /* 0x000fe60004800000 */
[----:B------:R1:W-:Y:S01]  /*57f0*/  MUFU.EX2 R38, R14 ;  /* 0x0000000e00267308 */ /* 0x0003e20000000800 */
[----:B------:R-:W-:Y:S01]  /*5800*/  @!P0 ISETP.GE.AND P1, PT, R0, R9, PT ;  /* 0x000000090000820c */ /* 0x000fe20003f26270 */
[--C-:B------:R-:W-:Y:S01]  /*5810*/  FFMA.FTZ R15, R7, c[0x0][0x23c], -R4.reuse ;  /* 0x00008f00070f7a23 */ /* 0x100fe20000010804 */
[----:B------:R-:W-:Y:S02]  /*5820*/  MOV R7, R160 ;  /* 0x000000a000077202 */ /* 0x000fe40000000f00 */
[----:B------:R-:W-:Y:S02]  /*5830*/  @!P0 FSEL R7, R160, -INF , !P1 ;  /* 0xff800000a0078808 */ /* 0x000fe40004800000 */
[----:B------:R-:W-:Y:S03]  /*5840*/  @!P0 ISETP.GE.AND P1, PT, R6, R8, PT ;  /* 0x000000080600820c */ /* 0x000fe60003f26270 */
[----:B------:R-:W-:Y:S01]  /*5850*/  MUFU.EX2 R37, R15 ;  /* 0x0000000f00257308 */ /* 0x000fe20000000800 */
[----:B-1----:R-:W-:Y:S02]  /*5860*/  MOV R14, R161 ;  /* 0x000000a1000e7202 */ /* 0x002fe40000000f00 */
[----:B------:R-:W-:Y:S05]  /*5870*/  @!P0 FSEL R14, R161, -INF , !P2 ;  /* 0xff800000a10e8808 */ /* 0x000fea0005000000 */
[--C-:B------:R-:W-:Y:S02]  /*5880*/  FFMA.FTZ R9, R14, c[0x0][0x23c], -R5.reuse ;  /* 0x00008f000e097a23 */ /* 0x100fe40000010805 */
[----:B------:R-:W-:Y:S01]  /*5890*/  FFMA.FTZ R5, R7, c[0x0][0x23c], -R5 ;  /* 0x00008f0007057a23 */ /* 0x000fe20000010805 */
[----:B------:R-:W-:Y:S01]  /*58a0*/  MOV R7, R244 ;  /* 0x000000f400077202 */ /* 0x000fe20000000f00 */
[----:B------:R-:W-:Y:S01]  /*58b0*/  MUFU.EX2 R48, R9 ;  /* 0x0000000900307308 */ /* 0x000fe20000000800 */
[----:B------:R-:W-:Y:S02]  /*58c0*/  @!P0 FSEL R7, R244, -INF , !P1 ;  /* 0xff800000f4078808 */ /* 0x000fe40004800000 */
[-C--:B------:R-:W-:Y:S03]  /*58d0*/  @!P0 ISETP.GE.AND P1, PT, R6, R13.reuse, PT ;  /* 0x0000000d0600820c */ /* 0x080fe60003f26270 */
[----:B------:R-:W-:Y:S04]  /*58e0*/  FFMA.FTZ R7, R7, c[0x0][0x23c], -R4 ;  /* 0x00008f0007077a23 */ /* 0x000fe80000010804 */
[----:B------:R1:W-:Y:S10]  /*58f0*/  MUFU.EX2 R47, R5 ;  /* 0x00000005002f7308 */ /* 0x0003f40000000800 */
[----:B------:R2:W-:Y:S01]  /*5900*/  MUFU.EX2 R36, R7 ;  /* 0x0000000700247308 */ /* 0x0005e20000000800 */
[----:B-1----:R-:W-:Y:S02]  /*5910*/  MOV R5, R148 ;  /* 0x0000009400057202 */ /* 0x002fe40000000f00 */
[----:B------:R-:W-:Y:S02]  /*5920*/  @!P0 FSEL R5, R148, -INF , !P1 ;  /* 0xff80000094058808 */ /* 0x000fe40004800000 */
[----:B------:R-:W-:Y:S03]  /*5930*/  @!P0 ISETP.GE.AND P1, PT, R0, R13, PT ;  /* 0x0000000d0000820c */ /* 0x000fe60003f26270 */
[--C-:B--2---:R-:W-:Y:S01]  /*5940*/  FFMA.FTZ R7, R5, c[0x0][0x23c], -R11.reuse ;  /* 0x00008f0005077a23 */ /* 0x104fe2000001080b */
[----:B------:R-:W-:Y:S02]  /*5950*/  MOV R5, R147 ;  /* 0x0000009300057202 */ /* 0x000fe40000000f00 */
[----:B------:R-:W-:Y:S01]  /*5960*/  @!P0 FSEL R5, R147, -INF , !P1 ;  /* 0xff80000093058808 */ /* 0x000fe20004800000 */
[----:B------:R1:W-:Y:S01]  /*5970*/  MUFU.EX2 R152, R7 ;  /* 0x0000000700987308 */ /* 0x0003e20000000800 */
[----:B------:R-:W-:Y:S03]  /*5980*/  @!P0 ISETP.GE.AND P1, PT, R6, R12, PT ;  /* 0x0000000c0600820c */ /* 0x000fe60003f26270 */
[----:B------:R-:W-:Y:S01]  /*5990*/  FFMA.FTZ R11, R5, c[0x0][0x23c], -R11 ;  /* 0x00008f00050b7a23 */ /* 0x000fe2000001080b */
[----:B------:R-:W-:Y:S02]  /*59a0*/  MOV R5, R150 ;  /* 0x0000009600057202 */ /* 0x000fe40000000f00 */
[----:B------:R-:W-:Y:S02]  /*59b0*/  @!P0 FSEL R5, R150, -INF , !P1 ;  /* 0xff80000096058808 */ /* 0x000fe40004800000 */
[C---:B------:R-:W-:Y:S01]  /*59c0*/  @!P0 ISETP.GE.AND P1, PT, R0.reuse, R12, PT ;  /* 0x0000000c0000820c */ /* 0x040fe20003f26270 */
[----:B------:R-:W4:Y:S02]  /*59d0*/  MUFU.EX2 R151, R11 ;  /* 0x0000000b00977308 */ /* 0x000f240000000800 */
[--C-:B------:R-:W-:Y:S01]  /*59e0*/  FFMA.FTZ R6, R5, c[0x0][0x23c], -R10.reuse ;  /* 0x00008f0005067a23 */ /* 0x100fe2000001080a */
[----:B------:R-:W-:Y:S02]  /*59f0*/  MOV R5, R149 ;  /* 0x0000009500057202 */ /* 0x000fe40000000f00 */
[----:B------:R-:W-:Y:S02]  /*5a00*/  @!P0 FSEL R5, R149, -INF , !P1 ;  /* 0xff80000095058808 */ /* 0x000fe40004800000 */
[----:B------:R-:W-:Y:S02]  /*5a10*/  @!P0 ISETP.GE.AND P1, PT, R0, R8, PT ;  /* 0x000000080000820c */ /* 0x000fe40003f26270 */
[----:B------:R-:W-:Y:S01]  /*5a20*/  F2FP.BF16.PACK_AB R0, R146, R249 ;  /* 0x000000f99200723e */ /* 0x000fe200000010ff */
[----:B------:R-:W-:Y:S01]  /*5a30*/  FFMA.FTZ R10, R5, c[0x0][0x23c], -R10 ;  /* 0x00008f00050a7a23 */ /* 0x000fe2000001080a */
[----:B----4-:R-:W-:Y:S01]  /*5a40*/  MOV R5, R243 ;  /* 0x000000f300057202 */ /* 0x010fe20000000f00 */
[----:B------:R3:W-:Y:S01]  /*5a50*/  MUFU.EX2 R167, R6 ;  /* 0x0000000600a77308 */ /* 0x0007e20000000800 */
[----:B------:R-:W-:Y:S01]  /*5a60*/  @!P0 FSEL R5, R243, -INF , !P1 ;  /* 0xff800000f3058808 */ /* 0x000fe20004800000 */
[----:B------:R4:W-:Y:S01]  /*5a70*/  STS [R236+0x13000], R0 ;  /* 0x01300000ec007388 */ /* 0x0009e20000000800 */
[----:B-1----:R-:W-:Y:S02]  /*5a80*/  F2FP.BF16.PACK_AB R7, R57, R58 ;  /* 0x0000003a3907723e */ /* 0x002fe400000010ff */
[----:B------:R-:W-:Y:S01]  /*5a90*/  IADD3 R142, P0, R142, UR10, RZ ;  /* 0x0000000a8e8e7c10 */ /* 0x000fe2000ff1e0ff */
[----:B------:R-:W-:Y:S01]  /*5aa0*/  FFMA.FTZ R4, R5, c[0x0][0x23c], -R4 ;  /* 0x00008f0005047a23 */ /* 0x000fe20000010804 */
[----:B------:R-:W-:Y:S01]  /*5ab0*/  F2FP.BF16.PACK_AB R5, R45, R46 ;  /* 0x0000002e2d05723e */ /* 0x000fe200000010ff */
[----:B------:R1:W-:Y:S01]  /*5ac0*/  STS [R236+0x13400], R7 ;  /* 0x01340007ec007388 */ /* 0x0003e20000000800 */
[----:B------:R-:W-:Y:S01]  /*5ad0*/  IADD3.X R143, R140, UR9, RZ, P0, !PT ;  /* 0x000000098c8f7c10 */ /* 0x000fe200087fe4ff */
[----:B------:R4:W-:Y:S01]  /*5ae0*/  MUFU.EX2 R3, R4 ;  /* 0x0000000400037308 */ /* 0x0009e20000000800 */
[----:B------:R-:W-:Y:S03]  /*5af0*/  PLOP3.LUT P0, PT, PT, PT, UP3, 0x80, 0x0 ;  /* 0x000000000000781c */ /* 0x000fe60003f0f038 */
[----:B------:R-:W2:Y:S06]  /*5b00*/  LDG.E R140, [R142.64] ;  /* 0x0000000c8e8c7981 */ /* 0x000eac000c1e1900 */
[----:B------:R-:W4:Y:S01]  /*5b10*/  MUFU.EX2 R166, R10 ;  /* 0x0000000a00a67308 */ /* 0x000f220000000800 */
[----:B---3--:R-:W-:Y:S02]  /*5b20*/  F2FP.BF16.PACK_AB R6, R55, R56 ;  /* 0x000000383706723e */ /* 0x008fe400000010ff */
[----:B----4-:R-:W-:Y:S05]  /*5b30*/  F2FP.BF16.PACK_AB R0, R247, R248 ;  /* 0x000000f8f700723e */ /* 0x010fea00000010ff */
[----:B------:R3:W-:Y:S01]  /*5b40*/  STS [R235+0x13400], R0 ;  /* 0x01340000eb007388 */ /* 0x0007e20000000800 */
[----:B-1----:R-:W-:Y:S02]  /*5b50*/  F2FP.BF16.PACK_AB R7, R53, R54 ;  /* 0x000000363507723e */ /* 0x002fe400000010ff */
[----:B------:R-:W-:Y:S05]  /*5b60*/  F2FP.BF16.PACK_AB R4, R158, R159 ;  /* 0x0000009f9e04723e */ /* 0x000fea00000010ff */
[----:B------:R1:W-:Y:S04]  /*5b70*/  STS [R235+0x13000], R4 ;  /* 0x01300004eb007388 */ /* 0x0003e80000000800 */
[----:B------:R4:W-:Y:S04]  /*5b80*/  STS [R236+0x14000], R6 ;  /* 0x01400006ec007388 */ /* 0x0009e80000000800 */
[----:B------:R4:W-:Y:S04]  /*5b90*/  STS [R236+0x14400], R5 ;  /* 0x01440005ec007388 */ /* 0x0009e80000000800 */
[----:B------:R4:W-:Y:S01]  /*5ba0*/  STS [R235+0x14000], R7 ;  /* 0x01400007eb007388 */ /* 0x0009e20000000800 */
[----:B---3--:R-:W-:Y:S02]  /*5bb0*/  F2FP.BF16.PACK_AB R0, R151, R152 ;  /* 0x000000989700723e */ /* 0x008fe400000010ff */
[----:B-1----:R-:W-:Y:S02]  /*5bc0*/  F2FP.BF16.PACK_AB R4, R245, R246 ;  /* 0x000000f6f504723e */ /* 0x002fe400000010ff */
[----:B----4-:R-:W-:Y:S02]  /*5bd0*/  F2FP.BF16.PACK_AB R6, R43, R44 ;  /* 0x0000002c2b06723e */ /* 0x010fe400000010ff */
[----:B------:R-:W-:Y:S03]  /*5be0*/  F2FP.BF16.PACK_AB R5, R156, R157 ;  /* 0x0000009d9c05723e */ /* 0x000fe600000010ff */
[----:B------:R1:W-:Y:S01]  /*5bf0*/  STS [R235+0x14400], R6 ;  /* 0x01440006eb007388 */ /* 0x0003e20000000800 */
[----:B------:R-:W-:Y:S03]  /*5c00*/  F2FP.BF16.PACK_AB R7, R49, R50 ;  /* 0x000000323107723e */ /* 0x000fe600000010ff */
[----:B------:R3:W-:Y:S04]  /*5c10*/  STS [R234+0x13000], R5 ;  /* 0x01300005ea007388 */ /* 0x0007e80000000800 */
[----:B------:R4:W-:Y:S04]  /*5c20*/  STS [R234+0x13400], R4 ;  /* 0x01340004ea007388 */ /* 0x0009e80000000800 */
[----:B------:R4:W-:Y:S01]  /*5c30*/  STS [R233+0x13000], R0 ;  /* 0x01300000e9007388 */ /* 0x0009e20000000800 */
[----:B-1----:R-:W-:Y:S02]  /*5c40*/  F2FP.BF16.PACK_AB R6, R37, R38 ;  /* 0x000000262506723e */ /* 0x002fe400000010ff */
[----:B---3--:R-:W-:Y:S02]  /*5c50*/  F2FP.BF16.PACK_AB R5, R166, R167 ;  /* 0x000000a7a605723e */ /* 0x008fe400000010ff */
[----:B----4-:R-:W-:Y:S03]  /*5c60*/  F2FP.BF16.PACK_AB R4, R47, R48 ;  /* 0x000000302f04723e */ /* 0x010fe600000010ff */
[----:B------:R-:W-:Y:S01]  /*5c70*/  STS [R233+0x13400], R5 ;  /* 0x01340005e9007388 */ /* 0x000fe20000000800 */
[----:B------:R-:W-:Y:S03]  /*5c80*/  F2FP.BF16.PACK_AB R0, R3, R36 ;  /* 0x000000240300723e */ /* 0x000fe600000010ff */
[----:B------:R-:W-:Y:S04]  /*5c90*/  STS [R234+0x14000], R7 ;  /* 0x01400007ea007388 */ /* 0x000fe80000000800 */
[----:B------:R-:W-:Y:S04]  /*5ca0*/  STS [R234+0x14400], R6 ;  /* 0x01440006ea007388 */ /* 0x000fe80000000800 */
[----:B------:R-:W-:Y:S04]  /*5cb0*/  STS [R233+0x14000], R4 ;  /* 0x01400004e9007388 */ /* 0x000fe80000000800 */
[----:B------:R1:W-:Y:S04]  /*5cc0*/  STS [R233+0x14400], R0 ;  /* 0x01440000e9007388 */ /* 0x0003e80000000800 */
[----:B------:R-:W3:Y:S08]  /*5cd0*/  LDSM.16.M88.4 R32, [R223+0x6000] ;  /* 0x00600000df20783b */ /* 0x000ef00000000200 */
[----:B------:R-:W4:Y:S08]  /*5ce0*/  LDSM.16.M88.4 R28, [R223+0x6800] ;  /* 0x00680000df1c783b */ /* 0x000f300000000200 */
[----:B------:R-:W4:Y:S01]  /*5cf0*/  LDSM.16.M88.4 R132, [R224+0x6000] ;  /* 0x00600000e084783b */ /* 0x000f220000000200 */
[----:B-1----:R-:W-:Y:S07]  /*5d00*/  FFMA.FTZ R0, -R141, R141, 1 ;  /* 0x3f8000008d007423 */ /* 0x002fee000001018d */
[----:B------:R-:W1:Y:S01]  /*5d10*/  LDSM.16.M88.4 R136, [R224+0x6800] ;  /* 0x00680000e088783b */ /* 0x000e620000000200 */
[----:B------:R-:W-:Y:S01]  /*5d20*/  FMUL.FTZ R0, R0, c[0x0][0x2ec] ;  /* 0x0000bb0000007a20 */ /* 0x000fe20000410000 */
        /* <DEDUP_REMOVED lines=51> */
[----:B--2---:R-:W-:Y:S01]  /*6060*/  FADD.FTZ R5, -R140, R5 ;  /* 0x000000058c057221 */ /* 0x004fe20000010100 */
[C---:B------:R-:W-:Y:S03]  /*6070*/  HMMA.16816.F32.BF16 R16, R132.reuse, R214, R16 ;  /* 0x000000d68410723c */ /* 0x040fe60000041810 */
[----:B------:R-:W-:Y:S02]  /*6080*/  FMUL.FTZ R141, R146, R5 ;  /* 0x00000005928d7220 */ /* 0x000fe40000410000 */
[----:B------:R-:W-:Y:S01]  /*6090*/  FADD.FTZ R4, -R140, R4 ;  /* 0x000000048c047221 */ /* 0x000fe20000010100 */
[----:B------:R1:W2:Y:S02]  /*60a0*/  LDG.E R5, [R142.64+0x20] ;  /* 0x0000200c8e057981 */ /* 0x0002a4000c1e1900 */
[-C--:B------:R-:W-:Y:S01]  /*60b0*/  HMMA.16816.F32.BF16 R20, R132, R216.reuse, R20 ;  /* 0x000000d88414723c */ /* 0x080fe20000041814 */
[----:B------:R-:W-:Y:S04]  /*60c0*/  FMUL.FTZ R4, R249, R4 ;  /* 0x00000004f9047220 */ /* 0x000fe80000410000 */
[----:B------:R-:W-:Y:S02]  /*60d0*/  FMUL.FTZ R146, R4, R0 ;  /* 0x0000000004927220 */ /* 0x000fe40000410000 */
[----:B------:R1:W3:Y:S01]  /*60e0*/  LDG.E R4, [R142.64+0x80] ;  /* 0x0000800c8e047981 */ /* 0x0002e2000c1e1900 */
[C---:B------:R-:W-:Y:S03]  /*60f0*/  HMMA.16816.F32.BF16 R24, R136.reuse, R216, R24 ;  /* 0x000000d88818723c */ /* 0x040fe60000041818 */
[----:B------:R1:W4:Y:S05]  /*6100*/  LDG.E R0, [R142.64+0xa0] ;  /* 0x0000a00c8e007981 */ /* 0x00032a000c1e1900 */
[C---:B------:R-:W-:Y:S01]  /*6110*/  FADD.FTZ R16, -R140.reuse, R16 ;  /* 0x000000108c107221 */ /* 0x040fe20000010100 */
[-C--:B------:R-:W-:Y:S03]  /*6120*/  HMMA.16816.F32.BF16 R28, R136, R218.reuse, R28 ;  /* 0x000000da881c723c */ /* 0x080fe6000004181c */
[C---:B------:R-:W-:Y:S04]  /*6130*/  FADD.FTZ R17, -R140.reuse, R17 ;  /* 0x000000118c117221 */ /* 0x040fe80000010100 */
[C---:B------:R-:W-:Y:S01]  /*6140*/  FADD.FTZ R20, -R140.reuse, R20 ;  /* 0x000000148c147221 */ /* 0x040fe20000010100 */
[----:B------:R-:W-:Y:S01]  /*6150*/  HMMA.16816.F32.BF16 R32, R132, R218, R32 ;  /* 0x000000da8420723c */ /* 0x000fe20000041820 */
[----:B------:R-:W-:Y:S03]  /*6160*/  FADD.FTZ R21, -R140, R21 ;  /* 0x000000158c157221 */ /* 0x000fe60000010100 */
[----:B------:R-:W-:Y:S03]  /*6170*/  FFMA.FTZ R136, -R150, R150, 1 ;  /* 0x3f80000096887423 */ /* 0x000fe60000010196 */
[----:B------:R-:W-:Y:S02]  /*6180*/  FFMA.FTZ R132, -R145, R145, 1 ;  /* 0x3f80000091847423 */ /* 0x000fe40000010191 */
[----:B------:R-:W-:Y:S03]  /*6190*/  FMUL.FTZ R133, R159, R16 ;  /* 0x000000109f857220 */ /* 0x000fe60000410000 */
[----:B------:R-:W-:Y:S02]  /*61a0*/  FMUL.FTZ R132, R132, c[0x0][0x2ec] ;  /* 0x0000bb0084847a20 */ /* 0x000fe40000410000 */
[----:B------:R-:W-:Y:S02]  /*61b0*/  FFMA.FTZ R16, -R144, R144, 1 ;  /* 0x3f80000090107423 */ /* 0x000fe40000010190 */
[----:B------:R-:W-:Y:S02]  /*61c0*/  FMUL.FTZ R145, R141, R132 ;  /* 0x000000848d917220 */ /* 0x000fe40000410000 */
[----:B------:R-:W-:Y:S02]  /*61d0*/  FMUL.FTZ R132, R158, R17 ;  /* 0x000000119e847220 */ /* 0x000fe40000410000 */
[----:B------:R-:W-:Y:S02]  /*61e0*/  FFMA.FTZ R17, -R155, R155, 1 ;  /* 0x3f8000009b117423 */ /* 0x000fe4000001019b */
[----:B------:R-:W-:Y:S02]  /*61f0*/  FMUL.FTZ R16, R16, c[0x0][0x2ec] ;  /* 0x0000bb0010107a20 */ /* 0x000fe40000410000 */
[----:B------:R-:W-:Y:S02]  /*6200*/  FMUL.FTZ R17, R17, c[0x0][0x2ec] ;  /* 0x0000bb0011117a20 */ /* 0x000fe40000410000 */
[----:B------:R-:W-:Y:S02]  /*6210*/  FMUL.FTZ R135, R157, R20 ;  /* 0x000000149d877220 */ /* 0x000fe40000410000 */
[C---:B------:R-:W-:Y:S02]  /*6220*/  FADD.FTZ R20, -R140.reuse, R32 ;  /* 0x000000208c147221 */ /* 0x040fe40000010100 */
[----:B------:R-:W-:Y:S02]  /*6230*/  FADD.FTZ R32, -R140, R33 ;  /* 0x000000218c207221 */ /* 0x000fe40000010100 */
[----:B------:R-:W-:Y:S02]  /*6240*/  FMUL.FTZ R144, R133, R17 ;  /* 0x0000001185907220 */ /* 0x000fe40000410000 */
[----:B-1----:R-:W-:Y:S02]  /*6250*/  FMUL.FTZ R143, R132, R16 ;  /* 0x00000010848f7220 */ /* 0x002fe40000410000 */
[----:B------:R-:W-:Y:S01]  /*6260*/  FFMA.FTZ R17, -R148, R148, 1 ;  /* 0x3f80000094117423 */ /* 0x000fe20000010194 */
[----:B------:R-:W-:Y:S01]  /*6270*/  MOV R148, R238 ;  /* 0x000000ee00947202 */ /* 0x000fe20000000f00 */
[----:B------:R-:W-:Y:S02]  /*6280*/  FFMA.FTZ R16, -R147, R147, 1 ;  /* 0x3f80000093107423 */ /* 0x000fe40000010193 */
[----:B------:R-:W-:Y:S02]  /*6290*/  FMUL.FTZ R33, R152, R20 ;  /* 0x0000001498217220 */ /* 0x000fe40000410000 */
[----:B------:R-:W-:Y:S02]  /*62a0*/  FMUL.FTZ R32, R151, R32 ;  /* 0x0000002097207220 */ /* 0x000fe40000410000 */
[----:B------:R-:W-:Y:S02]  /*62b0*/  FMUL.FTZ R17, R17, c[0x0][0x2ec] ;  /* 0x0000bb0011117a20 */ /* 0x000fe40000410000 */
[----:B------:R-:W-:Y:S02]  /*62c0*/  FMUL.FTZ R16, R16, c[0x0][0x2ec] ;  /* 0x0000bb0010107a20 */ /* 0x000fe40000410000 */
[----:B------:R-:W-:Y:S02]  /*62d0*/  FMUL.FTZ R140, R33, R17 ;  /* 0x00000011218c7220 */ /* 0x000fe40000410000 */
[----:B------:R-:W-:Y:S02]  /*62e0*/  FMUL.FTZ R139, R32, R16 ;  /* 0x00000010208b7220 */ /* 0x000fe40000410000 */
[----:B------:R-:W-:Y:S02]  /*62f0*/  FMUL.FTZ R134, R156, R21 ;  /* 0x000000159c867220 */ /* 0x000fe40000410000 */
[----:B------:R-:W-:Y:S02]  /*6300*/  FFMA.FTZ R21, -R154, R154, 1 ;  /* 0x3f8000009a157423 */ /* 0x000fe4000001019a */
[----:B------:R-:W-:Y:S02]  /*6310*/  FMUL.FTZ R136, R136, c[0x0][0x2ec] ;  /* 0x0000bb0088887a20 */ /* 0x000fe40000410000 */
[----:B------:R-:W-:Y:S02]  /*6320*/  FMUL.FTZ R21, R21, c[0x0][0x2ec] ;  /* 0x0000bb0015157a20 */ /* 0x000fe40000410000 */
[----:B------:R-:W-:Y:S02]  /*6330*/  FFMA.FTZ R132, -R163, R163, 1 ;  /* 0x3f800000a3847423 */ /* 0x000fe400000101a3 */
[----:B------:R-:W-:Y:S02]  /*6340*/  FMUL.FTZ R142, R135, R21 ;  /* 0x00000015878e7220 */ /* 0x000fe40000410000 */
[----:B------:R-:W-:Y:S01]  /*6350*/  FFMA.FTZ R135, -R149, R149, 1 ;  /* 0x3f80000095877423 */ /* 0x000fe20000010195 */
[----:B------:R-:W-:Y:S01]  /*6360*/  MOV R149, R237 ;  /* 0x000000ed00957202 */ /* 0x000fe20000000f00 */
[----:B------:R-:W-:Y:S02]  /*6370*/  FMUL.FTZ R132, R132, c[0x0][0x2ec] ;  /* 0x0000bb0084847a20 */ /* 0x000fe40000410000 */
[----:B------:R-:W-:Y:S02]  /*6380*/  FMUL.FTZ R135, R135, c[0x0][0x2ec] ;  /* 0x0000bb0087877a20 */ /* 0x000fe40000410000 */
[----:B------:R-:W-:Y:S02]  /*6390*/  FFMA.FTZ R32, -R52, R52, 1 ;  /* 0x3f80000034207423 */ /* 0x000fe40000010134 */
[----:B------:R-:W-:Y:S02]  /*63a0*/  FFMA.FTZ R20, -R153, R153, 1 ;  /* 0x3f80000099147423 */ /* 0x000fe40000010199 */
[----:B------:R-:W-:Y:S02]  /*63b0*/  FMUL.FTZ R32, R32, c[0x0][0x2ec] ;  /* 0x0000bb0020207a20 */ /* 0x000fe40000410000 */
[----:B------:R-:W-:Y:S02]  /*63c0*/  FMUL.FTZ R20, R20, c[0x0][0x2ec] ;  /* 0x0000bb0014147a20 */ /* 0x000fe40000410000 */
[----:B------:R-:W-:Y:S02]  /*63d0*/  FFMA.FTZ R133, -R164, R164, 1 ;  /* 0x3f800000a4857423 */ /* 0x000fe400000101a4 */
[----:B------:R-:W-:Y:S02]  /*63e0*/  FMUL.FTZ R141, R134, R20 ;  /* 0x00000014868d7220 */ /* 0x000fe40000410000 */
[----:B------:R-:W-:Y:S02]  /*63f0*/  FFMA.FTZ R134, -R165, R165, 1 ;  /* 0x3f800000a5867423 */ /* 0x000fe400000101a5 */
[----:B------:R-:W-:Y:S02]  /*6400*/  FMUL.FTZ R133, R133, c[0x0][0x2ec] ;  /* 0x0000bb0085857a20 */ /* 0x000fe40000410000 */
[----:B------:R-:W-:Y:S02]  /*6410*/  FMUL.FTZ R134, R134, c[0x0][0x2ec] ;  /* 0x0000bb0086867a20 */ /* 0x000fe40000410000 */
[----:B------:R-:W-:Y:S02]  /*6420*/  FFMA.FTZ R20, -R2, R2, 1 ;  /* 0x3f80000002147423 */ /* 0x000fe40000010102 */
[----:B------:R-:W-:Y:S02]  /*6430*/  FFMA.FTZ R33, -R250, R250, 1 ;  /* 0x3f800000fa217423 */ /* 0x000fe400000101fa */
[----:B------:R-:W-:Y:S02]  /*6440*/  FFMA.FTZ R21, -R243, R243, 1 ;  /* 0x3f800000f3157423 */ /* 0x000fe400000101f3 */
[----:B------:R-:W-:Y:S02]  /*6450*/  FMUL.FTZ R33, R33, c[0x0][0x2ec] ;  /* 0x0000bb0021217a20 */ /* 0x000fe40000410000 */
[----:B------:R-:W-:Y:S02]  /*6460*/  FMUL.FTZ R20, R20, c[0x0][0x2ec] ;  /* 0x0000bb0014147a20 */ /* 0x000fe40000410000 */
[----:B------:R-:W-:Y:S02]  /*6470*/  FMUL.FTZ R21, R21, c[0x0][0x2ec] ;  /* 0x0000bb0015157a20 */ /* 0x000fe40000410000 */
[C---:B--2---:R-:W-:Y:S02]  /*6480*/  FADD.FTZ R17, -R5.reuse, R6 ;  /* 0x0000000605117221 */ /* 0x044fe40000010100 */
[----:B------:R-:W-:Y:S02]  /*6490*/  FADD.FTZ R16, -R5, R7 ;  /* 0x0000000705107221 */ /* 0x000fe40000010100 */
[----:B------:R-:W-:Y:S02]  /*64a0*/  FFMA.FTZ R6, -R170, R170, 1 ;  /* 0x3f800000aa067423 */ /* 0x000fe400000101aa */
[----:B------:R-:W-:Y:S02]  /*64b0*/  FFMA.FTZ R7, -R171, R171, 1 ;  /* 0x3f800000ab077423 */ /* 0x000fe400000101ab */
[----:B------:R-:W-:Y:S02]  /*64c0*/  FMUL.FTZ R16, R57, R16 ;  /* 0x0000001039107220 */ /* 0x000fe40000410000 */
[----:B------:R-:W-:Y:S02]  /*64d0*/  FMUL.FTZ R6, R6, c[0x0][0x2ec] ;  /* 0x0000bb0006067a20 */ /* 0x000fe40000410000 */
[----:B------:R-:W-:Y:S02]  /*64e0*/  FMUL.FTZ R17, R58, R17 ;  /* 0x000000113a117220 */ /* 0x000fe40000410000 */
[----:B------:R-:W-:Y:S01]  /*64f0*/  FMUL.FTZ R7, R7, c[0x0][0x2ec] ;  /* 0x0000bb0007077a20 */ /* 0x000fe20000410000 */
[----:B------:R1:W5:Y:S01]  /*6500*/  LDL.LU R58, [R1+0xc0] ;  /* 0x0000c000013a7983 */ /* 0x0003620000300800 */
[C---:B------:R-:W-:Y:S02]  /*6510*/  FADD.FTZ R18, -R5.reuse, R18 ;  /* 0x0000001205127221 */ /* 0x040fe40000010100 */
[C---:B------:R-:W-:Y:S01]  /*6520*/  FADD.FTZ R19, -R5.reuse, R19 ;  /* 0x0000001305137221 */ /* 0x040fe20000010100 */
[----:B------:R1:W5:Y:S01]  /*6530*/  LDL.LU R57, [R1+0xbc] ;  /* 0x0000bc0001397983 */ /* 0x0003620000300800 */
[----:B------:R-:W-:Y:S02]  /*6540*/  FMUL.FTZ R137, R16, R6 ;  /* 0x0000000610897220 */ /* 0x000fe40000410000 */
[----:B------:R-:W-:Y:S02]  /*6550*/  FFMA.FTZ R6, -R162, R162, 1 ;  /* 0x3f800000a2067423 */ /* 0x000fe400000101a2 */
[----:B------:R-:W-:Y:S02]  /*6560*/  FADD.FTZ R34, -R5, R34 ;  /* 0x0000002205227221 */ /* 0x000fe40000010100 */
[----:B------:R-:W-:Y:S02]  /*6570*/  FMUL.FTZ R138, R17, R7 ;  /* 0x00000007118a7220 */ /* 0x000fe40000410000 */
[----:B------:R-:W-:Y:S02]  /*6580*/  FMUL.FTZ R7, R248, R18 ;  /* 0x00000012f8077220 */ /* 0x000fe40000410000 */
[----:B------:R-:W-:Y:S02]  /*6590*/  FMUL.FTZ R16, R247, R19 ;  /* 0x00000013f7107220 */ /* 0x000fe40000410000 */
[C---:B------:R-:W-:Y:S02]  /*65a0*/  FADD.FTZ R17, -R5.reuse, R22 ;  /* 0x0000001605117221 */ /* 0x040fe40000010100 */
[C---:B------:R-:W-:Y:S02]  /*65b0*/  FADD.FTZ R18, -R5.reuse, R23 ;  /* 0x0000001705127221 */ /* 0x040fe40000010100 */
[----:B------:R-:W-:Y:S02]  /*65c0*/  FMUL.FTZ R6, R6, c[0x0][0x2ec] ;  /* 0x0000bb0006067a20 */ /* 0x000fe40000410000 */
[----:B------:R-:W-:Y:S02]  /*65d0*/  FADD.FTZ R19, -R5, R35 ;  /* 0x0000002305137221 */ /* 0x000fe40000010100 */
[----:B------:R-:W-:Y:S02]  /*65e0*/  FMUL.FTZ R5, R167, R34 ;  /* 0x00000022a7057220 */ /* 0x000fe40000410000 */
[----:B------:R-:W-:Y:S02]  /*65f0*/  FMUL.FTZ R35, R16, R6 ;  /* 0x0000000610237220 */ /* 0x000fe40000410000 */
[----:B------:R-:W-:Y:S02]  /*6600*/  FMUL.FTZ R6, R166, R19 ;  /* 0x00000013a6067220 */ /* 0x000fe40000410000 */
[----:B------:R-:W-:Y:S02]  /*6610*/  FMUL.FTZ R136, R5, R136 ;  /* 0x0000008805887220 */ /* 0x000fe40000410000 */
[----:B---3--:R-:W-:Y:S02]  /*6620*/  FADD.FTZ R5, -R4, R8 ;  /* 0x0000000804057221 */ /* 0x008fe40000010100 */
[----:B------:R-:W-:Y:S02]  /*6630*/  FMUL.FTZ R135, R6, R135 ;  /* 0x0000008706877220 */ /* 0x000fe40000410000 */
[----:B------:R-:W-:Y:S02]  /*6640*/  FADD.FTZ R6, -R4, R9 ;  /* 0x0000000904067221 */ /* 0x000fe40000010100 */
[----:B------:R-:W-:Y:S02]  /*6650*/  FMUL.FTZ R5, R56, R5 ;  /* 0x0000000538057220 */ /* 0x000fe40000410000 */
[----:B------:R-:W-:Y:S01]  /*6660*/  FMUL.FTZ R132, R7, R132 ;  /* 0x0000008407847220 */ /* 0x000fe20000410000 */
[----:B------:R1:W5:Y:S01]  /*6670*/  LDL.LU R56, [R1+0xb8] ;  /* 0x0000b80001387983 */ /* 0x0003620000300800 */
[C---:B------:R-:W-:Y:S02]  /*6680*/  FADD.FTZ R7, -R4.reuse, R12 ;  /* 0x0000000c04077221 */ /* 0x040fe40000010100 */
[----:B------:R-:W-:Y:S02]  /*6690*/  FMUL.FTZ R6, R55, R6 ;  /* 0x0000000637067220 */ /* 0x000fe40000410000 */
[----:B------:R-:W-:Y:S01]  /*66a0*/  FADD.FTZ R8, -R4, R13 ;  /* 0x0000000d04087221 */ /* 0x000fe20000010100 */
[----:B------:R1:W5:Y:S01]  /*66b0*/  LDL.LU R55, [R1+0xb4] ;  /* 0x0000b40001377983 */ /* 0x0003620000300800 */
[----:B------:R-:W-:Y:S02]  /*66c0*/  FMUL.FTZ R7, R54, R7 ;  /* 0x0000000736077220 */ /* 0x000fe40000410000 */
[----:B------:R-:W-:Y:S01]  /*66d0*/  FMUL.FTZ R8, R53, R8 ;  /* 0x0000000835087220 */ /* 0x000fe20000410000 */
[----:B------:R1:W5:Y:S01]  /*66e0*/  LDL.LU R54, [R1+0xb0] ;  /* 0x0000b00001367983 */ /* 0x0003620000300800 */
[----:B------:R-:W-:Y:S02]  /*66f0*/  FFMA.FTZ R23, -R51, R51, 1 ;  /* 0x3f80000033177423 */ /* 0x000fe40000010133 */
[----:B------:R-:W-:Y:S01]  /*6700*/  FFMA.FTZ R34, -R251, R251, 1 ;  /* 0x3f800000fb227423 */ /* 0x000fe200000101fb */
[----:B------:R1:W5:Y:S01]  /*6710*/  LDL.LU R53, [R1+0xac] ;  /* 0x0000ac0001357983 */ /* 0x0003620000300800 */
[----:B------:R-:W-:Y:S02]  /*6720*/  FMUL.FTZ R23, R23, c[0x0][0x2ec] ;  /* 0x0000bb0017177a20 */ /* 0x000fe40000410000 */
[----:B------:R-:W-:Y:S01]  /*6730*/  FMUL.FTZ R34, R34, c[0x0][0x2ec] ;  /* 0x0000bb0022227a20 */ /* 0x000fe20000410000 */
[----:B------:R1:W5:Y:S01]  /*6740*/  LDL.LU R52, [R1+0xa8] ;  /* 0x0000a80001347983 */ /* 0x0003620000300800 */
[----:B------:R-:W-:Y:S02]  /*6750*/  FADD.FTZ R24, -R4, R24 ;  /* 0x0000001804187221 */ /* 0x000fe40000010100 */
[----:B------:R-:W-:Y:S01]  /*6760*/  FMUL.FTZ R32, R5, R32 ;  /* 0x0000002005207220 */ /* 0x000fe20000410000 */
[----:B------:R1:W5:Y:S01]  /*6770*/  LDL.LU R51, [R1+0xa4] ;  /* 0x0000a40001337983 */ /* 0x0003620000300800 */
[----:B------:R-:W-:Y:S02]  /*6780*/  FMUL.FTZ R23, R6, R23 ;  /* 0x0000001706177220 */ /* 0x000fe40000410000 */
[----:B------:R-:W-:Y:S02]  /*6790*/  FMUL.FTZ R34, R7, R34 ;  /* 0x0000002207227220 */ /* 0x000fe40000410000 */
[C---:B------:R-:W-:Y:S02]  /*67a0*/  FADD.FTZ R5, -R4.reuse, R25 ;  /* 0x0000001904057221 */ /* 0x040fe40000010100 */
[C---:B------:R-:W-:Y:S02]  /*67b0*/  FADD.FTZ R6, -R4.reuse, R28 ;  /* 0x0000001c04067221 */ /* 0x040fe40000010100 */
[----:B------:R-:W-:Y:S02]  /*67c0*/  FADD.FTZ R7, -R4, R29 ;  /* 0x0000001d04077221 */ /* 0x000fe40000010100 */
[----:B------:R-:W-:Y:S02]  /*67d0*/  FMUL.FTZ R4, R50, R24 ;  /* 0x0000001832047220 */ /* 0x000fe40000410000 */
[----:B------:R-:W-:Y:S01]  /*67e0*/  FMUL.FTZ R5, R49, R5 ;  /* 0x0000000531057220 */ /* 0x000fe20000410000 */
[----:B------:R1:W5:Y:S01]  /*67f0*/  LDL.LU R50, [R1+0xa0] ;  /* 0x0000a00001327983 */ /* 0x0003620000300800 */
[----:B------:R-:W-:Y:S02]  /*6800*/  FFMA.FTZ R25, -R169, R169, 1 ;  /* 0x3f800000a9197423 */ /* 0x000fe400000101a9 */
[----:B------:R-:W-:Y:S01]  /*6810*/  FMUL.FTZ R6, R48, R6 ;  /* 0x0000000630067220 */ /* 0x000fe20000410000 */
[----:B------:R1:W5:Y:S01]  /*6820*/  LDL.LU R49, [R1+0x9c] ;  /* 0x00009c0001317983 */ /* 0x0003620000300800 */
[----:B------:R-:W-:Y:S02]  /*6830*/  FFMA.FTZ R24, -R168, R168, 1 ;  /* 0x3f800000a8187423 */ /* 0x000fe400000101a8 */
[----:B------:R-:W-:Y:S01]  /*6840*/  FMUL.FTZ R25, R25, c[0x0][0x2ec] ;  /* 0x0000bb0019197a20 */ /* 0x000fe20000410000 */
[----:B------:R1:W5:Y:S01]  /*6850*/  LDL.LU R48, [R1+0x98] ;  /* 0x0000980001307983 */ /* 0x0003620000300800 */
[----:B------:R-:W-:Y:S02]  /*6860*/  FMUL.FTZ R7, R47, R7 ;  /* 0x000000072f077220 */ /* 0x000fe40000410000 */
[----:B------:R-:W-:Y:S01]  /*6870*/  FFMA.FTZ R29, -R161, R161, 1 ;  /* 0x3f800000a11d7423 */ /* 0x000fe200000101a1 */
[----:B------:R1:W5:Y:S01]  /*6880*/  LDL.LU R47, [R1+0x94] ;  /* 0x00009400012f7983 */ /* 0x0003620000300800 */
[----:B------:R-:W-:Y:S02]  /*6890*/  FMUL.FTZ R24, R24, c[0x0][0x2ec] ;  /* 0x0000bb0018187a20 */ /* 0x000fe40000410000 */
[----:B------:R-:W-:Y:S02]  /*68a0*/  FMUL.FTZ R25, R4, R25 ;  /* 0x0000001904197220 */ /* 0x000fe40000410000 */
[----:B----4-:R-:W-:Y:S02]  /*68b0*/  FADD.FTZ R4, -R0, R10 ;  /* 0x0000000a00047221 */ /* 0x010fe40000010100 */
[----:B------:R-:W-:Y:S02]  /*68c0*/  FFMA.FTZ R28, -R160, R160, 1 ;  /* 0x3f800000a01c7423 */ /* 0x000fe400000101a0 */
[----:B------:R-:W-:Y:S02]  /*68d0*/  FMUL.FTZ R29, R29, c[0x0][0x2ec] ;  /* 0x0000bb001d1d7a20 */ /* 0x000fe40000410000 */
[----:B------:R-:W-:Y:S02]  /*68e0*/  FMUL.FTZ R24, R5, R24 ;  /* 0x0000001805187220 */ /* 0x000fe40000410000 */
[----:B------:R-:W-:Y:S02]  /*68f0*/  FADD.FTZ R5, -R0, R11 ;  /* 0x0000000b00057221 */ /* 0x000fe40000010100 */
[----:B------:R-:W-:Y:S02]  /*6900*/  FMUL.FTZ R4, R46, R4 ;  /* 0x000000042e047220 */ /* 0x000fe40000410000 */
[----:B------:R-:W-:Y:S01]  /*6910*/  FMUL.FTZ R28, R28, c[0x0][0x2ec] ;  /* 0x0000bb001c1c7a20 */ /* 0x000fe20000410000 */
[----:B------:R1:W5:Y:S01]  /*6920*/  LDL.LU R46, [R1+0x90] ;  /* 0x00009000012e7983 */ /* 0x0003620000300800 */
[----:B------:R-:W-:Y:S02]  /*6930*/  FMUL.FTZ R29, R6, R29 ;  /* 0x0000001d061d7220 */ /* 0x000fe40000410000 */
[C---:B------:R-:W-:Y:S02]  /*6940*/  FADD.FTZ R6, -R0.reuse, R14 ;  /* 0x0000000e00067221 */ /* 0x040fe40000010100 */
[----:B------:R-:W-:Y:S02]  /*6950*/  FMUL.FTZ R5, R45, R5 ;  /* 0x000000052d057220 */ /* 0x000fe40000410000 */
[----:B------:R-:W-:Y:S01]  /*6960*/  FMUL.FTZ R28, R7, R28 ;  /* 0x0000001c071c7220 */ /* 0x000fe20000410000 */
[----:B------:R1:W5:Y:S01]  /*6970*/  LDL.LU R45, [R1+0x8c] ;  /* 0x00008c00012d7983 */ /* 0x0003620000300800 */
        /* <DEDUP_REMOVED lines=8> */
[----:B------:R-:W-:Y:S01]  /*6a00*/  FMUL.FTZ R17, R246, R17 ;  /* 0x00000011f6117220 */ /* 0x000fe20000410000 */
[----:B------:R1:W5:Y:S01]  /*6a10*/  LDL.LU R42, [R1+0x80] ;  /* 0x00008000012a7983 */ /* 0x0003620000300800 */
[----:B------:R-:W-:Y:S02]  /*6a20*/  FMUL.FTZ R133, R18, R133 ;  /* 0x0000008512857220 */ /* 0x000fe40000410000 */
[----:B------:R-:W-:Y:S01]  /*6a30*/  FFMA.FTZ R18, -R40, R40, 1 ;  /* 0x3f80000028127423 */ /* 0x000fe20000010128 */
[----:B------:R1:W5:Y:S01]  /*6a40*/  LDL.LU R41, [R1+0x7c] ;  /* 0x00007c0001297983 */ /* 0x0003620000300800 */
[----:B------:R-:W-:Y:S02]  /*6a50*/  FMUL.FTZ R134, R17, R134 ;  /* 0x0000008611867220 */ /* 0x000fe40000410000 */
[----:B------:R-:W-:Y:S01]  /*6a60*/  FFMA.FTZ R17, -R39, R39, 1 ;  /* 0x3f80000027117423 */ /* 0x000fe20000010127 */
[----:B------:R1:W5:Y:S01]  /*6a70*/  LDL.LU R40, [R1+0x78] ;  /* 0x0000780001287983 */ /* 0x0003620000300800 */
[----:B------:R-:W-:Y:S02]  /*6a80*/  FMUL.FTZ R10, R10, c[0x0][0x2ec] ;  /* 0x0000bb000a0a7a20 */ /* 0x000fe40000410000 */
[----:B------:R-:W-:Y:S01]  /*6a90*/  FMUL.FTZ R13, R13, c[0x0][0x2ec] ;  /* 0x0000bb000d0d7a20 */ /* 0x000fe20000410000 */
[----:B------:R1:W5:Y:S01]  /*6aa0*/  LDL.LU R39, [R1+0x74] ;  /* 0x0000740001277983 */ /* 0x0003620000300800 */
[----:B------:R-:W-:Y:S02]  /*6ab0*/  FMUL.FTZ R18, R18, c[0x0][0x2ec] ;  /* 0x0000bb0012127a20 */ /* 0x000fe40000410000 */
[----:B------:R-:W-:Y:S02]  /*6ac0*/  FADD.FTZ R26, -R0, R26 ;  /* 0x0000001a001a7221 */ /* 0x000fe40000010100 */
[----:B------:R-:W-:Y:S02]  /*6ad0*/  FMUL.FTZ R10, R4, R10 ;  /* 0x0000000a040a7220 */ /* 0x000fe40000410000 */
[----:B------:R-:W-:Y:S02]  /*6ae0*/  FMUL.FTZ R13, R5, R13 ;  /* 0x0000000d050d7220 */ /* 0x000fe40000410000 */
[----:B------:R-:W-:Y:S02]  /*6af0*/  FMUL.FTZ R18, R6, R18 ;  /* 0x0000001206127220 */ /* 0x000fe40000410000 */
[C---:B------:R-:W-:Y:S02]  /*6b00*/  FADD.FTZ R4, -R0.reuse, R27 ;  /* 0x0000001b00047221 */ /* 0x040fe40000010100 */
[C---:B------:R-:W-:Y:S02]  /*6b10*/  FADD.FTZ R5, -R0.reuse, R30 ;  /* 0x0000001e00057221 */ /* 0x040fe40000010100 */
[----:B------:R-:W-:Y:S02]  /*6b20*/  FADD.FTZ R6, -R0, R31 ;  /* 0x0000001f00067221 */ /* 0x000fe40000010100 */
[----:B------:R-:W-:Y:S02]  /*6b30*/  FMUL.FTZ R0, R38, R26 ;  /* 0x0000001a26007220 */ /* 0x000fe40000410000 */
[----:B------:R1:W5:Y:S01]  /*6b40*/  LDL.LU R38, [R1+0x70] ;  /* 0x0000700001267983 */ /* 0x0003620000300800 */
[----:B------:R-:W-:Y:S02]  /*6b50*/  FMUL.FTZ R4, R37, R4 ;  /* 0x0000000425047220 */ /* 0x000fe40000410000 */
[----:B------:R-:W-:Y:S01]  /*6b60*/  FMUL.FTZ R5, R36, R5 ;  /* 0x0000000524057220 */ /* 0x000fe20000410000 */
[----:B------:R1:W5:Y:S01]  /*6b70*/  LDL.LU R37, [R1+0x6c] ;  /* 0x00006c0001257983 */ /* 0x0003620000300800 */
[----:B------:R-:W-:Y:S02]  /*6b80*/  FMUL.FTZ R6, R3, R6 ;  /* 0x0000000603067220 */ /* 0x000fe40000410000 */
[----:B------:R-:W-:Y:S01]  /*6b90*/  FFMA.FTZ R19, -R252, R252, 1 ;  /* 0x3f800000fc137423 */ /* 0x000fe200000101fc */
[----:B------:R1:W5:Y:S01]  /*6ba0*/  LDL.LU R36, [R1+0x68] ;  /* 0x0000680001247983 */ /* 0x0003620000300800 */
[----:B------:R-:W-:Y:S02]  /*6bb0*/  FFMA.FTZ R22, -R244, R244, 1 ;  /* 0x3f800000f4167423 */ /* 0x000fe400000101f4 */
[----:B------:R-:W-:Y:S01]  /*6bc0*/  FMUL.FTZ R17, R17, c[0x0][0x2ec] ;  /* 0x0000bb0011117a20 */ /* 0x000fe20000410000 */
[----:B------:R1:W5:Y:S01]  /*6bd0*/  LDL.LU R3, [R1+0x64] ;  /* 0x0000640001037983 */ /* 0x0003620000300800 */
[----:B------:R-:W-:Y:S02]  /*6be0*/  FMUL.FTZ R19, R19, c[0x0][0x2ec] ;  /* 0x0000bb0013137a20 */ /* 0x000fe40000410000 */
[----:B------:R-:W-:Y:S01]  /*6bf0*/  FMUL.FTZ R22, R22, c[0x0][0x2ec] ;  /* 0x0000bb0016167a20 */ /* 0x000fe20000410000 */
[----:B------:R1:W5:Y:S01]  /*6c00*/  LDL.LU R2, [R1+0x60] ;  /* 0x0000600001027983 */ /* 0x0003620000300800 */
[----:B------:R-:W-:Y:S02]  /*6c10*/  FMUL.FTZ R33, R8, R33 ;  /* 0x0000002108217220 */ /* 0x000fe40000410000 */
[----:B------:R-:W-:Y:S01]  /*6c20*/  FMUL.FTZ R17, R7, R17 ;  /* 0x0000001107117220 */ /* 0x000fe20000410000 */
[----:B------:R1:W5:Y:S01]  /*6c30*/  LDL.64 R152, [R1+0x8] ;  /* 0x0000080001987983 */ /* 0x0003620000100a00 */
[----:B------:R-:W-:Y:S02]  /*6c40*/  FMUL.FTZ R20, R0, R20 ;  /* 0x0000001400147220 */ /* 0x000fe40000410000 */
[----:B------:R-:W-:Y:S02]  /*6c50*/  FMUL.FTZ R19, R4, R19 ;  /* 0x0000001304137220 */ /* 0x000fe40000410000 */
[----:B------:R-:W-:Y:S01]  /*6c60*/  FMUL.FTZ R22, R5, R22 ;  /* 0x0000001605167220 */ /* 0x000fe20000410000 */
[----:B------:R1:W5:Y:S01]  /*6c70*/  LDL R150, [R1+0x20] ;  /* 0x0000200001967983 */ /* 0x0003620000100800 */
[----:B------:R-:W-:Y:S03]  /*6c80*/  FMUL.FTZ R21, R6, R21 ;  /* 0x0000001506157220 */ /* 0x000fe60000410000 */
[----:B------:R1:W5:Y:S01]  /*6c90*/  LDL R147, [R1+0x24] ;  /* 0x0000240001937983 */ /* 0x0003620000100800 */
[----:B------:R-:W-:-:S05]  /*6ca0*/  @!P0 BRA `(.L_x_201) ;  /* 0x0000031000008947 */ /* 0x000fca0003800000 */
[----:B------:R-:W2:Y:S01]  /*6cb0*/  LDL.LU R7, [R1] ;  /* 0x0000000001077983 */ /* 0x000ea20000300800 */
[----:B------:R-:W-:Y:S01]  /*6cc0*/  ULOP3.LUT UR4, UR5, 0x1, URZ, 0xc0, !UPT ;  /* 0x0000000105047892 */ /* 0x000fe2000f8ec03f */
[----:B------:R-:W-:Y:S01]  /*6cd0*/  IMAD.MOV.U32 R0, RZ, RZ, c[0x0][0x190] ;  /* 0x00006400ff007624 */ /* 0x000fe200078e00ff */
[----:B-----5:R-:W-:Y:S02]  /*6ce0*/  ISETP.GE.AND P3, PT, R152, c[0x0][0x220], PT ;  /* 0x0000880098007a0c */ /* 0x020fe40003f66270 */
[----:B------:R-:W-:Y:S01]  /*6cf0*/  UISETP.NE.U32.AND UP0, UPT, UR4, 0x1, UPT ;  /* 0x000000010400788c */ /* 0x000fe2000bf05070 */
[----:B------:R-:W-:Y:S01]  /*6d00*/  IMAD.U32 R0, R0, -0x40, RZ ;  /* 0xffffffc000007824 */ /* 0x000fe200078e00ff */
[----:B------:R-:W-:Y:S02]  /*6d10*/  ISETP.GE.AND P2, PT, R150, c[0x0][0x220], PT ;  /* 0x0000880096007a0c */ /* 0x000fe40003f46270 */
[----:B------:R-:W-:Y:S01]  /*6d20*/  USEL UR4, UR40, 0x3000, !UP0 ;  /* 0x0000300028047887 */ /* 0x000fe2000c000000 */
[----:B------:R-:W-:Y:S02]  /*6d30*/  ISETP.GE.AND P1, PT, R147, c[0x0][0x220], PT ;  /* 0x0000880093007a0c */ /* 0x000fe40003f26270 */
[----:B------:R-:W-:Y:S02]  /*6d40*/  LEA R241, P4, R0, R241, 0x1 ;  /* 0x000000f100f17211 */ /* 0x000fe400078808ff */
[----:B------:R-:W-:Y:S02]  /*6d50*/  SHF.R.S32.HI R4, RZ, 0x1f, R0 ;  /* 0x0000001fff047819 */ /* 0x000fe40000011400 */
[----:B------:R-:W-:Y:S02]  /*6d60*/  IADD3 R232, R232, UR4, RZ ;  /* 0x00000004e8e87c10 */ /* 0x000fe4000fffe0ff */
[----:B------:R-:W-:Y:S01]  /*6d70*/  LEA.HI.X R239, R0, R239, R4, 0x1, P4 ;  /* 0x000000ef00ef7211 */ /* 0x000fe200020f0c04 */
[--C-:B------:R-:W-:Y:S01]  /*6d80*/  @!P3 IMAD.MOV.U32 R4, RZ, RZ, R241.reuse ;  /* 0x000000ffff04b224 */ /* 0x100fe200078e00f1 */
[----:B------:R-:W-:Y:S01]  /*6d90*/  IADD3 R220, R220, UR4, RZ ;  /* 0x00000004dcdc7c10 */ /* 0x000fe2000fffe0ff */
[----:B------:R3:W-:Y:S01]  /*6da0*/  @P3 STS [R232], RZ ;  /* 0x000000ffe8003388 */ /* 0x0007e20000000800 */
[----:B------:R-:W-:Y:S02]  /*6db0*/  @!P2 IMAD.MOV.U32 R6, RZ, RZ, R241 ;  /* 0x000000ffff06a224 */ /* 0x000fe400078e00f1 */
[--C-:B------:R-:W-:Y:S01]  /*6dc0*/  @!P3 IMAD.MOV.U32 R5, RZ, RZ, R239.reuse ;  /* 0x000000ffff05b224 */ /* 0x100fe200078e00ef */
[----:B------:R3:W-:Y:S04]  /*6dd0*/  @P3 STS [R232+0x4], RZ ;  /* 0x000004ffe8003388 */ /* 0x0007e80000000800 */
[----:B------:R3:W-:Y:S04]  /*6de0*/  @P3 STS [R232+0x8], RZ ;  /* 0x000008ffe8003388 */ /* 0x0007e80000000800 */
[----:B------:R3:W-:Y:S01]  /*6df0*/  @P3 STS [R232+0xc], RZ ;  /* 0x00000cffe8003388 */ /* 0x0007e20000000800 */
[C---:B--2---:R-:W-:Y:S02]  /*6e00*/  IADD3 R0, R7.reuse, UR4, RZ ;  /* 0x0000000407007c10 */ /* 0x044fe4000fffe0ff */
[C---:B------:R-:W-:Y:S02]  /*6e10*/  @!P2 IADD3 R9, R7.reuse, UR4, RZ ;  /* 0x000000040709ac10 */ /* 0x040fe4000fffe0ff */
[----:B------:R-:W-:Y:S01]  /*6e20*/  @!P1 IADD3 R8, R7, UR4, RZ ;  /* 0x0000000407089c10 */ /* 0x000fe2000fffe0ff */
[----:B------:R-:W-:Y:S01]  /*6e30*/  @!PT LDS RZ, [RZ] ;  /* 0x00000000fffff984 */ /* 0x000fe20000000800 */
[----:B------:R-:W-:Y:S01]  /*6e40*/  @!PT LDS RZ, [RZ] ;  /* 0x00000000fffff984 */ /* 0x000fe20000000800 */
[----:B------:R-:W-:Y:S01]  /*6e50*/  @!PT LDS RZ, [RZ] ;  /* 0x00000000fffff984 */ /* 0x000fe20000000800 */
[----:B------:R2:W-:Y:S01]  /*6e60*/  @!P3 LDGSTS.E.BYPASS.LTC128B.128 [R0], [R4.64] ;  /* 0x000000000400bfae */ /* 0x0005e2000b901d4c */
[----:B------:R-:W-:Y:S03]  /*6e70*/  @!P2 IMAD.MOV.U32 R7, RZ, RZ, R239 ;  /* 0x000000ffff07a224 */ /* 0x000fe600078e00ef */
        /* <DEDUP_REMOVED lines=18> */
[----:B------:R-:W0:Y:S04]  /*6fa0*/  LDGDEPBAR ;  /* 0x00000000000079af */ /* 0x000e280000000000 */
[----:B------:R3:W-:Y:S02]  /*6fb0*/  STL [R1], R0 ;  /* 0x0000000001007387 */ /* 0x0007e40000100800 */
.L_x_201:
        /* <DEDUP_REMOVED lines=11> */
[----:B---3--:R-:W-:Y:S02]  /*7070*/  F2FP.BF16.PACK_AB R9, R17, R18 ;  /* 0x000000121109723e */ /* 0x008fe400000010ff */
        /* <DEDUP_REMOVED lines=22> */
[----:B---3--:R-:W-:Y:S05]  /*71e0*/  IMAD.SHL.U32 R0, R229, 0x2, RZ ;  /* 0x00000002e5007824 */ /* 0x008fea00078e00ff */
[----:B-----5:R-:W-:Y:S04]  /*71f0*/  LDSM.16.MT88.4 R4, [R2+0x13000] ;  /* 0x013000000204783b */ /* 0x020fe80000004200 */
        /* <DEDUP_REMOVED lines=102> */
.L_x_202:
        /* <DEDUP_REMOVED lines=115> */
[----:B------:R-:W-:Y:S03]  /*7f90*/  IMAD.SHL.U32 R145, R145, 0x8, RZ ;  /* 0x0000000891917824 */ /* 0x000fe600078e00ff */
        /* <DEDUP_REMOVED lines=37> */
[----:B------:R-:W-:Y:S02]  /*81f0*/  IMAD.MOV.U32 R142, RZ, RZ, c[0x0][0x22c] ;  /* 0x00008b00ff8e7624 */ /* 0x000fe400078e00ff */
[----:B------:R-:W-:Y:S01]  /*8200*/  IMAD R144, R144, 0x38, RZ ;  /* 0x0000003890907824 */ /* 0x000fe200078e02ff */
[----:B------:R5:W-:Y:S01]  /*8210*/  RED.E.ADD.F32.FTZ.RN.STRONG.GPU [R30.64], R8 ;  /* 0x000000081e00798e */ /* 0x000be2000c10e78c */
[----:B------:R-:W-:Y:S02]  /*8220*/  IMAD R142, R142, c[0x0][0x1c0], RZ ;  /* 0x000070008e8e7a24 */ /* 0x000fe400078e02ff */
[----:B------:R-:W-:Y:S01]  /*8230*/  IMAD.MOV.U32 R143, RZ, RZ, c[0x0][0x22c] ;  /* 0x00008b00ff8f7624 */ /* 0x000fe200078e00ff */
[----:B------:R5:W-:Y:S01]  /*8240*/  RED.E.ADD.F32.FTZ.RN.STRONG.GPU [R28.64], R9 ;  /* 0x000000091c00798e */ /* 0x000be2000c10e78c */
[-C--:B-1----:R-:W-:Y:S01]  /*8250*/  LEA R6, P0, R144, R32.reuse, 0x2 ;  /* 0x0000002090067211 */ /* 0x082fe200078010ff */
[----:B------:R-:W-:Y:S02]  /*8260*/  IMAD.SHL.U32 R142, R142, 0x10, RZ ;  /* 0x000000108e8e7824 */ /* 0x000fe400078e00ff */
[----:B------:R1:W-:Y:S01]  /*8270*/  RED.E.ADD.F32.FTZ.RN.STRONG.GPU [R4.64], R10 ;  /* 0x0000000a0400798e */ /* 0x0003e2000c10e78c */
[----:B------:R-:W-:Y:S02]  /*8280*/  IMAD R143, R143, c[0x0][0x1c0], RZ ;  /* 0x000070008f8f7a24 */ /* 0x000fe400078e02ff */
[----:B------:R-:W-:Y:S02]  /*8290*/  IADD3 R142, R142, 0x20, RZ ;  /* 0x000000208e8e7810 */ /* 0x000fe40007ffe0ff */
[----:B------:R-:W-:Y:S01]  /*82a0*/  IMAD.SHL.U32 R143, R143, 0x10, RZ ;  /* 0x000000108f8f7824 */ /* 0x000fe200078e00ff */
[----:B---3--:R-:W3:Y:S01]  /*82b0*/  LDL R132, [R1+0x28] ;  /* 0x0000280001847983 */ /* 0x008ee20000100800 */
[-C--:B------:R-:W-:Y:S03]  /*82c0*/  LEA.HI.X.SX32 R7, R144, R33.reuse, 0x2, P0 ;  /* 0x0000002190077211 */ /* 0x080fe600000f16ff */
[----:B------:R-:W-:Y:S02]  /*82d0*/  IADD3 R144, R143, 0x20, RZ ;  /* 0x000000208f907810 */ /* 0x000fe40007ffe0ff */
[----:B------:R-:W-:Y:S01]  /*82e0*/  IADD3 R133, R141, 0x40, RZ ;  /* 0x000000408d857810 */ /* 0x000fe20007ffe0ff */
[----:B------:R-:W-:Y:S02]  /*82f0*/  RED.E.ADD.F32.FTZ.RN.STRONG.GPU [R6.64], R11 ;  /* 0x0000000b0600798e */ /* 0x000fe4000c10e78c */
[----:B------:R-:W-:Y:S01]  /*8300*/  IMAD.IADD R144, R145, 0x1, R144 ;  /* 0x0000000191907824 */ /* 0x000fe200078e0290 */
[C---:B-----5:R-:W-:Y:S01]  /*8310*/  IADD3 R30, R141.reuse, 0x40, RZ ;  /* 0x000000408d1e7810 */ /* 0x060fe20007ffe0ff */
[----:B------:R5:W-:Y:S01]  /*8320*/  RED.E.ADD.F32.FTZ.RN.STRONG.GPU [R32.64+0x80], R12 ;  /* 0x0000800c2000798e */ /* 0x000be2000c10e78c */
[----:B------:R-:W-:Y:S01]  /*8330*/  IADD3 R31, R141, 0x40, RZ ;  /* 0x000000408d1f7810 */ /* 0x000fe20007ffe0ff */
[----:B------:R-:W-:Y:S01]  /*8340*/  IMAD.IADD R133, R140, 0x1, R133 ;  /* 0x000000018c857824 */ /* 0x000fe200078e0285 */
[-C--:B------:R-:W-:Y:S01]  /*8350*/  LEA R28, P1, R144, R32.reuse, 0x2 ;  /* 0x00000020901c7211 */ /* 0x080fe200078210ff */
[----:B------:R5:W-:Y:S01]  /*8360*/  RED.E.ADD.F32.FTZ.RN.STRONG.GPU [R34.64+0x80], R13 ;  /* 0x0000800d2200798e */ /* 0x000be2000c10e78c */
[----:B------:R-:W-:Y:S01]  /*8370*/  IMAD.IADD R30, R140, 0x1, R30 ;  /* 0x000000018c1e7824 */ /* 0x000fe200078e021e */
[-C--:B-1----:R-:W-:Y:S01]  /*8380*/  LEA R4, P0, R142, R32.reuse, 0x2 ;  /* 0x000000208e047211 */ /* 0x082fe200078010ff */
[----:B------:R-:W-:Y:S01]  /*8390*/  IMAD.IADD R31, R140, 0x1, R31 ;  /* 0x000000018c1f7824 */ /* 0x000fe200078e021f */
[-C--:B------:R-:W-:Y:S01]  /*83a0*/  LEA.HI.X.SX32 R29, R144, R33.reuse, 0x2, P1 ;  /* 0x00000021901d7211 */ /* 0x080fe200008f16ff */
[----:B------:R-:W-:Y:S01]  /*83b0*/  IMAD.IADD R133, R140, 0x1, R133 ;  /* 0x000000018c857824 */ /* 0x000fe200078e0285 */
[-C--:B------:R-:W-:Y:S01]  /*83c0*/  LEA.HI.X.SX32 R5, R142, R33.reuse, 0x2, P0 ;  /* 0x000000218e057211 */ /* 0x080fe200000f16ff */
[C---:B------:R-:W-:Y:S01]  /*83d0*/  IMAD.IADD R30, R140.reuse, 0x1, R30 ;  /* 0x000000018c1e7824 */ /* 0x040fe200078e021e */
[C---:B------:R-:W-:Y:S01]  /*83e0*/  IADD3 R142, R143.reuse, 0x20, RZ ;  /* 0x000000208f8e7810 */ /* 0x040fe20007ffe0ff */
[----:B------:R-:W-:Y:S01]  /*83f0*/  IMAD.IADD R133, R140, 0x1, R133 ;  /* 0x000000018c857824 */ /* 0x000fe200078e0285 */
[----:B------:R-:W-:Y:S01]  /*8400*/  IADD3 R143, R143, 0x20, RZ ;  /* 0x000000208f8f7810 */ /* 0x000fe20007ffe0ff */
[----:B------:R1:W-:Y:S02]  /*8410*/  RED.E.ADD.F32.FTZ.RN.STRONG.GPU [R4.64], R14 ;  /* 0x0000000e0400798e */ /* 0x0003e4000c10e78c */
[C---:B------:R-:W-:Y:S02]  /*8420*/  IMAD.IADD R142, R145.reuse, 0x1, R142 ;  /* 0x00000001918e7824 */ /* 0x040fe400078e028e */
[C---:B------:R-:W-:Y:S01]  /*8430*/  IMAD.IADD R143, R145.reuse, 0x1, R143 ;  /* 0x00000001918f7824 */ /* 0x040fe200078e028f */
[----:B------:R1:W-:Y:S01]  /*8440*/  RED.E.ADD.F32.FTZ.RN.STRONG.GPU [R28.64], R15 ;  /* 0x0000000f1c00798e */ /* 0x0003e2000c10e78c */
[C---:B------:R-:W-:Y:S02]  /*8450*/  IMAD.IADD R142, R145.reuse, 0x1, R142 ;  /* 0x00000001918e7824 */ /* 0x040fe400078e028e */
[C---:B------:R-:W-:Y:S02]  /*8460*/  IMAD.IADD R143, R145.reuse, 0x1, R143 ;  /* 0x00000001918f7824 */ /* 0x040fe400078e028f */
[----:B------:R-:W-:Y:S01]  /*8470*/  IMAD.IADD R142, R145, 0x1, R142 ;  /* 0x00000001918e7824 */ /* 0x000fe200078e028e */
[-C--:B-----5:R-:W-:Y:S02]  /*8480*/  LEA R12, P4, R31, R32.reuse, 0x2 ;  /* 0x000000201f0c7211 */ /* 0x0a0fe400078810ff */
[CC--:B------:R-:W-:Y:S02]  /*8490*/  LEA R10, P0, R143.reuse, R32.reuse, 0x2 ;  /* 0x000000208f0a7211 */ /* 0x0c0fe400078010ff */
[CC--:B------:R-:W-:Y:S02]  /*84a0*/  LEA R8, P2, R142.reuse, R32.reuse, 0x2 ;  /* 0x000000208e087211 */ /* 0x0c0fe400078410ff */
[-C--:B------:R-:W-:Y:S02]  /*84b0*/  LEA.HI.X.SX32 R11, R143, R33.reuse, 0x2, P0 ;  /* 0x000000218f0b7211 */ /* 0x080fe400000f16ff */
[-C--:B------:R-:W-:Y:S02]  /*84c0*/  LEA.HI.X.SX32 R9, R142, R33.reuse, 0x2, P2 ;  /* 0x000000218e097211 */ /* 0x080fe400010f16ff */
[-C--:B------:R-:W-:Y:S01]  /*84d0*/  LEA.HI.X.SX32 R13, R31, R33.reuse, 0x2, P4 ;  /* 0x000000211f0d7211 */ /* 0x080fe200020f16ff */
[----:B------:R5:W-:Y:S04]  /*84e0*/  RED.E.ADD.F32.FTZ.RN.STRONG.GPU [R10.64], R16 ;  /* 0x000000100a00798e */ /* 0x000be8000c10e78c */
[----:B------:R5:W-:Y:S01]  /*84f0*/  RED.E.ADD.F32.FTZ.RN.STRONG.GPU [R8.64], R17 ;  /* 0x000000110800798e */ /* 0x000be2000c10e78c */
[CC--:B-1----:R-:W-:Y:S03]  /*8500*/  LEA R14, P5, R134.reuse, R32.reuse, 0x2 ;  /* 0x00000020860e7211 */ /* 0x0c2fe600078a10ff */
[----:B------:R-:W-:Y:S01]  /*8510*/  LDSM.16.MT88.4 R140, [R3+0x1c00] ;  /* 0x001c0000038c783b */ /* 0x000fe20000004200 */
[-C--:B------:R-:W-:Y:S02]  /*8520*/  LEA.HI.X.SX32 R15, R134, R33.reuse, 0x2, P5 ;  /* 0x00000021860f7211 */ /* 0x080fe400028f16ff */
[CC--:B-----5:R-:W-:Y:S02]  /*8530*/  LEA R10, P3, R30.reuse, R32.reuse, 0x2 ;  /* 0x000000201e0a7211 */ /* 0x0e0fe400078610ff */
[CC--:B------:R-:W-:Y:S02]  /*8540*/  LEA R8, P2, R133.reuse, R32.reuse, 0x2 ;  /* 0x0000002085087211 */ /* 0x0c0fe400078410ff */
[-C--:B------:R-:W-:Y:S02]  /*8550*/  LEA.HI.X.SX32 R11, R30, R33.reuse, 0x2, P3 ;  /* 0x000000211e0b7211 */ /* 0x080fe400018f16ff */
[-C--:B------:R-:W-:Y:S01]  /*8560*/  LEA.HI.X.SX32 R9, R133, R33.reuse, 0x2, P2 ;  /* 0x0000002185097211 */ /* 0x080fe200010f16ff */
[----:B------:R-:W-:Y:S01]  /*8570*/  LDSM.16.MT88.4 R28, [R3+0x2000] ;  /* 0x00200000031c783b */ /* 0x000fe20000004200 */
        /* <DEDUP_REMOVED lines=71> */
[-C--:B-----5:R-:W-:Y:S08]  /*89f0*/  HMMA.16816.F32.BF16 R100, R4, R28.reuse, R100 ;  /* 0x0000001c0464723c */ /* 0x0a0ff00000041864 */
        /* <DEDUP_REMOVED lines=187> */
.L_x_204:
        /* <DEDUP_REMOVED lines=18> */
.L_x_205:
        /* <DEDUP_REMOVED lines=55> */
.L_x_207:
[----:B------:R-:W-:Y:S05]  /*9a40*/  BSYNC B0 ;  /* 0x0000000000007941 */ /* 0x000fea0003800000 */
.L_x_206:
        /* <DEDUP_REMOVED lines=20> */
.L_x_209:
[----:B------:R-:W-:Y:S05]  /*9b90*/  BSYNC B0 ;  /* 0x0000000000007941 */ /* 0x000fea0003800000 */
.L_x_208:
        /* <DEDUP_REMOVED lines=29> */
.L_x_211:
[----:B------:R-:W-:Y:S05]  /*9d70*/  BSYNC B0 ;  /* 0x0000000000007941 */ /* 0x000fea0003800000 */
.L_x_210:
        /* <DEDUP_REMOVED lines=16> */
.L_x_187:
[----:B------:R-:W-:Y:S05]  /*9e80*/  BSYNC B1 ;  /* 0x0000000000017941 */ /* 0x000fea0003800000 */
.L_x_173:
        /* <DEDUP_REMOVED lines=11> */
.L_x_212:
[----:B------:R-:W-:Y:S05]  /*9f40*/  EXIT ;  /* 0x000000000000794d */ /* 0x000fea0003800000 */
.L_x_214:
        /* <DEDUP_REMOVED lines=11> */
.L_x_670:


//--------------------- .text._ZN5flash44flash_bwd_dq_dk_dv_loop_seqk_parallel_kernelI23Flash_bwd_kernel_traitsILi96ELi64ELi128ELi8ELi2ELi4ELi4ELb1ELb0EN7cutlass10bfloat16_tE19Flash_kernel_traitsILi96ELi64ELi128ELi8ES3_EELb1ELb1ELb0ELb0ELb1ELb1ELb0EEEvNS_16Flash_bwd_paramsE --------------------------
	.section	.text._ZN5flash44flash_bwd_dq_dk_dv_loop_seqk_parallel_kernelI23Flash_bwd_kernel_traitsILi96ELi64ELi128ELi8ELi2ELi4ELi4ELb1ELb0EN7cutlass10bfloat16_tE19Flash_kernel_traitsILi96ELi64ELi128ELi8ES3_EELb1ELb1ELb0ELb0ELb1ELb1ELb0EEEvNS_16Flash_bwd_paramsE,"ax",@progbits
	.sectioninfo	@"SHI_REGISTERS=255"
	.align	128
        .global         _ZN5flash44flash_bwd_dq_dk_dv_loop_seqk_parallel_kernelI23Flash_bwd_kernel_traitsILi96ELi64ELi128ELi8ELi2ELi4ELi4ELb1ELb0EN7cutlass10bfloat16_tE19Flash_kernel_traitsILi96ELi64ELi128ELi8ES3_EELb1ELb1ELb0ELb0ELb1ELb1ELb0EEEvNS_16Flash_bwd_paramsE
        .type           _ZN5flash44flash_bwd_dq_dk_dv_loop_seqk_parallel_kernelI23Flash_bwd_kernel_traitsILi96ELi64ELi128ELi8ELi2ELi4ELi4ELb1ELb0EN7cutlass10bfloat16_tE19Flash_kernel_traitsILi96ELi64ELi128ELi8ES3_EELb1ELb1ELb0ELb0ELb1ELb1ELb0EEEvNS_16Flash_bwd_paramsE,@function
        .size           _ZN5flash44flash_bwd_dq_dk_dv_loop_seqk_parallel_kernelI23Flash_bwd_kernel_traitsILi96ELi64ELi128ELi8ELi2ELi4ELi4ELb1ELb0EN7cutlass10bfloat16_tE19Flash_kernel_traitsILi96ELi64ELi128ELi8ES3_EELb1ELb1ELb0ELb0ELb1ELb1ELb0EEEvNS_16Flash_bwd_paramsE,(.L_x_671 - _ZN5flash44flash_bwd_dq_dk_dv_loop_seqk_parallel_kernelI23Flash_bwd_kernel_traitsILi96ELi64ELi128ELi8ELi2ELi4ELi4ELb1ELb0EN7cutlass10bfloat16_tE19Flash_kernel_traitsILi96ELi64ELi128ELi8ES3_EELb1ELb1ELb0ELb0ELb1ELb1ELb0EEEvNS_16Flash_bwd_paramsE)
        .other          _ZN5flash44flash_bwd_dq_dk_dv_loop_seqk_parallel_kernelI23Flash_bwd_kernel_traitsILi96ELi64ELi128ELi8ELi2ELi4ELi4ELb1ELb0EN7cutlass10bfloat16_tE19Flash_kernel_traitsILi96ELi64ELi128ELi8ES3_EELb1ELb1ELb0ELb0ELb1ELb1ELb0EEEvNS_16Flash_bwd_paramsE,@"STO_CUDA_ENTRY STV_DEFAULT"
_ZN5flash44flash_bwd_dq_dk_dv_loop_seqk_parallel_kernelI23Flash_bwd_kernel_traitsILi96ELi64ELi128ELi8ELi2ELi4ELi4ELb1ELb0EN7cutlass10bfloat16_tE19Flash_kernel_traitsILi96ELi64ELi128ELi8ES3_EELb1ELb1ELb0ELb0ELb1ELb1ELb0EEEvNS_16Flash_bwd_paramsE:
.text._ZN5flash44flash_bwd_dq_dk_dv_loop_seqk_parallel_kernelI23Flash_bwd_kernel_traitsILi96ELi64ELi128ELi8ELi2ELi4ELi4ELb1ELb0EN7cutlass10bfloat16_tE19Flash_kernel_traitsILi96ELi64ELi128ELi8ES3_EELb1ELb1ELb0ELb0ELb1ELb1ELb0EEEvNS_16Flash_bwd_paramsE:
        /* <DEDUP_REMOVED lines=16> */
[----:B------:R-:W-:Y:S01]  /*0100*/  IMAD.MOV.U32 R219, RZ, RZ, 0x40 ;  /* 0x00000040ffdb7424 */ /* 0x000fe200078e00ff */
        /* <DEDUP_REMOVED lines=16> */
[----:B------:R-:W-:Y:S01]  /*0210*/  SHF.R.S32.HI R0, RZ, 0x4, R2 ;  /* 0x00000004ff007819 */ /* 0x000fe20000011402 */
[----:B------:R-:W-:Y:S01]  /*0220*/  UMOV UR16, 0x4 ;  /* 0x0000000400107882 */ /* 0x000fe20000000000 */
[CC--:B------:R-:W-:Y:S01]  /*0230*/  LEA.HI R15, R5.reuse, R11.reuse, RZ, 0x6 ;  /* 0x0000000b050f7211 */ /* 0x0c0fe200078f30ff */
[----:B------:R-:W-:Y:S01]  /*0240*/  ULDC.64 UR28, c[0x0][0x200] ;  /* 0x00008000001c7ab9 */ /* 0x000fe20000000a00 */
[CC--:B------:R-:W-:Y:S01]  /*0250*/  LEA.HI R4, R5.reuse, R11.reuse, RZ, 0x2 ;  /* 0x0000000b05047211 */ /* 0x0c0fe200078f10ff */
[----:B------:R-:W-:Y:S01]  /*0260*/  ULDC.64 UR26, c[0x0][0x3c8] ;  /* 0x0000f200001a7ab9 */ /* 0x000fe20000000a00 */
[CC--:B------:R-:W-:Y:S01]  /*0270*/  LEA.HI R3, R5.reuse, R11.reuse, RZ, 0x5 ;  /* 0x0000000b05037211 */ /* 0x0c0fe200078f28ff */
[----:B------:R-:W-:Y:S01]  /*0280*/  ULDC UR13, c[0x0][0x224] ;  /* 0x00008900000d7ab9 */ /* 0x000fe20000000800 */
[----:B------:R-:W-:Y:S01]  /*0290*/  LEA.HI R19, R5, R11, RZ, 0x7 ;  /* 0x0000000b05137211 */ /* 0x000fe200078f38ff */
[----:B------:R-:W-:Y:S01]  /*02a0*/  ULDC UR12, c[0x0][0x22c] ;  /* 0x00008b00000c7ab9 */ /* 0x000fe20000000800 */
[C---:B------:R-:W-:Y:S01]  /*02b0*/  LOP3.LUT R5, R2.reuse, 0xfffffff0, RZ, 0xc0, !PT ;  /* 0xfffffff002057812 */ /* 0x040fe200078ec0ff */
[----:B------:R-:W-:Y:S01]  /*02c0*/  ULDC UR11, c[0x0][0x214] ;  /* 0x00008500000b7ab9 */ /* 0x000fe20000000800 */
[----:B------:R-:W-:Y:S01]  /*02d0*/  LEA.HI R2, R2, R0, RZ, 0x1 ;  /* 0x0000000002027211 */ /* 0x000fe200078f08ff */
[----:B------:R-:W-:Y:S01]  /*02e0*/  ULDC UR10, c[0x0][0x2e8] ;  /* 0x0000ba00000a7ab9 */ /* 0x000fe20000000800 */
[----:B------:R-:W-:Y:S01]  /*02f0*/  LOP3.LUT R10, R13, 0xfffffff8, RZ, 0xc0, !PT ;  /* 0xfffffff80d0a7812 */ /* 0x000fe200078ec0ff */
[C---:B------:R-:W-:Y:S01]  /*0300*/  IMAD.IADD R8, R11.reuse, 0x1, -R5 ;  /* 0x000000010b087824 */ /* 0x040fe200078e0a05 */
[----:B------:R-:W-:Y:S01]  /*0310*/  LOP3.LUT R2, R2, 0xfffffffe, RZ, 0xc0, !PT ;  /* 0xfffffffe02027812 */ /* 0x000fe200078ec0ff */
[----:B------:R-:W-:Y:S01]  /*0320*/  ULDC UR9, c[0x0][0x1c0] ;  /* 0x0000700000097ab9 */ /* 0x000fe20000000800 */
[----:B------:R-:W-:Y:S01]  /*0330*/  LOP3.LUT R7, R4, 0xfffffffc, RZ, 0xc0, !PT ;  /* 0xfffffffc04077812 */ /* 0x000fe200078ec0ff */
[----:B------:R-:W-:Y:S01]  /*0340*/  IMAD.IADD R10, R11, 0x1, -R10 ;  /* 0x000000010b0a7824 */ /* 0x000fe200078e0a0a */
[----:B------:R-:W-:Y:S01]  /*0350*/  LOP3.LUT R6, R3, 0xffffffe0, RZ, 0xc0, !PT ;  /* 0xffffffe003067812 */ /* 0x000fe200078ec0ff */
[----:B------:R-:W-:Y:S01]  /*0360*/  IMAD.IADD R14, R0, 0x1, -R2 ;  /* 0x00000001000e7824 */ /* 0x000fe200078e0a02 */
[--C-:B------:R-:W-:Y:S01]  /*0370*/  SHF.R.S32.HI R2, RZ, 0x2, R4.reuse ;  /* 0x00000002ff027819 */ /* 0x100fe20000011404 */
[C---:B------:R-:W-:Y:S01]  /*0380*/  IMAD.IADD R17, R11.reuse, 0x1, -R7 ;  /* 0x000000010b117824 */ /* 0x040fe200078e0a07 */
[----:B------:R-:W-:Y:S01]  /*0390*/  SHF.R.S32.HI R5, RZ, 0x1f, R4 ;  /* 0x0000001fff057819 */ /* 0x000fe20000011404 */
[----:B------:R-:W-:Y:S01]  /*03a0*/  IMAD.IADD R11, R11, 0x1, -R6 ;  /* 0x000000010b0b7824 */ /* 0x000fe200078e0a06 */
[--C-:B------:R-:W-:Y:S01]  /*03b0*/  SHF.R.S32.HI R0, RZ, 0x5, R3.reuse ;  /* 0x00000005ff007819 */ /* 0x100fe20000011403 */
[----:B------:R-:W-:Y:S01]  /*03c0*/  IMAD.SHL.U32 R22, R17, 0x8, RZ ;  /* 0x0000000811167824 */ /* 0x000fe200078e00ff */
[-C--:B------:R-:W-:Y:S01]  /*03d0*/  LEA.HI R7, R4, R2.reuse, RZ, 0x1 ;  /* 0x0000000204077211 */ /* 0x080fe200078f08ff */
[----:B------:R-:W-:Y:S01]  /*03e0*/  ULDC UR8, c[0x0][0x214] ;  /* 0x0000850000087ab9 */ /* 0x000fe20000000800 */
[----:B------:R-:W-:Y:S01]  /*03f0*/  LEA.HI R5, R5, R2, RZ, 0x3 ;  /* 0x0000000205057211 */ /* 0x000fe200078f18ff */
[----:B------:R-:W-:Y:S01]  /*0400*/  UIMAD UR18, UR4, UR18, URZ ;  /* 0x00000012041272a4 */ /* 0x000fe2000f8e023f */
[----:B------:R-:W-:Y:S01]  /*0410*/  SHF.R.S32.HI R6, RZ, 0x1f, R3 ;  /* 0x0000001fff067819 */ /* 0x000fe20000011403 */
[----:B------:R-:W-:Y:S01]  /*0420*/  USHF.R.S32.HI UR19, URZ, 0x1f, UR20 ;  /* 0x0000001f3f137899 */ /* 0x000fe20008011414 */
[----:B------:R-:W-:Y:S01]  /*0430*/  LEA.HI R4, R3, R0, RZ, 0x1 ;  /* 0x0000000003047211 */ /* 0x000fe200078f08ff */
[----:B------:R-:W-:Y:S01]  /*0440*/  UMOV UR17, 0xffffd000 ;  /* 0xffffd00000117882 */ /* 0x000fe20000000000 */
[----:B------:R-:W-:-:S02]  /*0450*/  LOP3.LUT R7, R7, 0x7fffffe, RZ, 0xc0, !PT ;  /* 0x07fffffe07077812 */ /* 0x000fc400078ec0ff */
[----:B------:R-:W-:Y:S02]  /*0460*/  LOP3.LUT R5, R5, 0xfffffff8, RZ, 0xc0, !PT ;  /* 0xfffffff805057812 */ /* 0x000fe400078ec0ff */
[----:B------:R-:W-:Y:S02]  /*0470*/  SHF.R.S32.HI R12, RZ, 0x3, R13 ;  /* 0x00000003ff0c7819 */ /* 0x000fe4000001140d */
[----:B------:R-:W-:Y:S01]  /*0480*/  LEA.HI R3, R6, R0, RZ, 0x2 ;  /* 0x0000000006037211 */ /* 0x000fe200078f10ff */
[----:B------:R-:W-:Y:S01]  /*0490*/  IMAD.IADD R9, R2, 0x1, -R5 ;  /* 0x0000000102097824 */ /* 0x000fe200078e0a05 */
[----:B------:R-:W-:Y:S01]  /*04a0*/  LOP3.LUT R6, R4, 0xfffffffe, RZ, 0xc0, !PT ;  /* 0xfffffffe04067812 */ /* 0x000fe200078ec0ff */
[----:B------:R-:W-:Y:S01]  /*04b0*/  IMAD.IADD R4, R2, 0x1, -R7 ;  /* 0x0000000102047824 */ /* 0x000fe200078e0a07 */
[----:B------:R-:W-:Y:S01]  /*04c0*/  LOP3.LUT R3, R3, 0xfffffffc, RZ, 0xc0, !PT ;  /* 0xfffffffc03037812 */ /* 0x000fe200078ec0ff */
[----:B------:R-:W-:Y:S01]  /*04d0*/  IMAD.SHL.U32 R2, R12, 0x40, RZ ;  /* 0x000000400c027824 */ /* 0x000fe200078e00ff */
[----:B------:R-:W-:Y:S01]  /*04e0*/  LEA.HI R5, R10, R10, RZ, 0x1 ;  /* 0x0000000a0a057211 */ /* 0x000fe200078f08ff */
[C---:B------:R-:W-:Y:S01]  /*04f0*/  IMAD.IADD R20, R0.reuse, 0x1, -R6 ;  /* 0x0000000100147824 */ /* 0x040fe200078e0a06 */
[----:B------:R-:W-:Y:S01]  /*0500*/  SHF.R.S32.HI R21, RZ, 0x6, R15 ;  /* 0x00000006ff157819 */ /* 0x000fe2000001140f */
[C---:B------:R-:W-:Y:S01]  /*0510*/  IMAD.IADD R12, R0.reuse, 0x1, -R3 ;  /* 0x00000001000c7824 */ /* 0x040fe200078e0a03 */
[----:B------:R-:W-:Y:S01]  /*0520*/  SHF.R.S32.HI R7, RZ, 0x1f, R11 ;  /* 0x0000001fff077819 */ /* 0x000fe2000001140b */
[----:B------:R-:W-:Y:S01]  /*0530*/  IMAD R6, R0, 0x8, R4 ;  /* 0x0000000800067824 */ /* 0x000fe200078e0204 */
[----:B------:R-:W-:Y:S01]  /*0540*/  LOP3.LUT R0, R2, 0xc0, RZ, 0xc0, !PT ;  /* 0x000000c002007812 */ /* 0x000fe200078ec0ff */
[----:B------:R-:W-:Y:S01]  /*0550*/  STL [R1+0x30], R20 ;  /* 0x0000301401007387 */ /* 0x000fe20000100800 */
[----:B------:R-:W-:-:S02]  /*0560*/  LOP3.LUT R2, R5, 0x7fffffe, RZ, 0xc0, !PT ;  /* 0x07fffffe05027812 */ /* 0x000fc400078ec0ff */
[----:B------:R-:W-:Y:S01]  /*0570*/  SHF.R.U32.HI R4, RZ, 0x3, R0 ;  /* 0x00000003ff047819 */ /* 0x000fe20000011600 */
[----:B------:R-:W-:Y:S01]  /*0580*/  STL [R1+0x38], R22 ;  /* 0x0000381601007387 */ /* 0x000fe20000100800 */
[----:B------:R-:W-:Y:S01]  /*0590*/  LOP3.LUT R3, R0, 0x18, R22, 0xf8, !PT ;  /* 0x0000001800037812 */ /* 0x000fe200078ef816 */
[C---:B------:R-:W-:Y:S01]  /*05a0*/  IMAD.IADD R2, R10.reuse, 0x1, -R2 ;  /* 0x000000010a027824 */ /* 0x040fe200078e0a02 */
[----:B------:R-:W-:Y:S01]  /*05b0*/  LEA.HI R248, R7, R11, RZ, 0x2 ;  /* 0x0000000b07f87211 */ /* 0x000fe200078f10ff */
[----:B------:R-:W-:Y:S01]  /*05c0*/  IMAD R0, R21, 0x4, R14 ;  /* 0x0000000415007824 */ /* 0x000fe200078e020e */
[----:B------:R-:W-:Y:S01]  /*05d0*/  LOP3.LUT R3, R3, R4, RZ, 0x3c, !PT ;  /* 0x0000000403037212 */ /* 0x000fe200078e3cff */
[----:B------:R-:W-:Y:S01]  /*05e0*/  IMAD.SHL.U32 R4, R10, 0x40, RZ ;  /* 0x000000400a047824 */ /* 0x000fe200078e00ff */
[----:B------:R-:W-:Y:S01]  /*05f0*/  SHF.R.S32.HI R11, RZ, 0x1f, R8 ;  /* 0x0000001fff0b7819 */ /* 0x000fe20000011408 */
[----:B------:R-:W-:Y:S01]  /*0600*/  IMAD R18, R0, 0x8, R2 ;  /* 0x0000000800127824 */ /* 0x000fe200078e0202 */
[-C--:B------:R-:W-:Y:S01]  /*0610*/  LEA.HI R0, R8, R8.reuse, RZ, 0x1 ;  /* 0x0000000808007211 */ /* 0x080fe200078f08ff */
[----:B------:R-:W-:Y:S01]  /*0620*/  IMAD.U32 R2, R6, 0x20, R3 ;  /* 0x0000002006027824 */ /* 0x000fe200078e0003 */
[----:B------:R-:W-:-:S02]  /*0630*/  LEA.HI R11, R11, R8, RZ, 0x3 ;  /* 0x000000080b0b7211 */ /* 0x000fc400078f18ff */
[----:B------:R-:W-:Y:S02]  /*0640*/  SHF.R.S32.HI R7, RZ, 0x1, R0 ;  /* 0x00000001ff077819 */ /* 0x000fe40000011400 */
[----:B------:R1:W-:Y:S01]  /*0650*/  STL [R1+0x24], R2 ;  /* 0x0000240201007387 */ /* 0x0003e20000100800 */
[----:B------:R-:W-:Y:S02]  /*0660*/  LOP3.LUT R3, R11, 0xfffffff8, RZ, 0xc0, !PT ;  /* 0xfffffff80b037812 */ /* 0x000fe400078ec0ff */
[----:B------:R-:W-:Y:S02]  /*0670*/  LOP3.LUT R6, R4, 0x1c0, RZ, 0xc0, !PT ;  /* 0x000001c004067812 */ /* 0x000fe400078ec0ff */
[----:B------:R-:W-:Y:S01]  /*0680*/  LOP3.LUT P4, RZ, R9, 0x2, RZ, 0xc0, !PT ;  /* 0x0000000209ff7812 */ /* 0x000fe2000788c0ff */
[----:B------:R-:W-:Y:S01]  /*0690*/  IMAD.IADD R15, R8, 0x1, -R3 ;  /* 0x00000001080f7824 */ /* 0x000fe200078e0a03 */
[----:B------:R-:W-:-:S05]  /*06a0*/  SHF.R.S32.HI R248, RZ, 0x2, R248 ;  /* 0x00000002fff87819 */ /* 0x000fca00000114f8 */
[----:B------:R-:W-:Y:S01]  /*06b0*/  IMAD R248, R20, 0x10, R248 ;  /* 0x0000001014f87824 */ /* 0x000fe200078e02f8 */
[----:B-1----:R-:W-:Y:S02]  /*06c0*/  SHF.R.S32.HI R2, RZ, 0x1, R5 ;  /* 0x00000001ff027819 */ /* 0x002fe40000011405 */
[----:B------:R-:W-:Y:S02]  /*06d0*/  LOP3.LUT R5, R0, 0x7fffffe, RZ, 0xc0, !PT ;  /* 0x07fffffe00057812 */ /* 0x000fe400078ec0ff */
[----:B------:R-:W-:Y:S01]  /*06e0*/  SHF.R.S32.HI R0, RZ, 0x1f, R0 ;  /* 0x0000001fff007819 */ /* 0x000fe20000011400 */
[C---:B------:R-:W-:Y:S01]  /*06f0*/  IMAD.SHL.U32 R3, R2.reuse, 0x40, RZ ;  /* 0x0000004002037824 */ /* 0x040fe200078e00ff */
[----:B------:R-:W-:Y:S01]  /*0700*/  LOP3.LUT P6, RZ, R2, 0x2, RZ, 0xc0, !PT ;  /* 0x0000000202ff7812 */ /* 0x000fe200078cc0ff */
[----:B------:R-:W-:Y:S01]  /*0710*/  IMAD.IADD R16, R8, 0x1, -R5 ;  /* 0x0000000108107824 */ /* 0x000fe200078e0a05 */
[----:B------:R-:W-:Y:S01]  /*0720*/  LEA.HI R4, R0, R7, RZ, 0x2 ;  /* 0x0000000700047211 */ /* 0x000fe200078f10ff */
[----:B------:R-:W-:Y:S01]  /*0730*/  IMAD.SHL.U32 R0, R12, 0x10, RZ ;  /* 0x000000100c007824 */ /* 0x000fe200078e00ff */
[----:B------:R-:W-:-:S02]  /*0740*/  LOP3.LUT R5, R9, 0x1, RZ, 0xc0, !PT ;  /* 0x0000000109057812 */ /* 0x000fc400078ec0ff */
[----:B------:R-:W-:Y:S02]  /*0750*/  LOP3.LUT R4, R4, 0xfffffffc, RZ, 0xc0, !PT ;  /* 0xfffffffc04047812 */ /* 0x000fe400078ec0ff */
[----:B------:R-:W-:Y:S02]  /*0760*/  LOP3.LUT R2, R6, 0x30, R0, 0xf8, !PT ;  /* 0x0000003006027812 */ /* 0x000fe400078ef800 */
[----:B------:R-:W-:Y:S01]  /*0770*/  LOP3.LUT R0, R3, 0xc0, RZ, 0xc0, !PT ;  /* 0x000000c003007812 */ /* 0x000fe200078ec0ff */
[----:B------:R-:W-:Y:S01]  /*0780*/  IMAD.IADD R10, R7, 0x1, -R4 ;  /* 0x00000001070a7824 */ /* 0x000fe200078e0a04 */
[----:B------:R-:W-:Y:S02]  /*0790*/  LEA.HI R7, R9, R9, RZ, 0x1 ;  /* 0x0000000909077211 */ /* 0x000fe400078f08ff */
[----:B------:R-:W-:Y:S02]  /*07a0*/  LOP3.LUT R3, R0, 0x8, R13, 0xf8, !PT ;  /* 0x0000000800037812 */ /* 0x000fe400078ef80d */
[----:B------:R-:W-:-:S02]  /*07b0*/  SHF.R.U32.HI R0, RZ, 0x3, R0 ;  /* 0x00000003ff007819 */ /* 0x000fc40000011600 */
[----:B------:R-:W-:Y:S02]  /*07c0*/  ISETP.NE.U32.AND P5, PT, R5, 0x1, PT ;  /* 0x000000010500780c */ /* 0x000fe40003fa5070 */
[----:B------:R-:W-:Y:S01]  /*07d0*/  LOP3.LUT R213, R3, R0, RZ, 0x3c, !PT ;  /* 0x0000000003d57212 */ /* 0x000fe200078e3cff */
[----:B------:R-:W-:Y:S01]  /*07e0*/  IMAD.SHL.U32 R3, R21, 0x20, RZ ;  /* 0x0000002015037824 */ /* 0x000fe200078e00ff */
[----:B------:R-:W-:Y:S02]  /*07f0*/  LOP3.LUT R0, R7, 0x3fffffe, RZ, 0xc0, !PT ;  /* 0x03fffffe07007812 */ /* 0x000fe400078ec0ff */
[----:B------:R-:W-:Y:S01]  /*0800*/  LOP3.LUT R4, R2, 0x8, R13, 0xf8, !PT ;  /* 0x0000000802047812 */ /* 0x000fe200078ef80d */
[----:B------:R-:W-:Y:S01]  /*0810*/  IMAD.U32 R213, R18, 0x20, R213 ;  /* 0x0000002012d57824 */ /* 0x000fe200078e00d5 */
[----:B------:R-:W-:Y:S01]  /*0820*/  SHF.R.U32.HI R2, RZ, 0x3, R6 ;  /* 0x00000003ff027819 */ /* 0x000fe20000011606 */
[----:B------:R-:W-:Y:S01]  /*0830*/  IMAD.IADD R5, R9, 0x1, -R0 ;  /* 0x0000000109057824 */ /* 0x000fe200078e0a00 */
[----:B------:R-:W-:Y:S01]  /*0840*/  SEL R239, R239, 0x10, !P5 ;  /* 0x00000010efef7807 */ /* 0x000fe20006800000 */
[----:B------:R-:W-:Y:S01]  /*0850*/  IMAD.SHL.U32 R0, R9, 0x40, RZ ;  /* 0x0000004009007824 */ /* 0x000fe200078e00ff */
[----:B------:R-:W-:Y:S01]  /*0860*/  LOP3.LUT R13, R4, R2, RZ, 0x3c, !PT ;  /* 0x00000002040d7212 */ /* 0x000fe200078e3cff */
[----:B------:R-:W-:Y:S01]  /*0870*/  IMAD.SHL.U32 R4, R17, 0x2, RZ ;  /* 0x0000000211047824 */ /* 0x000fe200078e00ff */
[----:B------:R-:W-:Y:S01]  /*0880*/  SHF.R.S32.HI R2, RZ, 0x3, R11 ;  /* 0x00000003ff027819 */ /* 0x000fe2000001140b */
[----:B------:R-:W-:Y:S01]  /*0890*/  IMAD.SHL.U32 R213, R213, 0x2, RZ ;  /* 0x00000002d5d57824 */ /* 0x000fe200078e00ff */
[----:B------:R-:W-:-:S02]  /*08a0*/  LOP3.LUT R0, R0, 0x1c0, RZ, 0xc0, !PT ;  /* 0x000001c000007812 */ /* 0x000fc400078ec0ff */
[----:B------:R-:W-:Y:S01]  /*08b0*/  SEL R214, R222, 0xffffffe0, !P6 ;  /* 0xffffffe0ded67807 */ /* 0x000fe20007000000 */
[----:B------:R-:W-:Y:S01]  /*08c0*/  IMAD R16, R2, 0x8, R16 ;  /* 0x0000000802107824 */ /* 0x000fe200078e0210 */
[----:B------:R-:W-:Y:S01]  /*08d0*/  LOP3.LUT R3, R0, 0x20, R3, 0xf8, !PT ;  /* 0x0000002000037812 */ /* 0x000fe200078ef803 */
[C---:B------:R-:W-:Y:S01]  /*08e0*/  IMAD R217, R12.reuse, 0x2, R2 ;  /* 0x000000020cd97824 */ /* 0x040fe200078e0202 */
[----:B------:R-:W-:Y:S01]  /*08f0*/  SHF.R.U32.HI R0, RZ, 0x3, R0 ;  /* 0x00000003ff007819 */ /* 0x000fe20000011600 */
[----:B------:R-:W-:Y:S02]  /*0900*/  IMAD R2, R12, 0x200, R4 ;  /* 0x000002000c027824 */ /* 0x000fe400078e0204 */
[----:B------:R-:W-:Y:S01]  /*0910*/  IMAD.IADD R214, R213, 0x1, R214 ;  /* 0x00000001d5d67824 */ /* 0x000fe200078e02d6 */
[----:B------:R-:W-:Y:S01]  /*0920*/  LOP3.LUT R6, R3, R0, RZ, 0x3c, !PT ;  /* 0x0000000003067212 */ /* 0x000fe200078e3cff */
[----:B------:R-:W-:Y:S01]  /*0930*/  IMAD R9, R5, 0x20, R2 ;  /* 0x0000002005097824 */ /* 0x000fe200078e0202 */
[----:B------:R-:W-:-:S02]  /*0940*/  SHF.R.S32.HI R0, RZ, 0x1, R7 ;  /* 0x00000001ff007819 */ /* 0x000fc40000011407 */
[----:B------:R-:W-:Y:S02]  /*0950*/  SHF.R.S32.HI R2, RZ, 0x7, R19 ;  /* 0x00000007ff027819 */ /* 0x000fe40000011413 */
[C---:B------:R-:W-:Y:S01]  /*0960*/  LOP3.LUT P3, RZ, R0.reuse, 0x2, RZ, 0xc0, !PT ;  /* 0x0000000200ff7812 */ /* 0x040fe2000786c0ff */
[----:B------:R-:W-:Y:S02]  /*0970*/  IMAD.SHL.U32 R0, R0, 0x40, RZ ;  /* 0x0000004000007824 */ /* 0x000fe400078e00ff */
[C---:B------:R-:W-:Y:S01]  /*0980*/  IMAD R3, R2.reuse, 0x1000, R4 ;  /* 0x0000100002037824 */ /* 0x040fe200078e0204 */
[----:B------:R-:W-:Y:S01]  /*0990*/  R2P PR, R15, 0x6 ;  /* 0x000000060f007804 */ /* 0x000fe20000000000 */
[----:B------:R-:W-:Y:S01]  /*09a0*/  IMAD.SHL.U32 R2, R2, 0x8, RZ ;  /* 0x0000000802027824 */ /* 0x000fe200078e00ff */
[----:B------:R-:W-:Y:S01]  /*09b0*/  LOP3.LUT R0, R0, 0xc0, RZ, 0xc0, !PT ;  /* 0x000000c000007812 */ /* 0x000fe200078ec0ff */
[----:B------:R-:W-:Y:S01]  /*09c0*/  IMAD R5, R20, 0x400, R3 ;  /* 0x0000040014057824 */ /* 0x000fe200078e0203 */
[----:B------:R-:W-:Y:S01]  /*09d0*/  LOP3.LUT P0, RZ, R10, 0x2, RZ, 0xc0, !PT ;  /* 0x000000020aff7812 */ /* 0x000fe2000780c0ff */
        /* <DEDUP_REMOVED lines=11> */
[----:B------:R-:W-:Y:S01]  /*0a90*/  SEL R218, R222, 0xffffffe0, !P1 ;  /* 0xffffffe0deda7807 */ /* 0x000fe20004800000 */
        /* <DEDUP_REMOVED lines=14> */
[----:B------:R-:W-:Y:S01]  /*0b80*/  SEL R219, R219, 0xffffffc0, !P2 ;  /* 0xffffffc0dbdb7807 */ /* 0x000fe20005000000 */
[----:B------:R-:W-:Y:S01]  /*0b90*/  IMAD.IADD R221, R0, 0x1, R2 ;  /* 0x0000000100dd7824 */ /* 0x000fe200078e0202 */
[C---:B------:R-:W-:Y:S01]  /*0ba0*/  IADD3 R0, R4.reuse, 0x20, RZ ;  /* 0x0000002004007810 */ /* 0x040fe20007ffe0ff */
[----:B------:R1:W-:Y:S01]  /*0bb0*/  STL [R1+0x1c], R4 ;  /* 0x00001c0401007387 */ /* 0x0003e20000100800 */
[----:B------:R-:W-:Y:S01]  /*0bc0*/  @P3 IADD3 R0, R4, -0x20, RZ ;  /* 0xffffffe004003810 */ /* 0x000fe20007ffe0ff */
[----:B------:R-:W-:Y:S01]  /*0bd0*/  IMAD.IADD R223, R223, 0x1, R5 ;  /* 0x00000001dfdf7824 */ /* 0x000fe200078e0205 */
[----:B------:R-:W-:Y:S01]  /*0be0*/  LEA R217, R217, 0xf000, 0x1 ;  /* 0x0000f000d9d97811 */ /* 0x000fe200078e08ff */
[----:B------:R-:W-:Y:S01]  /*0bf0*/  IMAD.SHL.U32 R2, R3, 0x2, RZ ;  /* 0x0000000203027824 */ /* 0x000fe200078e00ff */
[C---:B------:R-:W-:Y:S01]  /*0c00*/  IADD3 R240, R242.reuse, 0x20, RZ ;  /* 0x00000020f2f07810 */ /* 0x040fe20007ffe0ff */
[----:B------:R1:W-:Y:S01]  /*0c10*/  STL [R1+0x20], R0 ;  /* 0x0000200001007387 */ /* 0x0003e20000100800 */
[----:B------:R-:W-:Y:S01]  /*0c20*/  @P4 IADD3 R240, R242, -0x20, RZ ;  /* 0xffffffe0f2f04810 */ /* 0x000fe20007ffe0ff */
[C---:B------:R-:W-:Y:S01]  /*0c30*/  IMAD.IADD R218, R217.reuse, 0x1, R218 ;  /* 0x00000001d9da7824 */ /* 0x040fe200078e02da */
[----:B------:R-:W-:Y:S01]  /*0c40*/  SEL R222, R222, 0xffffffe0, !P0 ;  /* 0xffffffe0dede7807 */ /* 0x000fe20004000000 */
[----:B------:R-:W-:-:S02]  /*0c50*/  IMAD.IADD R220, R217, 0x1, R219 ;  /* 0x00000001d9dc7824 */ /* 0x000fc400078e02db */
[----:B------:R-:W-:Y:S02]  /*0c60*/  IMAD.IADD R239, R239, 0x1, R240 ;  /* 0x00000001efef7824 */ /* 0x000fe400078e02f0 */
[----:B------:R-:W-:Y:S02]  /*0c70*/  IMAD.IADD R219, R218, 0x1, R219 ;  /* 0x00000001dadb7824 */ /* 0x000fe400078e02db */
.L_x_223:
        /* <DEDUP_REMOVED lines=31> */
[----:B-----5:R-:W-:Y:S05]  /*0e70*/  @P0 BRA `(.L_x_215) ;  /* 0x00006de000000947 */ /* 0x020fea0003800000 */
[----:B------:R-:W-:Y:S01]  /*0e80*/  IABS R6, c[0x0][0x1c8] ;  /* 0x0000720000067a13 */ /* 0x000fe20000000000 */
[----:B------:R-:W1:Y:S01]  /*0e90*/  S2UR UR36, SR_CTAID.Z ;  /* 0x00000000002479c3 */ /* 0x000e620000002700 */
[----:B------:R-:W-:Y:S01]  /*0ea0*/  ULDC UR40, c[0x0][0x1c8] ;  /* 0x0000720000287ab9 */ /* 0x000fe20000000800 */
[----:B------:R-:W-:Y:S01]  /*0eb0*/  ISETP.NE.AND P2, PT, RZ, c[0x0][0x1c8], PT ;  /* 0x00007200ff007a0c */ /* 0x000fe20003f45270 */
[----:B------:R-:W2:Y:S01]  /*0ec0*/  I2F.RP R4, R6 ;  /* 0x0000000600047306 */ /* 0x000ea20000209400 */
[----:B------:R-:W-:Y:S02]  /*0ed0*/  ULDC UR44, c[0x0][0x214] ;  /* 0x00008500002c7ab9 */ /* 0x000fe40000000800 */
[----:B------:R-:W-:Y:S02]  /*0ee0*/  ULDC.U8 UR7, c[0x0][0x328] ;  /* 0x0000ca0000077ab9 */ /* 0x000fe40000000000 */
[----:B------:R-:W3:Y:S01]  /*0ef0*/  S2UR UR31, SR_CTAID.Y ;  /* 0x00000000001f79c3 */ /* 0x000ee20000002600 */
[----:B------:R-:W-:-:S02]  /*0f00*/  UIADD3 UR44, UR44, 0x3f, URZ ;  /* 0x0000003f2c2c7890 */ /* 0x000fc4000fffe03f */
[----:B------:R-:W-:Y:S02]  /*0f10*/  ULDC.64 UR4, c[0x0][0x240] ;  /* 0x0000900000047ab9 */ /* 0x000fe40000000a00 */
[----:B------:R-:W-:Y:S02]  /*0f20*/  UISETP.NE.AND UP0, UPT, UR7, URZ, UPT ;  /* 0x0000003f0700728c */ /* 0x000fe4000bf05270 */
[----:B------:R-:W-:Y:S02]  /*0f30*/  UISETP.NE.U32.AND UP1, UPT, URZ, UR4, UPT ;  /* 0x000000043f00728c */ /* 0x000fe4000bf25070 */
[----:B------:R-:W-:Y:S01]  /*0f40*/  USHF.R.S32.HI UR47, URZ, 0x1f, UR44 ;  /* 0x0000001f3f2f7899 */ /* 0x000fe2000801142c */
[----:B--2---:R-:W2:Y:S01]  /*0f50*/  MUFU.RCP R4, R4 ;  /* 0x0000000400047308 */ /* 0x004ea20000001000 */
[----:B------:R-:W-:Y:S02]  /*0f60*/  UISETP.NE.AND.EX UP1, UPT, URZ, UR5, UPT, UP1 ;  /* 0x000000053f00728c */ /* 0x000fe4000bf25310 */
[----:B------:R-:W-:Y:S01]  /*0f70*/  ULEA.HI UR47, UR47, UR44, URZ, 0x6 ;  /* 0x0000002c2f2f7291 */ /* 0x000fe2000f8f303f */
[----:B-1----:R-:W-:Y:S01]  /*0f80*/  IABS R3, UR36 ;  /* 0x0000002400037c13 */ /* 0x002fe20008000000 */
[----:B------:R-:W-:-:S02]  /*0f90*/  ULOP3.LUT UR40, UR36, UR40, URZ, 0x3c, !UPT ;  /* 0x0000002824287292 */ /* 0x000fc4000f8e3c3f */
[----:B------:R-:W-:Y:S02]  /*0fa0*/  ULDC UR5, c[0x0][0x214] ;  /* 0x0000850000057ab9 */ /* 0x000fe40000000800 */
[----:B------:R-:W-:Y:S02]  /*0fb0*/  ULDC UR46, c[0x0][0x22c] ;  /* 0x00008b00002e7ab9 */ /* 0x000fe40000000800 */
[----:B------:R-:W-:Y:S01]  /*0fc0*/  ISETP.LE.AND P1, PT, RZ, UR40, PT ;  /* 0x00000028ff007c0c */ /* 0x000fe2000bf23270 */
[----:B---3--:R-:W-:Y:S02]  /*0fd0*/  UIMAD.WIDE UR50, UR31, 0x80, URZ ;  /* 0x000000801f3278a5 */ /* 0x008fe4000f8e023f */
[----:B------:R-:W-:Y:S01]  /*0fe0*/  ULDC UR6, c[0x0][0x1c0] ;  /* 0x0000700000067ab9 */ /* 0x000fe20000000800 */
[----:B--2---:R-:W-:Y:S01]  /*0ff0*/  IADD3 R4, R4, 0xffffffe, RZ ;  /* 0x0ffffffe04047810 */ /* 0x004fe20007ffe0ff */
[----:B------:R-:W-:Y:S02]  /*1000*/  USEL UR40, UR50, URZ, UP1 ;  /* 0x0000003f32287287 */ /* 0x000fe40008800000 */
[----:B------:R-:W-:Y:S01]  /*1010*/  ULOP3.LUT UR50, UR47, 0xffffffc0, URZ, 0xc0, !UPT ;  /* 0xffffffc02f327892 */ /* 0x000fe2000f8ec03f */
[----:B------:R-:W1:Y:S01]  /*1020*/  F2I.FTZ.U32.TRUNC.NTZ R5, R4 ;  /* 0x0000000400057305 */ /* 0x000e62000021f000 */
[----:B------:R-:W-:-:S02]  /*1030*/  @UP0 UIMAD UR7, UR31, UR5, URZ ;  /* 0x000000051f0702a4 */ /* 0x000fc4000f8e023f */
[----:B------:R-:W-:Y:S02]  /*1040*/  ULDC.U8 UR39, c[0x0][0x3d0] ;  /* 0x0000f40000277ab9 */ /* 0x000fe40000000000 */
[----:B------:R-:W-:Y:S02]  /*1050*/  UIMAD UR46, UR36, UR46, URZ ;  /* 0x0000002e242e72a4 */ /* 0x000fe4000f8e023f */
[----:B------:R-:W-:Y:S02]  /*1060*/  @!UP0 UIMAD UR6, UR31, UR6, UR36 ;  /* 0x000000061f0682a4 */ /* 0x000fe4000f8e0224 */
[----:B------:R-:W-:Y:S02]  /*1070*/  UIADD3 UR50, UR50, -0x40, URZ ;  /* 0xffffffc032327890 */ /* 0x000fe4000fffe03f */
[----:B------:R-:W-:Y:S02]  /*1080*/  ULDC UR45, c[0x0][0x234] ;  /* 0x00008d00002d7ab9 */ /* 0x000fe40000000800 */
[----:B------:R-:W-:-:S02]  /*1090*/  ULDC UR42, c[0x0][0x1c0] ;  /* 0x00007000002a7ab9 */ /* 0x000fc40000000800 */
        /* <DEDUP_REMOVED lines=10> */
[----:B------:R-:W-:Y:S02]  /*1140*/  USHF.R.S32.HI UR41, URZ, 0x1f, UR46 ;  /* 0x0000001f3f297899 */ /* 0x000fe4000801142e */
[----:B------:R-:W-:Y:S01]  /*1150*/  USHF.R.S32.HI UR47, URZ, 0x6, UR47 ;  /* 0x000000063f2f7899 */ /* 0x000fe2000801142f */
[----:B------:R-:W-:Y:S01]  /*1160*/  IMAD.HI.U32 R0, R0, R3, RZ ;  /* 0x0000000300007227 */ /* 0x000fe200078e00ff */
[----:B------:R-:W-:-:S03]  /*1170*/  @!UP0 UIMAD UR45, UR6, UR5, URZ ;  /* 0x00000005062d82a4 */ /* 0x000fc6000f8e023f */
[----:B------:R-:W-:-:S04]  /*1180*/  IMAD.MOV R4, RZ, RZ, -R0 ;  /* 0x000000ffff047224 */ /* 0x000fc800078e0a00 */
[C---:B------:R-:W-:Y:S02]  /*1190*/  IMAD R3, R6.reuse, R4, R3 ;  /* 0x0000000406037224 */ /* 0x040fe400078e0203 */
[----:B------:R-:W1:Y:S03]  /*11a0*/  S2R R4, SR_CTAID.X ;  /* 0x0000000000047919 */ /* 0x000e660000002500 */
[----:B------:R-:W-:-:S13]  /*11b0*/  ISETP.GT.U32.AND P3, PT, R6, R3, PT ;  /* 0x000000030600720c */ /* 0x000fda0003f64070 */
[----:B------:R-:W-:Y:S01]  /*11c0*/  @!P3 IMAD.IADD R3, R3, 0x1, -R6 ;  /* 0x000000010303b824 */ /* 0x000fe200078e0a06 */
[----:B------:R-:W-:Y:S02]  /*11d0*/  @!P3 IADD3 R0, R0, 0x1, RZ ;  /* 0x000000010000b810 */ /* 0x000fe40007ffe0ff */
[----:B------:R-:W-:Y:S01]  /*11e0*/  ISETP.NE.AND P3, PT, RZ, UR39, PT ;  /* 0x00000027ff007c0c */ /* 0x000fe2000bf65270 */
[----:B------:R-:W-:Y:S01]  /*11f0*/  USEL UR39, UR51, URZ, UP1 ;  /* 0x0000003f33277287 */ /* 0x000fe20008800000 */
[----:B------:R-:W-:Y:S01]  /*1200*/  ISETP.GE.U32.AND P0, PT, R3, R6, PT ;  /* 0x000000060300720c */ /* 0x000fe20003f06070 */
[----:B------:R-:W-:Y:S01]  /*1210*/  USHF.R.S32.HI UR51, URZ, 0x1f, UR50 ;  /* 0x0000001f3f337899 */ /* 0x000fe20008011432 */
[----:B-1----:R-:W-:-:S04]  /*1220*/  IMAD.WIDE.U32 R20, R4, c[0x0][0x3d8], RZ ;  /* 0x0000f60004147a25 */ /* 0x002fc800078e00ff */
[----:B------:R-:W-:Y:S01]  /*1230*/  IMAD R3, R4, c[0x0][0x3dc], R21 ;  /* 0x0000f70004037a24 */ /* 0x000fe200078e0215 */
[----:B------:R-:W-:-:S04]  /*1240*/  SEL R20, R20, RZ, P3 ;  /* 0x000000ff14147207 */ /* 0x000fc80001800000 */
[----:B------:R-:W-:Y:S02]  /*1250*/  SEL R19, R3, RZ, P3 ;  /* 0x000000ff03137207 */ /* 0x000fe40001800000 */
        /* <DEDUP_REMOVED lines=9> */
.L_x_216:
[----:B------:R-:W-:-:S04]  /*12f0*/  UIMAD UR44, UR31, UR15, UR36 ;  /* 0x0000000f1f2c72a4 */ /* 0x000fc8000f8e0224 */
[----:B------:R-:W-:Y:S02]  /*1300*/  UIMAD UR44, UR44, UR14, URZ ;  /* 0x0000000e2c2c72a4 */ /* 0x000fe4000f8e023f */
.L_x_217:
[----:B------:R-:W2:Y:S04]  /*1310*/  LDL.64 R4, [R1+0x38] ;  /* 0x0000380001047983 */ /* 0x000ea80000100a00 */
[----:B------:R1:W2:Y:S01]  /*1320*/  LDL.64 R24, [R1+0x38] ;  /* 0x0000380001187983 */ /* 0x0002a20000100a00 */
[----:B------:R-:W-:Y:S01]  /*1330*/  UIADD3 UR30, UP0, UR37, UR30, URZ ;  /* 0x0000001e251e7290 */ /* 0x000fe2000ff1e03f */
[----:B------:R-:W-:Y:S01]  /*1340*/  IMAD.U32 R8, RZ, RZ, UR31 ;  /* 0x0000001fff087e24 */ /* 0x000fe2000f8e00ff */
[----:B------:R-:W-:Y:S01]  /*1350*/  ULDC.64 UR6, c[0x0][0x368] ;  /* 0x0000da0000067ab9 */ /* 0x000fe20000000a00 */
[----:B------:R-:W3:Y:S01]  /*1360*/  S2R R21, SR_TID.X ;  /* 0x0000000000157919 */ /* 0x000ee20000002100 */
[----:B------:R-:W-:Y:S01]  /*1370*/  UIADD3.X UR25, UR4, UR25, URZ, UP0, !UPT ;  /* 0x0000001904197290 */ /* 0x000fe200087fe43f */
[----:B------:R-:W-:Y:S01]  /*1380*/  MOV R12, UR31 ;  /* 0x0000001f000c7c02 */ /* 0x000fe20008000f00 */
[----:B------:R-:W-:Y:S01]  /*1390*/  UIMAD UR6, UR48, UR6, URZ ;  /* 0x00000006300672a4 */ /* 0x000fe2000f8e023f */
[----:B------:R-:W-:Y:S01]  /*13a0*/  MOV R6, UR30 ;  /* 0x0000001e00067c02 */ /* 0x000fe20008000f00 */
[----:B------:R-:W-:Y:S01]  /*13b0*/  ULDC.64 UR4, c[0x0][0x1a0] ;  /* 0x0000680000047ab9 */ /* 0x000fe20000000a00 */
[----:B------:R-:W-:Y:S01]  /*13c0*/  IMAD.U32 R11, RZ, RZ, UR31 ;  /* 0x0000001fff0b7e24 */ /* 0x000fe2000f8e00ff */
[----:B------:R-:W-:-:S02]  /*13d0*/  UIMAD UR4, UR25, UR4, URZ ;  /* 0x00000004190472a4 */ /* 0x000fc4000f8e023f */
[----:B------:R-:W-:Y:S02]  /*13e0*/  UIMAD UR7, UR31, UR7, UR6 ;  /* 0x000000071f0772a4 */ /* 0x000fe4000f8e0206 */
[----:B------:R-:W-:-:S03]  /*13f0*/  UIMAD UR6, UR30, UR5, UR4 ;  /* 0x000000051e0672a4 */ /* 0x000fc6000f8e0204 */
[----:B------:R-:W-:Y:S02]  /*1400*/  ULDC.64 UR4, c[0x0][0x198] ;  /* 0x0000660000047ab9 */ /* 0x000fe40000000a00 */
[----:B------:R-:W-:-:S04]  /*1410*/  UIMAD UR4, UR25, UR4, URZ ;  /* 0x00000004190472a4 */ /* 0x000fc8000f8e023f */
[----:B------:R-:W-:Y:S01]  /*1420*/  UIMAD UR4, UR30, UR5, UR4 ;  /* 0x000000051e0472a4 */ /* 0x000fe2000f8e0204 */
[----:B---3--:R-:W-:-:S04]  /*1430*/  SHF.R.S32.HI R22, RZ, 0x1f, R21 ;  /* 0x0000001fff167819 */ /* 0x008fc80000011415 */
[----:B------:R-:W-:-:S04]  /*1440*/  LEA.HI R16, R22, R21, RZ, 0x2 ;  /* 0x0000001516107211 */ /* 0x000fc800078f10ff */
[----:B------:R-:W-:-:S04]  /*1450*/  SHF.R.S32.HI R16, RZ, 0x2, R16 ;  /* 0x00000002ff107819 */ /* 0x000fc80000011410 */
[----:B------:R-:W-:Y:S02]  /*1460*/  SHF.R.S32.HI R17, RZ, 0x1f, R16 ;  /* 0x0000001fff117819 */ /* 0x000fe40000011410 */
[----:B------:R-:W-:-:S04]  /*1470*/  IADD3 R3, P0, R16, UR50, RZ ;  /* 0x0000003210037c10 */ /* 0x000fc8000ff1e0ff */
[----:B------:R-:W-:-:S05]  /*1480*/  IADD3.X R10, R17, UR51, RZ, P0, !PT ;  /* 0x00000033110a7c10 */ /* 0x000fca00087fe4ff */
[----:B------:R-:W-:Y:S02]  /*1490*/  IMAD R13, R10, c[0x0][0x190], RZ ;  /* 0x000064000a0d7a24 */ /* 0x000fe400078e02ff */
[----:B------:R-:W-:Y:S01]  /*14a0*/  IMAD.U32 R18, RZ, RZ, UR36 ;  /* 0x00000024ff127e24 */ /* 0x000fe2000f8e00ff */
[----:B------:R-:W-:Y:S01]  /*14b0*/  UIADD3 UR45, UR50, UR45, URZ ;  /* 0x0000002d322d7290 */ /* 0x000fe2000fffe03f */
[----:B------:R-:W-:Y:S01]  /*14c0*/  @P3 BAR.SYNC.DEFER_BLOCKING 0x0 ;  /* 0x0000000000003b1d */ /* 0x000fe20000010000 */
[----:B--2---:R-:W-:Y:S02]  /*14d0*/  IMAD.MOV.U32 R24, RZ, RZ, R4 ;  /* 0x000000ffff187224 */ /* 0x004fe400078e0004 */
[----:B------:R-:W-:-:S03]  /*14e0*/  IMAD.U32 R4, RZ, RZ, UR30 ;  /* 0x0000001eff047e24 */ /* 0x000fc6000f8e00ff */
[----:B------:R-:W-:-:S05]  /*14f0*/  SHF.R.S32.HI R25, RZ, 0x1f, R24 ;  /* 0x0000001fff197819 */ /* 0x000fca0000011418 */
[----:B------:R1:W-:Y:S01]  /*1500*/  STL [R1+0x3c], R25 ;  /* 0x00003c1901007387 */ /* 0x0003e20000100800 */
[----:B------:R-:W-:-:S03]  /*1510*/  IMAD.WIDE.U32 R4, R4, c[0x0][0x198], R24 ;  /* 0x0000660004047a25 */ /* 0x000fc600078e0018 */
[----:B------:R-:W2:Y:S01]  /*1520*/  LDL R23, [R1+0x24] ;  /* 0x0000240001177983 */ /* 0x000ea20000100800 */
[--C-:B------:R-:W-:Y:S01]  /*1530*/  IMAD.WIDE.U32 R8, R8, c[0x0][0x368], R24.reuse ;  /* 0x0000da0008087a25 */ /* 0x100fe200078e0018 */
[----:B------:R-:W-:Y:S01]  /*1540*/  IADD3 R5, R5, UR4, RZ ;  /* 0x0000000405057c10 */ /* 0x000fe2000fffe0ff */
[----:B------:R-:W-:Y:S02]  /*1550*/  ULDC.64 UR4, c[0x0][0x180] ;  /* 0x0000600000047ab9 */ /* 0x000fe40000000a00 */
[----:B------:R-:W-:Y:S01]  /*1560*/  IMAD.WIDE.U32 R6, R6, c[0x0][0x1a0], R24 ;  /* 0x0000680006067a25 */ /* 0x000fe200078e0018 */
[----:B------:R-:W-:Y:S01]  /*1570*/  UIMAD UR4, UR48, UR4, URZ ;  /* 0x00000004300472a4 */ /* 0x000fe2000f8e023f */
[----:B------:R-:W-:Y:S02]  /*1580*/  IADD3 R9, R9, UR7, RZ ;  /* 0x0000000709097c10 */ /* 0x000fe4000fffe0ff */
[----:B------:R-:W-:Y:S01]  /*1590*/  IMAD.WIDE.U32 R4, R12, c[0x0][0x180], R4 ;  /* 0x000060000c047a25 */ /* 0x000fe200078e0004 */
[----:B------:R-:W-:Y:S01]  /*15a0*/  UIMAD UR4, UR31, UR5, UR4 ;  /* 0x000000051f0472a4 */ /* 0x000fe2000f8e0204 */
[----:B------:R-:W-:Y:S01]  /*15b0*/  IADD3 R7, R7, UR6, RZ ;  /* 0x0000000607077c10 */ /* 0x000fe2000fffe0ff */
[----:B------:R-:W-:Y:S01]  /*15c0*/  ULDC.64 UR6, c[0x0][0x188] ;  /* 0x0000620000067ab9 */ /* 0x000fe20000000a00 */
[----:B------:R-:W-:Y:S01]  /*15d0*/  IMAD R12, R10, c[0x0][0x370], RZ ;  /* 0x0000dc000a0c7a24 */ /* 0x000fe200078e02ff */
[----:B------:R-:W-:-:S02]  /*15e0*/  UIMAD UR6, UR48, UR6, URZ ;  /* 0x00000006300672a4 */ /* 0x000fc4000f8e023f */
[----:B------:R-:W-:Y:S01]  /*15f0*/  IADD3 R5, R5, UR4, RZ ;  /* 0x0000000405057c10 */ /* 0x000fe2000fffe0ff */
[----:B------:R-:W-:Y:S01]  /*1600*/  ULDC.64 UR4, c[0x0][0x378] ;  /* 0x0000de0000047ab9 */ /* 0x000fe20000000a00 */
[----:B------:R-:W-:Y:S01]  /*1610*/  IMAD.WIDE.U32 R6, R11, c[0x0][0x188], R6 ;  /* 0x000062000b067a25 */ /* 0x000fe200078e0006 */
[----:B------:R-:W-:Y:S02]  /*1620*/  UIMAD UR6, UR31, UR7, UR6 ;  /* 0x000000071f0672a4 */ /* 0x000fe4000f8e0206 */
[----:B------:R-:W-:Y:S01]  /*1630*/  UIMAD UR4, UR43, UR4, URZ ;  /* 0x000000042b0472a4 */ /* 0x000fe2000f8e023f */
[----:B------:R-:W-:-:S04]  /*1640*/  IMAD.WIDE.U32 R10, R3, c[0x0][0x190], R24 ;  /* 0x00006400030a7a25 */ /* 0x000fc800078e0018 */
[C---:B------:R-:W-:Y:S02]  /*1650*/  IMAD R13, R3.reuse, c[0x0][0x194], R13 ;  /* 0x00006500030d7a24 */ /* 0x040fe400078e020d */
[----:B------:R-:W-:Y:S01]  /*1660*/  IMAD.WIDE.U32 R8, R3, c[0x0][0x370], R8 ;  /* 0x0000dc0003087a25 */ /* 0x000fe200078e0008 */
[----:B------:R-:W-:-:S03]  /*1670*/  IADD3 R7, R7, UR6, RZ ;  /* 0x0000000607077c10 */ /* 0x000fc6000fffe0ff */
[----:B------:R-:W-:Y:S01]  /*1680*/  IMAD R12, R3, c[0x0][0x374], R12 ;  /* 0x0000dd00030c7a24 */ /* 0x000fe200078e020c */
[----:B------:R-:W-:Y:S01]  /*1690*/  UIMAD UR6, UR36, UR5, UR4 ;  /* 0x00000005240672a4 */ /* 0x000fe2000f8e0204 */
[----:B------:R-:W-:Y:S02]  /*16a0*/  IMAD.IADD R11, R11, 0x1, R13 ;  /* 0x000000010b0b7824 */ /* 0x000fe400078e020d */
[----:B------:R-:W-:Y:S01]  /*16b0*/  IMAD.IADD R9, R9, 0x1, R12 ;  /* 0x0000000109097824 */ /* 0x000fe200078e020c */
[----:B------:R-:W-:Y:S01]  /*16c0*/  ULDC.64 UR4, c[0x0][0x178] ;  /* 0x00005e0000047ab9 */ /* 0x000fe20000000a00 */
[----:B------:R-:W-:Y:S01]  /*16d0*/  IMAD.U32 R13, RZ, RZ, UR36 ;  /* 0x00000024ff0d7e24 */ /* 0x000fe2000f8e00ff */
[----:B------:R-:W-:Y:S01]  /*16e0*/  UIMAD UR4, UR48, UR4, URZ ;  /* 0x00000004300472a4 */ /* 0x000fe2000f8e023f */
[C---:B------:R-:W-:Y:S02]  /*16f0*/  IMAD R12, R14.reuse, c[0x0][0x1b8], RZ ;  /* 0x00006e000e0c7a24 */ /* 0x040fe400078e02ff */
[----:B------:R-:W-:Y:S01]  /*1700*/  IMAD R3, R14, c[0x0][0x1b0], RZ ;  /* 0x00006c000e037a24 */ /* 0x000fe200078e02ff */
[----:B------:R-:W-:Y:S01]  /*1710*/  MOV R14, UR31 ;  /* 0x0000001f000e7c02 */ /* 0x000fe20008000f00 */
[----:B------:R-:W-:Y:S01]  /*1720*/  IMAD.WIDE.U32 R8, R13, c[0x0][0x378], R8 ;  /* 0x0000de000d087a25 */ /* 0x000fe200078e0008 */
[----:B------:R-:W-:-:S03]  /*1730*/  UIMAD UR4, UR31, UR5, UR4 ;  /* 0x000000051f0472a4 */ /* 0x000fc6000f8e0204 */
[C---:B------:R-:W-:Y:S02]  /*1740*/  IMAD R3, R0.reuse, c[0x0][0x1b4], R3 ;  /* 0x00006d0000037a24 */ /* 0x040fe400078e0203 */
[----:B------:R-:W-:Y:S01]  /*1750*/  IMAD.WIDE.U32 R4, R0, c[0x0][0x1b0], R4 ;  /* 0x00006c0000047a25 */ /* 0x000fe200078e0004 */
[----:B------:R-:W-:-:S03]  /*1760*/  LEA R246, P0, R8, c[0x0][0x330], 0x1 ;  /* 0x0000cc0008f67a11 */ /* 0x000fc600078008ff */
[C---:B------:R-:W-:Y:S02]  /*1770*/  IMAD R12, R0.reuse, c[0x0][0x1bc], R12 ;  /* 0x00006f00000c7a24 */ /* 0x040fe400078e020c */
[----:B------:R-:W-:Y:S01]  /*1780*/  IMAD.WIDE.U32 R6, R0, c[0x0][0x1b8], R6 ;  /* 0x00006e0000067a25 */ /* 0x000fe200078e0006 */
[----:B------:R-:W-:-:S03]  /*1790*/  IADD3 R0, R9, UR6, RZ ;  /* 0x0000000609007c10 */ /* 0x000fc6000fffe0ff */
[----:B------:R-:W-:Y:S01]  /*17a0*/  IMAD.WIDE.U32 R14, R14, c[0x0][0x178], R10 ;  /* 0x00005e000e0e7a25 */ /* 0x000fe200078e000a */
[----:B------:R-:W-:Y:S02]  /*17b0*/  IADD3 R5, R5, R3, RZ ;  /* 0x0000000305057210 */ /* 0x000fe40007ffe0ff */
[----:B------:R-:W-:Y:S01]  /*17c0*/  LEA.HI.X R247, R8, c[0x0][0x334], R0, 0x1, P0 ;  /* 0x0000cd0008f77a11 */ /* 0x000fe200000f0c00 */
[----:B------:R-:W-:Y:S01]  /*17d0*/  IMAD.IADD R7, R7, 0x1, R12 ;  /* 0x0000000107077824 */ /* 0x000fe200078e020c */
[----:B------:R-:W-:Y:S01]  /*17e0*/  IADD3 R9, R15, UR4, RZ ;  /* 0x000000040f097c10 */ /* 0x000fe2000fffe0ff */
[C---:B------:R-:W-:Y:S01]  /*17f0*/  IMAD R3, R17.reuse, c[0x0][0x1a0], RZ ;  /* 0x0000680011037a24 */ /* 0x040fe200078e02ff */
[----:B------:R-:W-:Y:S01]  /*1800*/  ULDC.64 UR4, c[0x0][0x1a8] ;  /* 0x00006a0000047ab9 */ /* 0x000fe20000000a00 */
[----:B------:R-:W-:Y:S01]  /*1810*/  IMAD R0, R17, c[0x0][0x198], RZ ;  /* 0x0000660011007a24 */ /* 0x000fe200078e02ff */
[----:B------:R-:W-:Y:S01]  /*1820*/  UIMAD UR4, UR43, UR4, URZ ;  /* 0x000000042b0472a4 */ /* 0x000fe2000f8e023f */
[C---:B------:R-:W-:Y:S01]  /*1830*/  IMAD R3, R16.reuse, c[0x0][0x1a4], R3 ;  /* 0x0000690010037a24 */ /* 0x040fe200078e0203 */
[----:B------:R-:W-:Y:S01]  /*1840*/  UIADD3 UR6, UR47, -0x1, URZ ;  /* 0xffffffff2f067890 */ /* 0x000fe2000fffe03f */
[----:B------:R-:W-:Y:S01]  /*1850*/  IMAD.WIDE.U32 R12, R16, c[0x0][0x1a0], R6 ;  /* 0x00006800100c7a25 */ /* 0x000fe200078e0006 */
[----:B------:R-:W-:-:S03]  /*1860*/  UIMAD UR4, UR36, UR5, UR4 ;  /* 0x00000005240472a4 */ /* 0x000fc6000f8e0204 */
[C---:B------:R-:W-:Y:S02]  /*1870*/  IMAD R17, R16.reuse, c[0x0][0x19c], R0 ;  /* 0x0000670010117a24 */ /* 0x040fe400078e0200 */
[----:B------:R-:W-:Y:S01]  /*1880*/  IMAD.WIDE.U32 R10, R16, c[0x0][0x198], R4 ;  /* 0x00006600100a7a25 */ /* 0x000fe200078e0004 */
[----:B------:R-:W-:Y:S01]  /*1890*/  IADD3 R0, R13, R3, RZ ;  /* 0x000000030d007210 */ /* 0x000fe20007ffe0ff */
[----:B------:R-:W-:Y:S02]  /*18a0*/  ULEA.HI UR5, UR6, UR6, URZ, 0x1 ;  /* 0x0000000606057291 */ /* 0x000fe4000f8f083f */
[----:B------:R-:W-:Y:S01]  /*18b0*/  IMAD.IADD R3, R11, 0x1, R17 ;  /* 0x000000010b037824 */ /* 0x000fe200078e0211 */
[C---:B------:R-:W-:Y:S01]  /*18c0*/  LEA R4, P0, R10.reuse, c[0x0][0x168], 0x1 ;  /* 0x00005a000a047a11 */ /* 0x040fe200078008ff */
[----:B------:R-:W-:Y:S01]  /*18d0*/  IMAD.MOV.U32 R8, RZ, RZ, R14 ;  /* 0x000000ffff087224 */ /* 0x000fe200078e000e */
[----:B------:R-:W-:Y:S02]  /*18e0*/  ULOP3.LUT UR5, UR5, 0xfffffffe, URZ, 0xc0, !UPT ;  /* 0xfffffffe05057892 */ /* 0x000fe4000f8ec03f */
[----:B------:R-:W-:Y:S01]  /*18f0*/  LEA.HI.X R5, R10, c[0x0][0x16c], R3, 0x1, P0 ;  /* 0x00005b000a057a11 */ /* 0x000fe200000f0c03 */
[----:B------:R-:W-:Y:S01]  /*1900*/  IMAD.MOV.U32 R3, RZ, RZ, c[0x0][0x198] ;  /* 0x00006600ff037624 */ /* 0x000fe200078e00ff */
[----:B------:R-:W-:Y:S01]  /*1910*/  LEA R6, P1, R12, c[0x0][0x170], 0x1 ;  /* 0x00005c000c067a11 */ /* 0x000fe200078208ff */
[----:B------:R-:W-:Y:S01]  /*1920*/  IMAD.WIDE.U32 R14, R18, c[0x0][0x1a8], R8 ;  /* 0x00006a00120e7a25 */ /* 0x000fe200078e0008 */
[----:B------:R-:W-:-:S02]  /*1930*/  UIADD3 UR5, UR6, -UR5, URZ ;  /* 0x8000000506057290 */ /* 0x000fc4000fffe03f */
[----:B------:R-:W-:Y:S01]  /*1940*/  LEA.HI.X R7, R12, c[0x0][0x174], R0, 0x1, P1 ;  /* 0x00005d000c077a11 */ /* 0x000fe200008f0c00 */
[----:B------:R-:W-:Y:S01]  /*1950*/  IMAD.MOV.U32 R9, RZ, RZ, c[0x0][0x1a0] ;  /* 0x00006800ff097624 */ /* 0x000fe200078e00ff */
[----:B------:R-:W-:Y:S01]  /*1960*/  LEA R10, P0, R3, R4, 0x7 ;  /* 0x00000004030a7211 */ /* 0x000fe200078038ff */
[----:B------:R-:W-:Y:S01]  /*1970*/  IMAD.MOV.U32 R11, RZ, RZ, c[0x0][0x19c] ;  /* 0x00006700ff0b7624 */ /* 0x000fe200078e00ff */
[----:B------:R-:W-:Y:S01]  /*1980*/  UISETP.NE.AND UP0, UPT, UR5, 0x1, UPT ;  /* 0x000000010500788c */ /* 0x000fe2000bf05270 */
[----:B------:R-:W-:Y:S02]  /*1990*/  IADD3 R0, R15, UR4, RZ ;  /* 0x000000040f007c10 */ /* 0x000fe4000fffe0ff */
[----:B------:R-:W-:Y:S02]  /*19a0*/  LEA R244, P2, R14, c[0x0][0x160], 0x1 ;  /* 0x000058000ef47a11 */ /* 0x000fe400078408ff */
[----:B------:R-:W-:Y:S02]  /*19b0*/  MOV R12, c[0x0][0x1a4] ;  /* 0x00006900000c7a02 */ /* 0x000fe40000000f00 */
[----:B------:R-:W-:-:S02]  /*19c0*/  LEA R8, P1, R9, R6, 0x7 ;  /* 0x0000000609087211 */ /* 0x000fc400078238ff */
[----:B------:R-:W-:Y:S02]  /*19d0*/  LEA.HI.X R11, R3, R5, R11, 0x7, P0 ;  /* 0x00000005030b7211 */ /* 0x000fe400000f3c0b */
[----:B------:R-:W-:Y:S02]  /*19e0*/  LEA.HI.X R245, R14, c[0x0][0x164], R0, 0x1, P2 ;  /* 0x000059000ef57a11 */ /* 0x000fe400010f0c00 */
[----:B------:R-:W-:Y:S02]  /*19f0*/  PLOP3.LUT P0, PT, PT, PT, UP0, 0x80, 0x0 ;  /* 0x000000000000781c */ /* 0x000fe40003f0f008 */
[----:B------:R-:W-:Y:S01]  /*1a00*/  LEA.HI.X R9, R9, R7, R12, 0x7, P1 ;  /* 0x0000000709097211 */ /* 0x000fe200008f3c0c */
[----:B------:R-:W-:Y:S02]  /*1a10*/  UIMAD.WIDE UR4, UR45, UR16, UR28 ;  /* 0x000000102d0472a5 */ /* 0x000fe4000f8e021c */
[----:B------:R-:W-:Y:S02]  /*1a20*/  UIMAD.WIDE UR48, UR31, UR13, UR50 ;  /* 0x0000000d1f3072a5 */ /* 0x000fe4000f8e0232 */
[----:B------:R-:W-:-:S02]  /*1a30*/  UIMAD UR42, UR42, UR12, UR18 ;  /* 0x0000000c2a2a72a4 */ /* 0x000fc4000f8e0212 */
[----:B------:R-:W-:Y:S02]  /*1a40*/  UIADD3 UR40, UP0, UR48, UR40, URZ ;  /* 0x0000002830287290 */ /* 0x000fe4000ff1e03f */
[----:B------:R-:W-:Y:S02]  /*1a50*/  UIADD3 UR42, UR33, UR42, URZ ;  /* 0x0000002a212a7290 */ /* 0x000fe4000fffe03f */
[----:B------:R-:W-:Y:S02]  /*1a60*/  UIADD3.X UR39, UR49, UR39, URZ, UP0, !UPT ;  /* 0x0000002731277290 */ /* 0x000fe400087fe43f */
[----:B------:R-:W-:-:S04]  /*1a70*/  UIMAD UR42, UR42, UR40, URZ ;  /* 0x000000282a2a72a4 */ /* 0x000fc8000f8e023f */
[----:B------:R-:W-:Y:S02]  /*1a80*/  UIMAD UR39, UR39, UR32, UR42 ;  /* 0x00000020272772a4 */ /* 0x000fe4000f8e022a */
[----:B------:R-:W-:Y:S01]  /*1a90*/  UIADD3 UR44, UR50, UR44, URZ ;  /* 0x0000002c322c7290 */ /* 0x000fe2000fffe03f */
[----:B------:R-:W-:-:S03]  /*1aa0*/  CS2R R126, SRZ ;  /* 0x00000000007e7805 */ /* 0x000fc6000001ff00 */
[----:B------:R-:W-:Y:S01]  /*1ab0*/  UIMAD.WIDE UR42, UR44, UR16, UR26 ;  /* 0x000000102c2a72a5 */ /* 0x000fe2000f8e021a */
        /* <DEDUP_REMOVED lines=47> */
[----:B--2---:R-:W-:-:S02]  /*1db0*/  SHF.L.U32 R3, R23, 0x1, RZ ;  /* 0x0000000117037819 */ /* 0x004fc400000006ff */
[----:B------:R-:W-:-:S03]  /*1dc0*/  IADD3 R0, R23, 0x1800, RZ ;  /* 0x0000180017007810 */ /* 0x000fc60007ffe0ff */
[----:B------:R-:W-:Y:S01]  /*1dd0*/  @!PT LDS RZ, [RZ] ;  /* 0x00000000fffff984 */ /* 0x000fe20000000800 */
[----:B------:R-:W-:Y:S01]  /*1de0*/  @!PT LDS RZ, [RZ] ;  /* 0x00000000fffff984 */ /* 0x000fe20000000800 */
[----:B------:R-:W-:Y:S01]  /*1df0*/  @!PT LDS RZ, [RZ] ;  /* 0x00000000fffff984 */ /* 0x000fe20000000800 */
[----:B------:R2:W-:Y:S01]  /*1e00*/  LDGSTS.E.BYPASS.LTC128B.128 [R3+0xf000], [R6.64] ;  /* 0x0f00000006037fae */ /* 0x0005e2000b901d62 */
[----:B------:R-:W-:-:S03]  /*1e10*/  SEL R0, R0, R23, !P0 ;  /* 0x0000001700007207 */ /* 0x000fc60004000000 */
[----:B------:R2:W-:Y:S04]  /*1e20*/  LDGSTS.E.BYPASS.LTC128B.128 [R3+0x11000], [R6.64+0x40] ;  /* 0x1100004006037fae */ /* 0x0005e8000b901d62 */
[----:B------:R2:W-:Y:S01]  /*1e30*/  LDGSTS.E.BYPASS.LTC128B.128 [R3+0x13000], [R6.64+0x80] ;  /* 0x1300008006037fae */ /* 0x0005e2000b901d62 */
[----:B------:R-:W-:-:S03]  /*1e40*/  IMAD.SHL.U32 R243, R0, 0x2, RZ ;  /* 0x0000000200f37824 */ /* 0x000fc600078e00ff */
[----:B------:R3:W-:Y:S04]  /*1e50*/  LDGSTS.E.BYPASS.LTC128B.128 [R3+0x10000], [R8.64] ;  /* 0x1000000008037fae */ /* 0x0007e8000b901d62 */
[----:B------:R3:W-:Y:S04]  /*1e60*/  LDGSTS.E.BYPASS.LTC128B.128 [R3+0x12000], [R8.64+0x40] ;  /* 0x1200004008037fae */ /* 0x0007e8000b901d62 */
[----:B------:R3:W-:Y:S04]  /*1e70*/  LDGSTS.E.BYPASS.LTC128B.128 [R3+0x14000], [R8.64+0x80] ;  /* 0x1400008008037fae */ /* 0x0007e8000b901d62 */
[----:B------:R-:W0:Y:S04]  /*1e80*/  LDGDEPBAR ;  /* 0x00000000000079af */ /* 0x000e280000000000 */
[----:B------:R3:W-:Y:S04]  /*1e90*/  LDGSTS.E.BYPASS.LTC128B.128 [R3+0x6000], [R246.64] ;  /* 0x06000000f6037fae */ /* 0x0007e8000b901d62 */
[----:B------:R3:W-:Y:S04]  /*1ea0*/  LDGSTS.E.BYPASS.LTC128B.128 [R3+0x7000], [R246.64+0x40] ;  /* 0x07000040f6037fae */ /* 0x0007e8000b901d62 */
[----:B------:R3:W-:Y:S04]  /*1eb0*/  LDGSTS.E.BYPASS.LTC128B.128 [R3+0x8000], [R246.64+0x80] ;  /* 0x08000080f6037fae */ /* 0x0007e8000b901d62 */
[----:B------:R1:W-:Y:S04]  /*1ec0*/  LDGSTS.E.BYPASS.LTC128B.128 [R243], [R244.64] ;  /* 0x00000000f4f37fae */ /* 0x0003e8000b901d62 */
[----:B------:R1:W-:Y:S01]  /*1ed0*/  LDGSTS.E.BYPASS.LTC128B.128 [R243+0x1000], [R244.64+0x40] ;  /* 0x01000040f4f37fae */ /* 0x0003e2000b901d62 */
[----:B------:R-:W-:-:S03]  /*1ee0*/  LEA.HI R0, R22, R21, RZ, 0x5 ;  /* 0x0000001516007211 */ /* 0x000fc600078f28ff */
[----:B------:R1:W-:Y:S04]  /*1ef0*/  LDGSTS.E.BYPASS.LTC128B.128 [R243+0x2000], [R244.64+0x80] ;  /* 0x02000080f4f37fae */ /* 0x0003e8000b901d62 */
[----:B------:R4:W-:Y:S04]  /*1f00*/  LDGSTS.E.BYPASS.LTC128B.128 [R3+0x9000], [R4.64] ;  /* 0x0900000004037fae */ /* 0x0009e8000b901d62 */
[----:B------:R4:W-:Y:S04]  /*1f10*/  LDGSTS.E.BYPASS.LTC128B.128 [R3+0xb000], [R4.64+0x40] ;  /* 0x0b00004004037fae */ /* 0x0009e8000b901d62 */
[----:B------:R4:W-:Y:S04]  /*1f20*/  LDGSTS.E.BYPASS.LTC128B.128 [R3+0xd000], [R4.64+0x80] ;  /* 0x0d00008004037fae */ /* 0x0009e8000b901d62 */
[----:B------:R3:W-:Y:S04]  /*1f30*/  LDGSTS.E.BYPASS.LTC128B.128 [R3+0xa000], [R10.64] ;  /* 0x0a0000000a037fae */ /* 0x0007e8000b901d62 */
[----:B------:R3:W-:Y:S04]  /*1f40*/  LDGSTS.E.BYPASS.LTC128B.128 [R3+0xc000], [R10.64+0x40] ;  /* 0x0c0000400a037fae */ /* 0x0007e8000b901d62 */
[----:B------:R3:W-:Y:S01]  /*1f50*/  LDGSTS.E.BYPASS.LTC128B.128 [R3+0xe000], [R10.64+0x80] ;  /* 0x0e0000800a037fae */ /* 0x0007e2000b901d62 */
[----:B--2---:R-:W-:-:S03]  /*1f60*/  IMAD.MOV.U32 R6, RZ, RZ, 0x4 ;  /* 0x00000004ff067424 */ /* 0x004fc600078e00ff */
[----:B------:R-:W0:Y:S01]  /*1f70*/  LDGDEPBAR ;  /* 0x00000000000079af */ /* 0x000e220000000000 */
[----:B------:R-:W-:-:S05]  /*1f80*/  IMAD.WIDE R6, R248, R6, UR4 ;  /* 0x00000004f8067e25 */ /* 0x000fca000f8e0206 */
[----:B------:R2:W5:Y:S04]  /*1f90*/  LDG.E R252, [R6.64] ;  /* 0x0000002206fc7981 */ /* 0x000568000c1e1900 */
[----:B------:R2:W5:Y:S01]  /*1fa0*/  LDG.E R251, [R6.64+0x20] ;  /* 0x0000202206fb7981 */ /* 0x000562000c1e1900 */
[----:B----4-:R-:W-:-:S03]  /*1fb0*/  IMAD.U32 R4, RZ, RZ, UR46 ;  /* 0x0000002eff047e24 */ /* 0x010fc6000f8e00ff */
[----:B------:R2:W5:Y:S04]  /*1fc0*/  LDG.E R250, [R6.64+0x80] ;  /* 0x0000802206fa7981 */ /* 0x000568000c1e1900 */
[----:B------:R2:W5:Y:S01]  /*1fd0*/  LDG.E R249, [R6.64+0xa0] ;  /* 0x0000a02206f97981 */ /* 0x000562000c1e1900 */
[----:B---3--:R-:W-:Y:S01]  /*1fe0*/  LOP3.LUT R3, R0, 0xffffffe0, RZ, 0xc0, !PT ;  /* 0xffffffe000037812 */ /* 0x008fe200078ec0ff */
[----:B------:R-:W-:-:S04]  /*1ff0*/  DEPBAR.LE SB0, 0x1 ;  /* 0x000080400000791a */ /* 0x000fc80000000000 */
[----:B------:R-:W-:Y:S02]  /*2000*/  IADD3 R8, -R3, R21, RZ ;  /* 0x0000001503087210 */ /* 0x000fe40007ffe1ff */
[----:B------:R-:W-:Y:S01]  /*2010*/  SHF.R.S32.HI R0, RZ, 0x5, R0 ;  /* 0x00000005ff007819 */ /* 0x000fe20000011400 */
[----:B------:R-:W-:Y:S04]  /*2020*/  BAR.SYNC.DEFER_BLOCKING 0x0 ;  /* 0x0000000000007b1d */ /* 0x000fe80000010000 */
[----:B------:R-:W-:Y:S02]  /*2030*/  IMAD R0, R0, UR21, R8 ;  /* 0x0000001500007c24 */ /* 0x000fe4000f8e0208 */
[----:B------:R-:W-:-:S03]  /*2040*/  IMAD.U32 R3, RZ, RZ, UR41 ;  /* 0x00000029ff037e24 */ /* 0x000fc6000f8e00ff */
[----:B------:R-:W-:Y:S02]  /*2050*/  IADD3 R4, P2, P1, R0, UR20, R4 ;  /* 0x0000001400047c10 */ /* 0x000fe4000f95e004 */
[----:B------:R-:W-:-:S04]  /*2060*/  SHF.R.S32.HI R0, RZ, 0x1f, R0 ;  /* 0x0000001fff007819 */ /* 0x000fc80000011400 */
[----:B------:R-:W-:Y:S02]  /*2070*/  IADD3.X R0, R0, UR19, R3, P2, P1 ;  /* 0x0000001300007c10 */ /* 0x000fe400097e2403 */
[----:B------:R-:W-:Y:S01]  /*2080*/  IADD3 R4, P1, R4, R20, RZ ;  /* 0x0000001404047210 */ /* 0x000fe20007f3e0ff */
[----:B--2---:R-:W-:-:S03]  /*2090*/  IMAD.U32 R6, RZ, RZ, UR32 ;  /* 0x00000020ff067e24 */ /* 0x004fc6000f8e00ff */
[----:B------:R-:W-:Y:S02]  /*20a0*/  IADD3.X R5, R0, R19, RZ, P1, !PT ;  /* 0x0000001300057210 */ /* 0x000fe40000ffe4ff */
[----:B------:R-:W-:Y:S01]  /*20b0*/  MOV R7, UR33 ;  /* 0x0000002100077c02 */ /* 0x000fe20008000f00 */
[----:B------:R1:W2:Y:S02]  /*20c0*/  LDSM.16.M88.4 R164, [R213+0xf000] ;  /* 0x00f00000d5a4783b */ /* 0x0002a40000000200 */
[----:B------:R-:W-:Y:S02]  /*20d0*/  IMAD.WIDE.U32 R4, R6, UR40, R4 ;  /* 0x0000002806047c25 */ /* 0x000fe4000f8e0004 */
[----:B------:R1:W3:Y:S03]  /*20e0*/  LDSM.16.M88.4 R168, [R213+0xf400] ;  /* 0x00f40000d5a8783b */ /* 0x0002e60000000200 */
[----:B------:R-:W-:Y:S01]  /*20f0*/  IADD3 R0, R5, UR39, RZ ;  /* 0x0000002705007c10 */ /* 0x000fe2000fffe0ff */
[----:B------:R-:W-:Y:S01]  /*2100*/  UIADD3 UR39, -UR38, UR11, UR37 ;  /* 0x0000000b26277290 */ /* 0x000fe2000fffe125 */
[----:B------:R1:W4:Y:S03]  /*2110*/  LDSM.16.M88.4 R172, [R214+0xf000] ;  /* 0x00f00000d6ac783b */ /* 0x0003260000000200 */
[----:B------:R-:W-:Y:S01]  /*2120*/  UIADD3 UR39, UR39, -UR10, URZ ;  /* 0x8000000a27277290 */ /* 0x000fe2000fffe03f */
[----:B------:R1:W1:Y:S03]  /*2130*/  LDSM.16.M88.4 R176, [R214+0xf400] ;  /* 0x00f40000d6b0783b */ /* 0x0002660000000200 */
[----:B------:R-:W-:Y:S01]  /*2140*/  USHF.R.S32.HI UR7, URZ, 0x1f, UR39 ;  /* 0x0000001f3f077899 */ /* 0x000fe20008011427 */
[----:B------:R1:W1:Y:S03]  /*2150*/  LDSM.16.M88.4 R180, [R213+0x11000] ;  /* 0x01100000d5b4783b */ /* 0x0002660000000200 */
[----:B------:R-:W-:Y:S01]  /*2160*/  ULEA.HI UR7, UR7, UR39, URZ, 0x6 ;  /* 0x0000002707077291 */ /* 0x000fe2000f8f303f */
[----:B------:R1:W1:Y:S03]  /*2170*/  LDSM.16.M88.4 R184, [R213+0x11400] ;  /* 0x01140000d5b8783b */ /* 0x0002660000000200 */
[----:B------:R-:W-:Y:S01]  /*2180*/  USHF.R.S32.HI UR7, URZ, 0x6, UR7 ;  /* 0x000000063f077899 */ /* 0x000fe20008011407 */
[----:B------:R1:W1:Y:S03]  /*2190*/  LDSM.16.M88.4 R188, [R214+0x11000] ;  /* 0x01100000d6bc783b */ /* 0x0002660000000200 */
[----:B------:R-:W-:Y:S01]  /*21a0*/  UISETP.LT.AND UP0, UPT, URZ, UR7, UPT ;  /* 0x000000073f00728c */ /* 0x000fe2000bf01270 */
[----:B------:R1:W1:Y:S03]  /*21b0*/  LDSM.16.M88.4 R192, [R214+0x11400] ;  /* 0x01140000d6c0783b */ /* 0x0002660000000200 */
[----:B------:R-:W-:Y:S01]  /*21c0*/  USEL UR7, URZ, UR7, !UP0 ;  /* 0x000000073f077287 */ /* 0x000fe2000c000000 */
[C---:B------:R-:W-:Y:S01]  /*21d0*/  LEA R224, P1, R4.reuse, c[0x0][0x350], 0x2 ;  /* 0x0000d40004e07a11 */ /* 0x040fe200078210ff */
[----:B------:R1:W1:Y:S02]  /*21e0*/  LDSM.16.M88.4 R196, [R213+0x13000] ;  /* 0x01300000d5c4783b */ /* 0x0002640000000200 */
[----:B------:R-:W-:Y:S01]  /*21f0*/  UISETP.GT.AND UP0, UPT, UR47, UR7, UPT ;  /* 0x000000072f00728c */ /* 0x000fe2000bf04270 */
[----:B------:R-:W-:Y:S01]  /*2200*/  LEA.HI.X R225, R4, c[0x0][0x354], R0, 0x2, P1 ;  /* 0x0000d50004e17a11 */ /* 0x000fe200008f1400 */
[----:B------:R1:W1:Y:S04]  /*2210*/  LDSM.16.M88.4 R200, [R213+0x13400] ;  /* 0x01340000d5c8783b */ /* 0x0002680000000200 */
[----:B------:R-:W-:Y:S01]  /*2220*/  PLOP3.LUT P1, PT, PT, PT, UP0, 0x80, 0x0 ;  /* 0x000000000000781c */ /* 0x000fe20003f2f008 */
[----:B------:R1:W1:Y:S04]  /*2230*/  LDSM.16.M88.4 R204, [R214+0x13000] ;  /* 0x01300000d6cc783b */ /* 0x0002680000000200 */
[----:B------:R1:W1:Y:S08]  /*2240*/  LDSM.16.M88.4 R208, [R214+0x13400] ;  /* 0x01340000d6d0783b */ /* 0x0002700000000200 */
[----:B------:R-:W-:Y:S05]  /*2250*/  @!P1 BRA `(.L_x_218) ;  /* 0x0000486000009947 */ /* 0x000fea0003800000 */
[----:B--234-:R-:W-:Y:S02]  /*2260*/  IMAD.MOV.U32 R4, RZ, RZ, c[0x0][0x308] ;  /* 0x0000c200ff047624 */ /* 0x01cfe400078e00ff */
[----:B------:R-:W-:-:S05]  /*2270*/  IMAD.MOV.U32 R5, RZ, RZ, c[0x0][0x30c] ;  /* 0x0000c300ff057624 */ /* 0x000fca00078e00ff */
[----:B------:R2:W3:Y:S04]  /*2280*/  LDG.E.64 R6, [R4.64] ;  /* 0x0000002204067981 */ /* 0x0004e8000c1e1b00 */
[----:B--2---:R-:W2:Y:S01]  /*2290*/  LDG.E.64 R4, [R4.64+0x8] ;  /* 0x0000082204047981 */ /* 0x004ea2000c1e1b00 */
[----:B------:R-:W-:Y:S01]  /*22a0*/  UIMAD UR40, UR31, UR9, UR36 ;  /* 0x000000091f2872a4 */ /* 0x000fe2000f8e0224 */
[----:B------:R-:W-:Y:S01]  /*22b0*/  SHF.R.S32.HI R0, RZ, 0x1f, R8 ;  /* 0x0000001fff007819 */ /* 0x000fe20000011408 */
[----:B------:R-:W-:Y:S01]  /*22c0*/  IMAD.MOV.U32 R127, RZ, RZ, RZ ;  /* 0x000000ffff7f7224 */ /* 0x000fe200078e00ff */
[----:B------:R-:W4:Y:S01]  /*22d0*/  S2R R12, SR_TID.X ;  /* 0x00000000000c7919 */ /* 0x000f220000002100 */
[----:B------:R-:W-:Y:S01]  /*22e0*/  USHF.L.U32 UR40, UR40, 0x5, URZ ;  /* 0x0000000528287899 */ /* 0x000fe2000800063f */
[----:B------:R-:W-:-:S02]  /*22f0*/  IADD3 R3, R223, 0x1800, RZ ;  /* 0x00001800df037810 */ /* 0x000fc40007ffe0ff */
[----:B------:R-:W1:Y:S01]  /*2300*/  S2R R13, SR_TID.X ;  /* 0x00000000000d7919 */ /* 0x000e620000002100 */
[----:B------:R-:W-:Y:S01]  /*2310*/  USHF.R.S32.HI UR36, URZ, 0x1f, UR40 ;  /* 0x0000001f3f247899 */ /* 0x000fe20008011428 */
[----:B------:R-:W-:-:S05]  /*2320*/  SEL R212, R3, R223, !P0 ;  /* 0x000000df03d47207 */ /* 0x000fca0004000000 */
[----:B------:R-:W-:Y:S01]  /*2330*/  IMAD.SHL.U32 R212, R212, 0x2, RZ ;  /* 0x00000002d4d47824 */ /* 0x000fe200078e00ff */
[----:B----4-:R-:W-:-:S04]  /*2340*/  SHF.R.S32.HI R12, RZ, 0x1f, R12 ;  /* 0x0000001fff0c7819 */ /* 0x010fc8000001140c */
[----:B-1----:R-:W-:-:S04]  /*2350*/  LEA.HI R12, R12, R13, RZ, 0x6 ;  /* 0x0000000d0c0c7211 */ /* 0x002fc800078f30ff */
[----:B------:R-:W-:Y:S01]  /*2360*/  SHF.R.S32.HI R12, RZ, 0x6, R12 ;  /* 0x00000006ff0c7819 */ /* 0x000fe2000001140c */
[----:B---3--:R-:W1:Y:S08]  /*2370*/  R2UR UR39, R6 ;  /* 0x00000000062773c2 */ /* 0x008e7000000e0000 */
[----:B------:R-:W3:Y:S01]  /*2380*/  R2UR UR31, R7 ;  /* 0x00000000071f73c2 */ /* 0x000ee200000e0000 */
[----:B--2---:R-:W-:Y:S01]  /*2390*/  IADD3 R8, P2, P1, R4, UR40, R8 ;  /* 0x0000002804087c10 */ /* 0x004fe2000f95e008 */
[----:B------:R-:W-:Y:S01]  /*23a0*/  UIADD3 UR40, UR37, UR8, URZ ;  /* 0x0000000825287290 */ /* 0x000fe2000fffe03f */
[----:B------:R-:W-:-:S02]  /*23b0*/  IADD3 R4, R221, 0x1800, RZ ;  /* 0x00001800dd047810 */ /* 0x000fc40007ffe0ff */
[----:B------:R-:W-:Y:S01]  /*23c0*/  IADD3.X R5, R5, UR36, R0, P2, P1 ;  /* 0x0000002405057c10 */ /* 0x000fe200097e2400 */
[----:B------:R-:W-:Y:S01]  /*23d0*/  IMAD.U32 R0, RZ, RZ, UR24 ;  /* 0x00000018ff007e24 */ /* 0x000fe2000f8e00ff */
[----:B------:R-:W-:Y:S01]  /*23e0*/  SEL R4, R4, R221, !P0 ;  /* 0x000000dd04047207 */ /* 0x000fe20004000000 */
[----:B------:R-:W-:Y:S02]  /*23f0*/  UMOV UR36, UR42 ;  /* 0x0000002a00247c82 */ /* 0x000fe40008000000 */
[----:B------:R-:W-:Y:S01]  /*2400*/  IMAD R0, R0, 0x4, R12 ;  /* 0x0000000400007824 */ /* 0x000fe200078e020c */
[----:B------:R-:W-:Y:S01]  /*2410*/  UIADD3 UR40, -UR38, 0x80, UR40 ;  /* 0x0000008026287890 */ /* 0x000fe2000fffe128 */
[----:B------:R-:W-:Y:S01]  /*2420*/  IMAD.SHL.U32 R3, R4, 0x2, RZ ;  /* 0x0000000204037824 */ /* 0x000fe200078e00ff */
[----:B-1----:R-:W-:Y:S02]  /*2430*/  LOP3.LUT R4, R5, UR39, RZ, 0x3c, !PT ;  /* 0x0000002705047c12 */ /* 0x002fe4000f8e3cff */
[----:B---3--:R-:W-:-:S03]  /*2440*/  LOP3.LUT R0, R0, UR31, RZ, 0x3c, !PT ;  /* 0x0000001f00007c12 */ /* 0x008fc6000f8e3cff */
[----:B------:R1:W-:Y:S04]  /*2450*/  STL [R1+0x18], R4 ;  /* 0x0000180401007387 */ /* 0x0003e80000100800 */
[----:B-1----:R-:W-:Y:S01]  /*2460*/  IMAD.MOV.U32 R4, RZ, RZ, c[0x0][0x1c0] ;  /* 0x00007000ff047624 */ /* 0x002fe200078e00ff */
[----:B------:R-:W-:Y:S01]  /*2470*/  SHF.L.U32 R5, R12, 0x5, RZ ;  /* 0x000000050c057819 */ /* 0x000fe200000006ff */
[----:B------:R-:W-:-:S04]  /*2480*/  IMAD.WIDE.U32 R8, R8, -0x2daee0ad, RZ ;  /* 0xd2511f5308087825 */ /* 0x000fc800078e00ff */
[----:B------:R-:W-:Y:S01]  /*2490*/  IMAD R4, R4, c[0x0][0x22c], RZ ;  /* 0x00008b0004047a24 */ /* 0x000fe200078e02ff */
[----:B------:R1:W-:Y:S01]  /*24a0*/  STL.64 [R1+0x28], R8 ;  /* 0x0000280801007387 */ /* 0x0003e20000100a00 */
[----:B------:R-:W-:Y:S01]  /*24b0*/  LOP3.LUT R0, R9, R0, RZ, 0x3c, !PT ;  /* 0x0000000009007212 */ /* 0x000fe200078e3cff */
[----:B------:R-:W-:Y:S02]  /*24c0*/  IMAD.SHL.U32 R215, R223, 0x2, RZ ;  /* 0x00000002dfd77824 */ /* 0x000fe400078e00ff */
[----:B------:R-:W-:Y:S01]  /*24d0*/  IMAD.SHL.U32 R7, R4, 0x10, RZ ;  /* 0x0000001004077824 */ /* 0x000fe200078e00ff */
[----:B------:R2:W-:Y:S01]  /*24e0*/  STL [R1+0x40], R5 ;  /* 0x0000400501007387 */ /* 0x0005e20000100800 */
[----:B------:R-:W-:-:S03]  /*24f0*/  IMAD.IADD R216, R215, 0x1, R222 ;  /* 0x00000001d7d87824 */ /* 0x000fc600078e02de */
[C---:B------:R-:W-:Y:S01]  /*2500*/  IADD3 R6, R7.reuse, 0x20, RZ ;  /* 0x0000002007067810 */ /* 0x040fe20007ffe0ff */
[----:B-1----:R-:W-:Y:S01]  /*2510*/  IMAD.WIDE.U32 R8, R0, -0x326172a9, RZ ;  /* 0xcd9e8d5700087825 */ /* 0x002fe200078e00ff */
[----:B--2---:R-:W-:Y:S02]  /*2520*/  SHF.L.U32 R5, R4, 0x3, RZ ;  /* 0x0000000304057819 */ /* 0x004fe400000006ff */
[----:B------:R-:W-:-:S03]  /*2530*/  IADD3 R4, R7, 0x40, RZ ;  /* 0x0000004007047810 */ /* 0x000fc60007ffe0ff */
[C---:B------:R-:W-:Y:S01]  /*2540*/  IMAD.IADD R7, R5.reuse, 0x1, R6 ;  /* 0x0000000105077824 */ /* 0x040fe200078e0206 */
[----:B------:R-:W-:-:S04]  /*2550*/  IADD3 R6, R5, R4, RZ ;  /* 0x0000000405067210 */ /* 0x000fc80007ffe0ff */
[C---:B------:R-:W-:Y:S01]  /*2560*/  IADD3 R7, R5.reuse, R7, RZ ;  /* 0x0000000705077210 */ /* 0x040fe20007ffe0ff */
[----:B------:R-:W-:-:S03]  /*2570*/  IMAD.IADD R6, R5, 0x1, R6 ;  /* 0x0000000105067824 */ /* 0x000fc600078e0206 */
[C---:B------:R-:W-:Y:S01]  /*2580*/  IADD3 R7, R5.reuse, R7, RZ ;  /* 0x0000000705077210 */ /* 0x040fe20007ffe0ff */
[----:B------:R-:W-:-:S03]  /*2590*/  IMAD.IADD R6, R5, 0x1, R6 ;  /* 0x0000000105067824 */ /* 0x000fc600078e0206 */
[C---:B------:R-:W-:Y:S01]  /*25a0*/  IADD3 R7, R5.reuse, R7, RZ ;  /* 0x0000000705077210 */ /* 0x040fe20007ffe0ff */
[----:B------:R-:W-:-:S03]  /*25b0*/  IMAD.IADD R6, R5, 0x1, R6 ;  /* 0x0000000105067824 */ /* 0x000fc600078e0206 */
[C---:B------:R-:W-:Y:S01]  /*25c0*/  IADD3 R4, R5.reuse, R7, RZ ;  /* 0x0000000705047210 */ /* 0x040fe20007ffe0ff */
[----:B------:R1:W-:Y:S01]  /*25d0*/  STL [R1+0xc], R7 ;  /* 0x00000c0701007387 */ /* 0x0003e20000100800 */
[----:B------:R-:W-:-:S03]  /*25e0*/  IADD3 R0, R5, R6, RZ ;  /* 0x0000000605007210 */ /* 0x000fc60007ffe0ff */
[----:B------:R1:W-:Y:S04]  /*25f0*/  STL.64 [R1], R8 ;  /* 0x0000000801007387 */ /* 0x0003e80000100a00 */
[----:B------:R1:W-:Y:S04]  /*2600*/  STL [R1+0x8], R6 ;  /* 0x0000080601007387 */ /* 0x0003e80000100800 */
[----:B------:R1:W-:Y:S04]  /*2610*/  STL [R1+0x14], R4 ;  /* 0x0000140401007387 */ /* 0x0003e80000100800 */
[----:B------:R1:W-:Y:S02]  /*2620*/  STL [R1+0x10], R0 ;  /* 0x0000100001007387 */ /* 0x0003e40000100800 */
.L_x_221:
[----:B------:R-:W0:Y:S01]  /*2630*/  LDGDEPBAR ;  /* 0x00000000000079af */ /* 0x000e220000000000 */
[----:B-1----:R-:W-:Y:S01]  /*2640*/  IMAD.IADD R0, R222, 0x1, R212 ;  /* 0x00000001de007824 */ /* 0x002fe200078e02d4 */
[----:B------:R-:W-:Y:S01]  /*2650*/  USHF.L.U32 UR37, UR6, 0x6, URZ ;  /* 0x0000000606257899 */ /* 0x000fe2000800063f */
[----:B-----5:R-:W-:Y:S01]  /*2660*/  FSETP.NEU.FTZ.AND P1, PT, R252, -INF , PT ;  /* 0xff800000fc00780b */ /* 0x020fe20003f3d000 */
[----:B------:R-:W-:Y:S02]  /*2670*/  UIADD3 UR41, UR39, -0x61c88647, URZ ;  /* 0x9e3779b927297890 */ /* 0x000fe4000fffe03f */
[----:B------:R-:W-:Y:S02]  /*2680*/  UISETP.GE.AND UP0, UPT, UR37, UR40, UPT ;  /* 0x000000282500728c */ /* 0x000fe4000bf06270 */
[----:B------:R-:W2:Y:S01]  /*2690*/  LDL R232, [R1+0x30] ;  /* 0x0000300001e87983 */ /* 0x000ea20000100800 */
[----:B------:R-:W-:Y:S02]  /*26a0*/  UIADD3 UR42, UR31, -0x4498517b, URZ ;  /* 0xbb67ae851f2a7890 */ /* 0x000fe4000fffe03f */
[----:B------:R-:W-:Y:S01]  /*26b0*/  UIADD3 UR44, UR31, 0x76cf5d0a, URZ ;  /* 0x76cf5d0a1f2c7890 */ /* 0x000fe2000fffe03f */
[----:B------:R-:W3:Y:S01]  /*26c0*/  LDL.64 R226, [R1] ;  /* 0x0000000001e27983 */ /* 0x000ee20000100a00 */
[----:B------:R-:W-:Y:S01]  /*26d0*/  PLOP3.LUT P0, PT, PT, PT, UP0, 0x80, 0x0 ;  /* 0x000000000000781c */ /* 0x000fe20003f0f008 */
[----:B------:R-:W-:Y:S04]  /*26e0*/  UISETP.GT.AND UP3, UPT, UR6, UR7, UPT ;  /* 0x000000070600728c */ /* 0x000fe8000bf64270 */
[----:B------:R-:W4:Y:S04]  /*26f0*/  LDL R229, [R1+0x18] ;  /* 0x0000180001e57983 */ /* 0x000f280000100800 */
[----:B------:R-:W2:Y:S04]  /*2700*/  LDL R228, [R1+0x40] ;  /* 0x0000400001e47983 */ /* 0x000ea80000100800 */
[----:B------:R-:W2:Y:S01]  /*2710*/  LDL.64 R230, [R1+0x28] ;  /* 0x0000280001e67983 */ /* 0x000ea20000100a00 */
[----:B------:R-:W-:Y:S05]  /*2720*/  DEPBAR.LE SB0, 0x0 ;  /* 0x000080000000791a */ /* 0x000fea0000000000 */
        /* <DEDUP_REMOVED lines=17> */
[C---:B------:R-:W-:Y:S08]  /*2840*/  HMMA.16816.F32.BF16 R24, R28.reuse, R132, RZ ;  /* 0x000000841c18723c */ /* 0x040ff000000418ff */
[-C--:B------:R-:W-:Y:S08]  /*2850*/  HMMA.16816.F32.BF16 R28, R28, R134.reuse, RZ ;  /* 0x000000861c1c723c */ /* 0x080ff000000418ff */
[----:B------:R-:W-:Y:S01]  /*2860*/  HMMA.16816.F32.BF16 R32, R32, R134, RZ ;  /* 0x000000862020723c */ /* 0x000fe200000418ff */
[----:B------:R-:W1:Y:S07]  /*2870*/  LDSM.16.M88.4 R132, [R212+0x1800] ;  /* 0x00180000d484783b */ /* 0x000e6e0000000200 */
[-C--:B------:R-:W-:Y:S08]  /*2880*/  HMMA.16816.F32.BF16 R4, R136, R140.reuse, R4 ;  /* 0x0000008c8804723c */ /* 0x080ff00000041804 */
[C---:B-1----:R-:W-:Y:S08]  /*2890*/  HMMA.16816.F32.BF16 R8, R144.reuse, R140, R8 ;  /* 0x0000008c9008723c */ /* 0x042ff00000041808 */
[-C--:B------:R-:W-:Y:S08]  /*28a0*/  HMMA.16816.F32.BF16 R12, R144, R142.reuse, R12 ;  /* 0x0000008e900c723c */ /* 0x080ff0000004180c */
[C---:B------:R-:W-:Y:S01]  /*28b0*/  HMMA.16816.F32.BF16 R16, R136.reuse, R142, R16 ;  /* 0x0000008e8810723c */ /* 0x040fe20000041810 */
[----:B------:R-:W-:Y:S07]  /*28c0*/  LDSM.16.M88.4 R140, [R214+0xb000] ;  /* 0x00b00000d68c783b */ /* 0x000fee0000000200 */
        /* <DEDUP_REMOVED lines=11> */
[----:B------:R-:W-:Y:S07]  /*2980*/  LDSM.16.M88.4 R156, [R213+0xd000] ;  /* 0x00d00000d59c783b */ /* 0x000fee0000000200 */
[-C--:B------:R-:W-:Y:S08]  /*2990*/  HMMA.16816.F32.BF16 R20, R152, R160.reuse, R20 ;  /* 0x000000a09814723c */ /* 0x080ff00000041814 */
[C---:B------:R-:W-:Y:S08]  /*29a0*/  HMMA.16816.F32.BF16 R24, R132.reuse, R160, R24 ;  /* 0x000000a08418723c */ /* 0x040ff00000041818 */
[-C--:B------:R-:W-:Y:S01]  /*29b0*/  HMMA.16816.F32.BF16 R28, R132, R162.reuse, R28 ;  /* 0x000000a2841c723c */ /* 0x080fe2000004181c */
[----:B------:R-:W2:Y:S07]  /*29c0*/  LDSM.16.M88.4 R132, [R212+0x2000] ;  /* 0x00200000d484783b */ /* 0x000eae0000000200 */
[----:B------:R-:W-:Y:S01]  /*29d0*/  HMMA.16816.F32.BF16 R32, R152, R162, R32 ;  /* 0x000000a29820723c */ /* 0x000fe20000041820 */
[----:B------:R-:W2:Y:S07]  /*29e0*/  LDSM.16.M88.4 R152, [R212+0x2800] ;  /* 0x00280000d498783b */ /* 0x000eae0000000200 */
[-C--:B-1----:R-:W-:Y:S01]  /*29f0*/  HMMA.16816.F32.BF16 R4, R136, R140.reuse, R4 ;  /* 0x0000008c8804723c */ /* 0x082fe20000041804 */
[----:B------:R-:W1:Y:S07]  /*2a00*/  LDSM.16.M88.4 R160, [R213+0xd400] ;  /* 0x00d40000d5a0783b */ /* 0x000e6e0000000200 */
[C---:B------:R-:W-:Y:S08]  /*2a10*/  HMMA.16816.F32.BF16 R8, R144.reuse, R140, R8 ;  /* 0x0000008c9008723c */ /* 0x040ff00000041808 */
[-C--:B------:R-:W-:Y:S08]  /*2a20*/  HMMA.16816.F32.BF16 R12, R144, R142.reuse, R12 ;  /* 0x0000008e900c723c */ /* 0x080ff0000004180c */
[C---:B------:R-:W-:Y:S01]  /*2a30*/  HMMA.16816.F32.BF16 R16, R136.reuse, R142, R16 ;  /* 0x0000008e8810723c */ /* 0x040fe20000041810 */
[----:B------:R-:W-:Y:S07]  /*2a40*/  LDSM.16.M88.4 R140, [R214+0xd000] ;  /* 0x00d00000d68c783b */ /* 0x000fee0000000200 */
[-C--:B------:R-:W-:Y:S08]  /*2a50*/  HMMA.16816.F32.BF16 R20, R136, R148.reuse, R20 ;  /* 0x000000948814723c */ /* 0x080ff00000041814 */
[C---:B------:R-:W-:Y:S07]  /*2a60*/  HMMA.16816.F32.BF16 R24, R144.reuse, R148, R24 ;  /* 0x000000949018723c */ /* 0x040fee0000041818 */
[----:B------:R-:W-:Y:S01]  /*2a70*/  IMAD.U32 R148, RZ, RZ, UR6 ;  /* 0x00000006ff947e24 */ /* 0x000fe2000f8e00ff */
[-C--:B------:R-:W-:Y:S01]  /*2a80*/  HMMA.16816.F32.BF16 R28, R144, R150.reuse, R28 ;  /* 0x00000096901c723c */ /* 0x080fe2000004181c */
[----:B------:R-:W-:Y:S07]  /*2a90*/  LDSM.16.M88.4 R144, [R0+0x2800] ;  /* 0x002800000090783b */ /* 0x000fee0000000200 */
[----:B------:R-:W-:Y:S01]  /*2aa0*/  HMMA.16816.F32.BF16 R32, R136, R150, R32 ;  /* 0x000000968820723c */ /* 0x000fe20000041820 */
[----:B------:R1:W4:Y:S07]  /*2ab0*/  LDSM.16.M88.4 R136, [R0+0x2000] ;  /* 0x002000000088783b */ /* 0x00032e0000000200 */
[-C--:B--2---:R-:W-:Y:S01]  /*2ac0*/  HMMA.16816.F32.BF16 R4, R132, R156.reuse, R4 ;  /* 0x0000009c8404723c */ /* 0x084fe20000041804 */
[----:B------:R-:W2:Y:S07]  /*2ad0*/  @!P0 S2R R151, SR_TID.X ;  /* 0x0000000000978919 */ /* 0x000eae0000002100 */
[C---:B------:R-:W-:Y:S08]  /*2ae0*/  HMMA.16816.F32.BF16 R8, R152.reuse, R156, R8 ;  /* 0x0000009c9808723c */ /* 0x040ff00000041808 */
[-C--:B------:R-:W-:Y:S01]  /*2af0*/  HMMA.16816.F32.BF16 R12, R152, R158.reuse, R12 ;  /* 0x0000009e980c723c */ /* 0x080fe2000004180c */
[----:B-1----:R-:W-:Y:S04]  /*2b00*/  IMAD R0, R148, 0x4, R232 ;  /* 0x0000000494007824 */ /* 0x002fe800078e02e8 */
[C---:B------:R-:W-:Y:S01]  /*2b10*/  IMAD.WIDE.U32 R148, R0.reuse, -0x326172a9, RZ ;  /* 0xcd9e8d5700947825 */ /* 0x040fe200078e00ff */
[----:B------:R-:W-:Y:S02]  /*2b20*/  IADD3 R150, R0, 0x2, RZ ;  /* 0x0000000200967810 */ /* 0x000fe40007ffe0ff */
[C---:B------:R-:W-:Y:S04]  /*2b30*/  HMMA.16816.F32.BF16 R16, R132.reuse, R158, R16 ;  /* 0x0000009e8410723c */ /* 0x040fe80000041810 */
[----:B---3--:R-:W-:Y:S04]  /*2b40*/  LOP3.LUT R148, R227, UR41, R148, 0x96, !PT ;  /* 0x00000029e3947c12 */ /* 0x008fe8000f8e9694 */
[-C--:B------:R-:W-:Y:S08]  /*2b50*/  HMMA.16816.F32.BF16 R20, R132, R160.reuse, R20 ;  /* 0x000000a08414723c */ /* 0x080ff00000041814 */
[C---:B------:R-:W-:Y:S08]  /*2b60*/  HMMA.16816.F32.BF16 R24, R152.reuse, R160, R24 ;  /* 0x000000a09818723c */ /* 0x040ff00000041818 */
[-C--:B------:R-:W-:Y:S08]  /*2b70*/  HMMA.16816.F32.BF16 R28, R152, R162.reuse, R28 ;  /* 0x000000a2981c723c */ /* 0x080ff0000004181c */
[----:B------:R-:W-:Y:S07]  /*2b80*/  HMMA.16816.F32.BF16 R32, R132, R162, R32 ;  /* 0x000000a28420723c */ /* 0x000fee0000041820 */
[----:B------:R-:W-:Y:S01]  /*2b90*/  LOP3.LUT R134, R230, UR42, RZ, 0x3c, !PT ;  /* 0x0000002ae6867c12 */ /* 0x000fe2000f8e3cff */
[----:B------:R-:W-:Y:S01]  /*2ba0*/  IMAD.WIDE.U32 R132, R150, -0x326172a9, RZ ;  /* 0xcd9e8d5796847825 */ /* 0x000fe200078e00ff */
[-C--:B----4-:R-:W-:Y:S01]  /*2bb0*/  LOP3.LUT R150, R149, R229.reuse, RZ, 0x3c, !PT ;  /* 0x000000e595967212 */ /* 0x090fe200078e3cff */
[-C--:B------:R-:W-:Y:S01]  /*2bc0*/  HMMA.16816.F32.BF16 R4, R136, R140.reuse, R4 ;  /* 0x0000008c8804723c */ /* 0x080fe20000041804 */
[----:B------:R-:W-:Y:S01]  /*2bd0*/  UIADD3 UR42, UR31, -0x126145ec, URZ ;  /* 0xed9eba141f2a7890 */ /* 0x000fe2000fffe03f */
[----:B--2---:R-:W-:Y:S01]  /*2be0*/  @!P0 IMAD.SHL.U32 R135, R151, 0x2, RZ ;  /* 0x0000000297878824 */ /* 0x004fe200078e00ff */
[----:B------:R-:W-:Y:S01]  /*2bf0*/  LOP3.LUT R152, R227, UR41, R132, 0x96, !PT ;  /* 0x00000029e3987c12 */ /* 0x000fe2000f8e9684 */
[----:B------:R-:W-:Y:S01]  /*2c00*/  @!UP0 UMOV UR41, 0x1 ;  /* 0x0000000100298882 */ /* 0x000fe20000000000 */
[----:B------:R-:W-:Y:S01]  /*2c10*/  LOP3.LUT R153, R133, R229, RZ, 0x3c, !PT ;  /* 0x000000e585997212 */ /* 0x000fe200078e3cff */
[----:B------:R-:W-:Y:S01]  /*2c20*/  IMAD.U32 R0, RZ, RZ, UR41 ;  /* 0x00000029ff007e24 */ /* 0x000fe2000f8e00ff */
[----:B------:R-:W-:Y:S01]  /*2c30*/  UIADD3 UR41, UR39, -0x255992d5, URZ ;  /* 0xdaa66d2b27297890 */ /* 0x000fe2000fffe03f */
[----:B------:R-:W-:Y:S01]  /*2c40*/  IMAD.U32 R149, RZ, RZ, UR37 ;  /* 0x00000025ff957e24 */ /* 0x000fe2000f8e00ff */
[C---:B------:R-:W-:Y:S01]  /*2c50*/  HMMA.16816.F32.BF16 R8, R144.reuse, R140, R8 ;  /* 0x0000008c9008723c */ /* 0x040fe20000041808 */
[----:B------:R-:W-:Y:S02]  /*2c60*/  UIADD3 UR37, UR39, 0x3c6ef372, URZ ;  /* 0x3c6ef37227257890 */ /* 0x000fe4000fffe03f */
[----:B------:R-:W-:Y:S01]  /*2c70*/  @!P0 IADD3 R151, R248, -c[0x0][0x214], R0 ;  /* 0x80008500f8978a10 */ /* 0x000fe20007ffe000 */
[----:B------:R-:W-:Y:S01]  /*2c80*/  IMAD.WIDE.U32 R132, R150, -0x2daee0ad, RZ ;  /* 0xd2511f5396847825 */ /* 0x000fe200078e00ff */
[----:B------:R-:W-:Y:S02]  /*2c90*/  @!P0 LOP3.LUT R0, R228, 0x6, R135, 0xf8, !PT ;  /* 0x00000006e4008812 */ /* 0x000fe400078ef887 */
[----:B------:R-:W-:Y:S01]  /*2ca0*/  LOP3.LUT R156, R226, UR37, RZ, 0x3c, !PT ;  /* 0x00000025e29c7c12 */ /* 0x000fe2000f8e3cff */
[----:B------:R-:W-:Y:S01]  /*2cb0*/  IMAD.WIDE.U32 R162, R148, -0x2daee0ad, RZ ;  /* 0xd2511f5394a27825 */ /* 0x000fe200078e00ff */
[----:B------:R-:W-:Y:S01]  /*2cc0*/  @!P0 IADD3 R151, R149, UR38, R151 ;  /* 0x0000002695978c10 */ /* 0x000fe2000fffe097 */
[-C--:B------:R-:W-:Y:S01]  /*2cd0*/  HMMA.16816.F32.BF16 R12, R144, R142.reuse, R12 ;  /* 0x0000008e900c723c */ /* 0x080fe2000004180c */
[----:B------:R-:W-:Y:S01]  /*2ce0*/  UIADD3 UR37, UR31, 0x32370b8f, URZ ;  /* 0x32370b8f1f257890 */ /* 0x000fe2000fffe03f */
[----:B------:R-:W-:Y:S01]  /*2cf0*/  LOP3.LUT R135, R134, R133, RZ, 0x3c, !PT ;  /* 0x0000008586877212 */ /* 0x000fe200078e3cff */
[----:B------:R-:W-:Y:S01]  /*2d00*/  IMAD.U32 R148, RZ, RZ, UR24 ;  /* 0x00000018ff947e24 */ /* 0x000fe2000f8e00ff */
[C---:B------:R-:W-:Y:S01]  /*2d10*/  @!P0 IMNMX R149, R151.reuse, UR38, PT ;  /* 0x0000002697958c17 */ /* 0x040fe2000b800200 */
[----:B------:R-:W-:Y:S01]  /*2d20*/  IMAD.WIDE.U32 R160, R152, -0x2daee0ad, RZ ;  /* 0xd2511f5398a07825 */ /* 0x000fe200078e00ff */
[----:B------:R-:W-:Y:S02]  /*2d30*/  @!P0 IADD3 R140, R151, 0x8, RZ ;  /* 0x00000008978c8810 */ /* 0x000fe40007ffe0ff */
[----:B------:R-:W-:Y:S01]  /*2d40*/  LOP3.LUT R154, R163, UR44, R132, 0x96, !PT ;  /* 0x0000002ca39a7c12 */ /* 0x000fe2000f8e9684 */
[----:B------:R-:W-:Y:S01]  /*2d50*/  @!P0 IMAD R0, R148, 0x80, R0 ;  /* 0x0000008094008824 */ /* 0x000fe200078e0200 */
[C---:B------:R-:W-:Y:S02]  /*2d60*/  HMMA.16816.F32.BF16 R16, R136.reuse, R142, R16 ;  /* 0x0000008e8810723c */ /* 0x040fe40000041810 */
[----:B------:R-:W-:Y:S01]  /*2d70*/  @!P0 IMNMX R140, R140, UR38, PT ;  /* 0x000000268c8c8c17 */ /* 0x000fe2000b800200 */
[----:B------:R-:W-:Y:S01]  /*2d80*/  IMAD.WIDE.U32 R132, R153, -0x2daee0ad, RZ ;  /* 0xd2511f5399847825 */ /* 0x000fe200078e00ff */
[CC--:B------:R-:W-:Y:S02]  /*2d90*/  @!P0 ISETP.GE.AND P2, PT, R0.reuse, R149.reuse, PT ;  /* 0x000000950000820c */ /* 0x0c0fe40003f46270 */
[----:B------:R-:W-:Y:S01]  /*2da0*/  @!P0 IADD3 R150, R0, 0x1, RZ ;  /* 0x0000000100968810 */ /* 0x000fe20007ffe0ff */
[----:B------:R-:W-:Y:S01]  /*2db0*/  FMUL.FTZ R148, R252, 1.4426950216293334961 ;  /* 0x3fb8aa3bfc947820 */ /* 0x000fe20000410000 */
[----:B------:R-:W-:Y:S01]  /*2dc0*/  @!P0 FSEL R4, R4, -INF , !P2 ;  /* 0xff80000004048808 */ /* 0x000fe20005000000 */
[----:B------:R-:W-:Y:S01]  /*2dd0*/  IMAD.WIDE.U32 R152, R135, -0x326172a9, RZ ;  /* 0xcd9e8d5787987825 */ /* 0x000fe200078e00ff */
[----:B------:R-:W-:Y:S02]  /*2de0*/  @!P0 ISETP.GE.AND P2, PT, R150, R149, PT ;  /* 0x000000959600820c */ /* 0x000fe40003f46270 */
[----:B------:R-:W-:Y:S01]  /*2df0*/  FSEL R148, R148, RZ, P1 ;  /* 0x000000ff94947208 */ /* 0x000fe20000800000 */
[C---:B------:R-:W-:Y:S01]  /*2e00*/  FMUL.FTZ R141, R251.reuse, 1.4426950216293334961 ;  /* 0x3fb8aa3bfb8d7820 */ /* 0x040fe20000410000 */
[----:B------:R-:W-:Y:S01]  /*2e10*/  FSETP.NEU.FTZ.AND P1, PT, R251, -INF , PT ;  /* 0xff800000fb00780b */ /* 0x000fe20003f3d000 */
[----:B------:R-:W-:Y:S01]  /*2e20*/  IMAD.WIDE.U32 R154, R154, -0x326172a9, RZ ;  /* 0xcd9e8d579a9a7825 */ /* 0x000fe200078e00ff */
[----:B------:R-:W-:Y:S02]  /*2e30*/  @!P0 FSEL R5, R5, -INF , !P2 ;  /* 0xff80000005058808 */ /* 0x000fe40005000000 */
[-C--:B------:R-:W-:Y:S01]  /*2e40*/  @!P0 ISETP.GE.AND P2, PT, R0, R140.reuse, PT ;  /* 0x0000008c0000820c */ /* 0x080fe20003f46270 */
[--C-:B------:R-:W-:Y:S01]  /*2e50*/  FFMA.FTZ R4, R4, c[0x0][0x23c], -R148.reuse ;  /* 0x00008f0004047a23 */ /* 0x100fe20000010894 */
[----:B------:R-:W-:Y:S01]  /*2e60*/  FSEL R141, R141, RZ, P1 ;  /* 0x000000ff8d8d7208 */ /* 0x000fe20000800000 */
[----:B------:R-:W-:Y:S01]  /*2e70*/  FFMA.FTZ R5, R5, c[0x0][0x23c], -R148 ;  /* 0x00008f0005057a23 */ /* 0x000fe20000010894 */
[-C--:B------:R-:W-:Y:S01]  /*2e80*/  @!P0 ISETP.GE.AND P1, PT, R150, R140.reuse, PT ;  /* 0x0000008c9600820c */ /* 0x080fe20003f26270 */
[----:B------:R1:W2:Y:S01]  /*2e90*/  MUFU.EX2 R228, R4 ;  /* 0x0000000400e47308 */ /* 0x0002a20000000800 */
[----:B------:R-:W-:Y:S02]  /*2ea0*/  @!P0 FSEL R6, R6, -INF , !P2 ;  /* 0xff80000006068808 */ /* 0x000fe40005000000 */
[----:B------:R-:W-:Y:S02]  /*2eb0*/  LOP3.LUT R152, R155, UR41, R152, 0x96, !PT ;  /* 0x000000299b987c12 */ /* 0x000fe4000f8e9698 */
[----:B------:R-:W-:Y:S01]  /*2ec0*/  LOP3.LUT R158, R134, R133, RZ, 0x3c, !PT ;  /* 0x00000085869e7212 */ /* 0x000fe200078e3cff */
[--C-:B------:R-:W-:Y:S01]  /*2ed0*/  FFMA.FTZ R6, R6, c[0x0][0x23c], -R141.reuse ;  /* 0x00008f0006067a23 */ /* 0x100fe2000001088d */
[----:B------:R-:W-:Y:S01]  /*2ee0*/  LOP3.LUT R157, R161, UR44, R132, 0x96, !PT ;  /* 0x0000002ca19d7c12 */ /* 0x000fe2000f8e9684 */
[----:B------:R-:W-:Y:S01]  /*2ef0*/  UIADD3 UR44, UR39, 0x1715609d, URZ ;  /* 0x1715609d272c7890 */ /* 0x000fe2000fffe03f */
[----:B------:R-:W-:Y:S01]  /*2f00*/  @!P0 FSEL R7, R7, -INF , !P1 ;  /* 0xff80000007078808 */ /* 0x000fe20004800000 */
[----:B------:R3:W4:Y:S01]  /*2f10*/  MUFU.EX2 R226, R6 ;  /* 0x0000000600e27308 */ /* 0x0007220000000800 */
[----:B------:R-:W-:Y:S01]  /*2f20*/  FSETP.NEU.FTZ.AND P1, PT, R250, -INF , PT ;  /* 0xff800000fa00780b */ /* 0x000fe20003f3d000 */
[----:B------:R-:W2:Y:S01]  /*2f30*/  LDSM.16.M88.4 R132, [R214+0xd400] ;  /* 0x00d40000d684783b */ /* 0x000ea20000000200 */
[----:B------:R-:W-:Y:S01]  /*2f40*/  FSETP.NEU.FTZ.AND P2, PT, R249, -INF , PT ;  /* 0xff800000f900780b */ /* 0x000fe20003f5d000 */
[--C-:B------:R-:W-:Y:S01]  /*2f50*/  FFMA.FTZ R233, R7, c[0x0][0x23c], -R141.reuse ;  /* 0x00008f0007e97a23 */ /* 0x100fe2000001088d */
[----:B------:R-:W-:Y:S02]  /*2f60*/  @!P0 IADD3 R7, R151, 0x20, RZ ;  /* 0x0000002097078810 */ /* 0x000fe40007ffe0ff */
[----:B------:R-:W-:Y:S02]  /*2f70*/  @!P0 IADD3 R142, R0, 0x9, RZ ;  /* 0x00000009008e8810 */ /* 0x000fe40007ffe0ff */
[----:B------:R-:W-:Y:S01]  /*2f80*/  @!P0 IMNMX R7, R7, UR38, PT ;  /* 0x0000002607078c17 */ /* 0x000fe2000b800200 */
[----:B------:R4:W2:Y:S01]  /*2f90*/  MUFU.EX2 R227, R5 ;  /* 0x0000000500e37308 */ /* 0x0008a20000000800 */
[----:B------:R-:W-:Y:S02]  /*2fa0*/  LOP3.LUT R153, R156, R153, RZ, 0x3c, !PT ;  /* 0x000000999c997212 */ /* 0x000fe400078e3cff */
[-C--:B------:R-:W-:Y:S01]  /*2fb0*/  @!P0 ISETP.GE.AND P3, PT, R0, R7.reuse, PT ;  /* 0x000000070000820c */ /* 0x080fe20003f66270 */
[----:B-1----:R-:W-:Y:S03]  /*2fc0*/  FMUL.FTZ R4, R249, 1.4426950216293334961 ;  /* 0x3fb8aa3bf9047820 */ /* 0x002fe60000410000 */
[----:B------:R-:W-:Y:S02]  /*2fd0*/  @!P0 FSEL R8, R8, -INF , !P3 ;  /* 0xff80000008088808 */ /* 0x000fe40005800000 */
[----:B------:R-:W-:Y:S01]  /*2fe0*/  FSEL R4, R4, RZ, P2 ;  /* 0x000000ff04047208 */ /* 0x000fe20001000000 */
[----:B------:R-:W1:Y:S01]  /*2ff0*/  MUFU.EX2 R233, R233 ;  /* 0x000000e900e97308 */ /* 0x000e620000000800 */
[----:B---3--:R-:W-:Y:S05]  /*3000*/  FMUL.FTZ R6, R250, 1.4426950216293334961 ;  /* 0x3fb8aa3bfa067820 */ /* 0x008fea0000410000 */
[----:B------:R-:W-:Y:S02]  /*3010*/  FSEL R6, R6, RZ, P1 ;  /* 0x000000ff06067208 */ /* 0x000fe40000800000 */
[----:B------:R-:W-:Y:S02]  /*3020*/  @!P0 ISETP.GE.AND P1, PT, R150, R7, PT ;  /* 0x000000079600820c */ /* 0x000fe40003f26270 */
[----:B----4-:R-:W-:Y:S01]  /*3030*/  @!P0 IADD3 R5, R151, 0x28, RZ ;  /* 0x0000002897058810 */ /* 0x010fe20007ffe0ff */
[--C-:B------:R-:W-:Y:S01]  /*3040*/  FFMA.FTZ R235, R8, c[0x0][0x23c], -R6.reuse ;  /* 0x00008f0008eb7a23 */ /* 0x100fe20000010806 */
[----:B------:R-:W-:Y:S02]  /*3050*/  @!P0 FSEL R9, R9, -INF , !P1 ;  /* 0xff80000009098808 */ /* 0x000fe40004800000 */
[----:B------:R-:W-:Y:S02]  /*3060*/  @!P0 IMNMX R5, R5, UR38, PT ;  /* 0x0000002605058c17 */ /* 0x000fe4000b800200 */
[----:B------:R-:W-:Y:S01]  /*3070*/  @!P0 IADD3 R8, R0, 0x8, RZ ;  /* 0x0000000800088810 */ /* 0x000fe20007ffe0ff */
[----:B------:R-:W-:Y:S01]  /*3080*/  FFMA.FTZ R9, R9, c[0x0][0x23c], -R6 ;  /* 0x00008f0009097a23 */ /* 0x000fe20000010806 */
[-C--:B------:R-:W-:Y:S01]  /*3090*/  @!P0 ISETP.GE.AND P4, PT, R150, R5.reuse, PT ;  /* 0x000000059600820c */ /* 0x080fe20003f86270 */
[-C--:B--2---:R-:W-:Y:S01]  /*30a0*/  HMMA.16816.F32.BF16 R20, R136, R132.reuse, R20 ;  /* 0x000000848814723c */ /* 0x084fe20000041814 */
[-C--:B------:R-:W-:Y:S01]  /*30b0*/  @!P0 ISETP.GE.AND P5, PT, R8, R5.reuse, PT ;  /* 0x000000050800820c */ /* 0x080fe20003fa6270 */
[----:B------:R2:W-:Y:S01]  /*30c0*/  MUFU.EX2 R234, R9 ;  /* 0x0000000900ea7308 */ /* 0x0005e20000000800 */
[-C--:B------:R-:W-:Y:S02]  /*30d0*/  @!P0 ISETP.GE.AND P6, PT, R0, R5.reuse, PT ;  /* 0x000000050000820c */ /* 0x080fe40003fc6270 */
[----:B------:R-:W-:Y:S02]  /*30e0*/  @!P0 FSEL R11, R11, -INF , !P4 ;  /* 0xff8000000b0b8808 */ /* 0x000fe40006000000 */
[-C--:B------:R-:W-:Y:S01]  /*30f0*/  @!P0 ISETP.GE.AND P2, PT, R8, R140.reuse, PT ;  /* 0x0000008c0800820c */ /* 0x080fe20003f46270 */
[C---:B------:R-:W-:Y:S01]  /*3100*/  HMMA.16816.F32.BF16 R24, R144.reuse, R132, R24 ;  /* 0x000000849018723c */ /* 0x040fe20000041818 */
[----:B------:R-:W-:Y:S02]  /*3110*/  @!P0 FSEL R10, R10, -INF , !P6 ;  /* 0xff8000000a0a8808 */ /* 0x000fe40007000000 */
[----:B------:R-:W-:Y:S01]  /*3120*/  @!P0 ISETP.GE.AND P4, PT, R142, R5, PT ;  /* 0x000000058e00820c */ /* 0x000fe20003f86270 */
[--C-:B------:R-:W-:Y:S01]  /*3130*/  FFMA.FTZ R11, R11, c[0x0][0x23c], -R4.reuse ;  /* 0x00008f000b0b7a23 */ /* 0x100fe20000010804 */
[----:B------:R-:W-:Y:S01]  /*3140*/  @!P0 FSEL R14, R14, -INF , !P5 ;  /* 0xff8000000e0e8808 */ /* 0x000fe20006800000 */
[--C-:B------:R-:W-:Y:S01]  /*3150*/  FFMA.FTZ R10, R10, c[0x0][0x23c], -R4.reuse ;  /* 0x00008f000a0a7a23 */ /* 0x100fe20000010804 */
[C---:B------:R-:W-:Y:S01]  /*3160*/  @!P0 ISETP.GE.AND P1, PT, R8.reuse, R149, PT ;  /* 0x000000950800820c */ /* 0x040fe20003f26270 */
[----:B------:R-:W-:Y:S01]  /*3170*/  MUFU.EX2 R236, R11 ;  /* 0x0000000b00ec7308 */ /* 0x000fe20000000800 */
[-C--:B------:R-:W-:Y:S01]  /*3180*/  @!P0 ISETP.GE.AND P3, PT, R8, R7.reuse, PT ;  /* 0x000000070800820c */ /* 0x080fe20003f66270 */
[-C--:B------:R-:W-:Y:S01]  /*3190*/  HMMA.16816.F32.BF16 R28, R144, R134.reuse, R28 ;  /* 0x00000086901c723c */ /* 0x080fe2000004181c */
[----:B------:R-:W-:Y:S01]  /*31a0*/  @!P0 ISETP.GE.AND P6, PT, R142, R7, PT ;  /* 0x000000078e00820c */ /* 0x000fe20003fc6270 */
[----:B------:R-:W-:Y:S01]  /*31b0*/  FFMA.FTZ R14, R14, c[0x0][0x23c], -R4 ;  /* 0x00008f000e0e7a23 */ /* 0x000fe20000010804 */
[----:B------:R-:W-:Y:S02]  /*31c0*/  @!P0 IADD3 R8, R0, 0x11, RZ ;  /* 0x0000001100088810 */ /* 0x000fe40007ffe0ff */
[----:B------:R-:W-:Y:S02]  /*31d0*/  @!P0 FSEL R16, R16, -INF , !P1 ;  /* 0xff80000010108808 */ /* 0x000fe40004800000 */
[----:B------:R-:W-:Y:S01]  /*31e0*/  @!P0 FSEL R12, R12, -INF , !P3 ;  /* 0xff8000000c0c8808 */ /* 0x000fe20005800000 */
[----:B------:R3:W-:Y:S01]  /*31f0*/  MUFU.EX2 R237, R10 ;  /* 0x0000000a00ed7308 */ /* 0x0007e20000000800 */
[----:B--2---:R-:W-:Y:S01]  /*3200*/  @!P0 IADD3 R9, R0, 0x10, RZ ;  /* 0x0000001000098810 */ /* 0x004fe20007ffe0ff */
[----:B------:R-:W-:Y:S01]  /*3210*/  HMMA.16816.F32.BF16 R32, R136, R134, R32 ;  /* 0x000000868820723c */ /* 0x000fe20000041820 */
[-C--:B------:R-:W-:Y:S01]  /*3220*/  @!P0 ISETP.GE.AND P3, PT, R142, R149.reuse, PT ;  /* 0x000000958e00820c */ /* 0x080fe20003f66270 */
[----:B------:R-:W-:Y:S01]  /*3230*/  FFMA.FTZ R16, R16, c[0x0][0x23c], -R148 ;  /* 0x00008f0010107a23 */ /* 0x000fe20000010894 */
[----:B------:R-:W-:Y:S01]  /*3240*/  @!P0 FSEL R13, R13, -INF , !P6 ;  /* 0xff8000000d0d8808 */ /* 0x000fe20007000000 */
[--C-:B------:R-:W-:Y:S01]  /*3250*/  FFMA.FTZ R12, R12, c[0x0][0x23c], -R6.reuse ;  /* 0x00008f000c0c7a23 */ /* 0x100fe20000010806 */
[-C--:B------:R-:W-:Y:S01]  /*3260*/  @!P0 ISETP.GE.AND P6, PT, R142, R140.reuse, PT ;  /* 0x0000008c8e00820c */ /* 0x080fe20003fc6270 */
[----:B------:R-:W-:Y:S01]  /*3270*/  IMAD.WIDE.U32 R142, R152, -0x2daee0ad, RZ ;  /* 0xd2511f53988e7825 */ /* 0x000fe200078e00ff */
[-C--:B------:R-:W-:Y:S01]  /*3280*/  @!P0 ISETP.GE.AND P5, PT, R9, R149.reuse, PT ;  /* 0x000000950900820c */ /* 0x080fe20003fa6270 */
[----:B------:R2:W-:Y:S01]  /*3290*/  MUFU.EX2 R231, R14 ;  /* 0x0000000e00e77308 */ /* 0x0005e20000000800 */
[----:B------:R-:W-:Y:S02]  /*32a0*/  @!P0 FSEL R18, R18, -INF , !P2 ;  /* 0xff80000012128808 */ /* 0x000fe40005000000 */
[----:B------:R-:W-:Y:S01]  /*32b0*/  @!P0 ISETP.GE.AND P2, PT, R8, R149, PT ;  /* 0x000000950800820c */ /* 0x000fe20003f46270 */
[----:B------:R-:W-:Y:S01]  /*32c0*/  FFMA.FTZ R13, R13, c[0x0][0x23c], -R6 ;  /* 0x00008f000d0d7a23 */ /* 0x000fe20000010806 */
[----:B------:R-:W-:Y:S01]  /*32d0*/  @!P0 FSEL R15, R15, -INF , !P4 ;  /* 0xff8000000f0f8808 */ /* 0x000fe20006000000 */
[--C-:B------:R-:W-:Y:S01]  /*32e0*/  FFMA.FTZ R18, R18, c[0x0][0x23c], -R141.reuse ;  /* 0x00008f0012127a23 */ /* 0x100fe2000001088d */
[-C--:B------:R-:W-:Y:S02]  /*32f0*/  @!P0 ISETP.GE.AND P4, PT, R9, R140.reuse, PT ;  /* 0x0000008c0900820c */ /* 0x080fe40003f86270 */
[----:B------:R-:W-:Y:S01]  /*3300*/  @!P0 FSEL R17, R17, -INF , !P3 ;  /* 0xff80000011118808 */ /* 0x000fe20005800000 */
[----:B------:R-:W-:Y:S01]  /*3310*/  FFMA.FTZ R232, R15, c[0x0][0x23c], -R4 ;  /* 0x00008f000fe87a23 */ /* 0x000fe20000010804 */
[----:B------:R-:W-:Y:S01]  /*3320*/  @!P0 FSEL R19, R19, -INF , !P6 ;  /* 0xff80000013138808 */ /* 0x000fe20007000000 */
[----:B------:R-:W-:Y:S01]  /*3330*/  MUFU.EX2 R229, R13 ;  /* 0x0000000d00e57308 */ /* 0x000fe20000000800 */
[-C--:B------:R-:W-:Y:S01]  /*3340*/  @!P0 ISETP.GE.AND P6, PT, R8, R140.reuse, PT ;  /* 0x0000008c0800820c */ /* 0x080fe20003fc6270 */
[--C-:B------:R-:W-:Y:S01]  /*3350*/  FFMA.FTZ R17, R17, c[0x0][0x23c], -R148.reuse ;  /* 0x00008f0011117a23 */ /* 0x100fe20000010894 */
[----:B------:R-:W-:Y:S01]  /*3360*/  @!P0 FSEL R20, R20, -INF , !P5 ;  /* 0xff80000014148808 */ /* 0x000fe20006800000 */
[--C-:B------:R-:W-:Y:S01]  /*3370*/  FFMA.FTZ R19, R19, c[0x0][0x23c], -R141.reuse ;  /* 0x00008f0013137a23 */ /* 0x100fe2000001088d */
[C---:B------:R-:W-:Y:S01]  /*3380*/  @!P0 ISETP.GE.AND P5, PT, R8.reuse, R7, PT ;  /* 0x000000070800820c */ /* 0x040fe20003fa6270 */
[----:B---3--:R-:W-:Y:S01]  /*3390*/  IMAD.WIDE.U32 R10, R153, -0x2daee0ad, RZ ;  /* 0xd2511f53990a7825 */ /* 0x008fe200078e00ff */
[----:B------:R-:W-:Y:S02]  /*33a0*/  @!P0 FSEL R21, R21, -INF , !P2 ;  /* 0xff80000015158808 */ /* 0x000fe40005000000 */
[----:B------:R-:W-:Y:S01]  /*33b0*/  @!P0 ISETP.GE.AND P2, PT, R8, R5, PT ;  /* 0x000000050800820c */ /* 0x000fe20003f46270 */
[----:B------:R-:W-:Y:S01]  /*33c0*/  FFMA.FTZ R20, R20, c[0x0][0x23c], -R148 ;  /* 0x00008f0014147a23 */ /* 0x000fe20000010894 */
[----:B------:R-:W-:Y:S01]  /*33d0*/  LOP3.LUT R144, R143, UR42, R10, 0x96, !PT ;  /* 0x0000002a8f907c12 */ /* 0x000fe2000f8e960a */
[----:B------:R-:W-:Y:S01]  /*33e0*/  FFMA.FTZ R21, R21, c[0x0][0x23c], -R148 ;  /* 0x00008f0015157a23 */ /* 0x000fe20000010894 */
[----:B------:R-:W-:Y:S01]  /*33f0*/  @!P0 IADD3 R8, R0, 0x18, RZ ;  /* 0x0000001800088810 */ /* 0x000fe20007ffe0ff */
[----:B------:R-:W-:Y:S01]  /*3400*/  MUFU.EX2 R163, R16 ;  /* 0x0000001000a37308 */ /* 0x000fe20000000800 */
[----:B------:R-:W-:Y:S01]  /*3410*/  @!P0 ISETP.GE.AND P1, PT, R9, R7, PT ;  /* 0x000000070900820c */ /* 0x000fe20003f26270 */
[----:B--2---:R-:W-:Y:S01]  /*3420*/  IMAD.WIDE.U32 R14, R157, -0x326172a9, RZ ;  /* 0xcd9e8d579d0e7825 */ /* 0x004fe200078e00ff */
[----:B------:R-:W-:Y:S02]  /*3430*/  @!P0 ISETP.GE.AND P3, PT, R9, R5, PT ;  /* 0x000000050900820c */ /* 0x000fe40003f66270 */
[----:B------:R-:W-:Y:S01]  /*3440*/  @!P0 FSEL R22, R22, -INF , !P4 ;  /* 0xff80000016168808 */ /* 0x000fe20006000000 */
[----:B------:R-:W-:Y:S01]  /*3450*/  IMAD.WIDE.U32 R144, R144, -0x326172a9, RZ ;  /* 0xcd9e8d5790907825 */ /* 0x000fe200078e00ff */
[----:B------:R-:W-:Y:S02]  /*3460*/  @!P0 ISETP.GE.AND P4, PT, R8, R7, PT ;  /* 0x000000070800820c */ /* 0x000fe40003f86270 */
[----:B------:R-:W-:Y:S01]  /*3470*/  LOP3.LUT R11, R11, UR37, R162, 0x96, !PT ;  /* 0x000000250b0b7c12 */ /* 0x000fe2000f8e96a2 */
[----:B------:R2:W-:Y:S01]  /*3480*/  MUFU.EX2 R230, R12 ;  /* 0x0000000c00e67308 */ /* 0x0005e20000000800 */
[----:B------:R-:W-:Y:S01]  /*3490*/  @!P0 FSEL R24, R24, -INF , !P1 ;  /* 0xff80000018188808 */ /* 0x000fe20004800000 */
[--C-:B------:R-:W-:Y:S01]  /*34a0*/  FFMA.FTZ R22, R22, c[0x0][0x23c], -R141.reuse ;  /* 0x00008f0016167a23 */ /* 0x100fe2000001088d */
[----:B------:R-:W-:Y:S01]  /*34b0*/  @!P0 ISETP.GE.AND P1, PT, R8, R5, PT ;  /* 0x000000050800820c */ /* 0x000fe20003f26270 */
[----:B------:R-:W-:Y:S01]  /*34c0*/  IMAD.WIDE.U32 R10, R11, -0x326172a9, RZ ;  /* 0xcd9e8d570b0a7825 */ /* 0x000fe200078e00ff */
[----:B------:R-:W-:Y:S02]  /*34d0*/  @!P0 FSEL R26, R26, -INF , !P3 ;  /* 0xff8000001a1a8808 */ /* 0x000fe40005800000 */
[----:B------:R-:W-:Y:S01]  /*34e0*/  @!P0 ISETP.GE.AND P3, PT, R8, R149, PT ;  /* 0x000000950800820c */ /* 0x000fe20003f66270 */
[----:B------:R-:W-:Y:S01]  /*34f0*/  FFMA.FTZ R24, R24, c[0x0][0x23c], -R6 ;  /* 0x00008f0018187a23 */ /* 0x000fe20000010806 */
[----:B------:R-:W-:Y:S01]  /*3500*/  @!P0 FSEL R28, R28, -INF , !P4 ;  /* 0xff8000001c1c8808 */ /* 0x000fe20006000000 */
[----:B------:R-:W-:Y:S01]  /*3510*/  FFMA.FTZ R26, R26, c[0x0][0x23c], -R4 ;  /* 0x00008f001a1a7a23 */ /* 0x000fe20000010804 */
[-C--:B------:R-:W-:Y:S01]  /*3520*/  @!P0 ISETP.GE.AND P4, PT, R8, R140.reuse, PT ;  /* 0x0000008c0800820c */ /* 0x080fe20003f86270 */
[----:B------:R-:W-:Y:S01]  /*3530*/  IMAD.WIDE.U32 R8, R158, -0x326172a9, RZ ;  /* 0xcd9e8d579e087825 */ /* 0x000fe200078e00ff */
[----:B------:R-:W-:Y:S01]  /*3540*/  LOP3.LUT R10, R145, UR44, R10, 0x96, !PT ;  /* 0x0000002c910a7c12 */ /* 0x000fe2000f8e960a */
[----:B------:R3:W-:Y:S01]  /*3550*/  MUFU.EX2 R162, R17 ;  /* 0x0000001100a27308 */ /* 0x0007e20000000800 */
[----:B------:R-:W-:Y:S01]  /*3560*/  @!P0 IADD3 R0, R0, 0x19, RZ ;  /* 0x0000001900008810 */ /* 0x000fe20007ffe0ff */
[----:B------:R-:W-:Y:S01]  /*3570*/  FFMA.FTZ R28, R28, c[0x0][0x23c], -R6 ;  /* 0x00008f001c1c7a23 */ /* 0x000fe20000010806 */
[----:B------:R-:W-:Y:S02]  /*3580*/  LOP3.LUT R9, R156, R9, RZ, 0x3c, !PT ;  /* 0x000000099c097212 */ /* 0x000fe400078e3cff */
[----:B------:R-:W-:Y:S01]  /*3590*/  LOP3.LUT R132, R15, UR41, R8, 0x96, !PT ;  /* 0x000000290f847c12 */ /* 0x000fe2000f8e9608 */
[----:B------:R-:W-:Y:S01]  /*35a0*/  UIADD3 UR41, UR39, 0x78dde6e4, URZ ;  /* 0x78dde6e427297890 */ /* 0x000fe2000fffe03f */
[----:B------:R-:W-:Y:S01]  /*35b0*/  @!P0 FSEL R23, R23, -INF , !P6 ;  /* 0xff80000017178808 */ /* 0x000fe20007000000 */
[----:B------:R-:W-:Y:S01]  /*35c0*/  IMAD.WIDE.U32 R8, R9, -0x2daee0ad, RZ ;  /* 0xd2511f5309087825 */ /* 0x000fe200078e00ff */
[----:B------:R-:W-:Y:S01]  /*35d0*/  @!P0 ISETP.GE.AND P6, PT, R0, R7, PT ;  /* 0x000000070000820c */ /* 0x000fe20003fc6270 */
[----:B------:R-:W-:Y:S01]  /*35e0*/  MUFU.EX2 R161, R18 ;  /* 0x0000001200a17308 */ /* 0x000fe20000000800 */
[----:B------:R-:W-:Y:S01]  /*35f0*/  @!P0 FSEL R25, R25, -INF , !P5 ;  /* 0xff80000019198808 */ /* 0x000fe20006800000 */
[----:B------:R-:W-:Y:S01]  /*3600*/  IMAD.WIDE.U32 R132, R132, -0x2daee0ad, RZ ;  /* 0xd2511f5384847825 */ /* 0x000fe200078e00ff */
[----:B------:R-:W-:Y:S01]  /*3610*/  LOP3.LUT R9, R9, UR37, R160, 0x96, !PT ;  /* 0x0000002509097c12 */ /* 0x000fe2000f8e96a0 */
[----:B------:R-:W-:Y:S01]  /*3620*/  UIADD3 UR37, UR31, -0x56f99767, URZ ;  /* 0xa90668991f257890 */ /* 0x000fe2000fffe03f */
[----:B--2---:R-:W-:Y:S01]  /*3630*/  LOP3.LUT R12, R11, UR41, R154, 0x96, !PT ;  /* 0x000000290b0c7c12 */ /* 0x004fe2000f8e969a */
[----:B------:R-:W-:Y:S01]  /*3640*/  IMAD.WIDE.U32 R10, R10, -0x2daee0ad, RZ ;  /* 0xd2511f530a0a7825 */ /* 0x000fe200078e00ff */
[----:B------:R-:W-:Y:S01]  /*3650*/  LOP3.LUT R16, R133, UR42, R8, 0x96, !PT ;  /* 0x0000002a85107c12 */ /* 0x000fe2000f8e9608 */
[----:B------:R-:W-:Y:S01]  /*3660*/  UIADD3 UR42, UR31, 0x646e171e, URZ ;  /* 0x646e171e1f2a7890 */ /* 0x000fe2000fffe03f */
[----:B------:R-:W-:Y:S01]  /*3670*/  @!P0 FSEL R29, R29, -INF , !P6 ;  /* 0xff8000001d1d8808 */ /* 0x000fe20007000000 */
[----:B------:R-:W-:Y:S01]  /*3680*/  IMAD.WIDE.U32 R8, R9, -0x326172a9, RZ ;  /* 0xcd9e8d5709087825 */ /* 0x000fe200078e00ff */
[----:B------:R2:W-:Y:S01]  /*3690*/  MUFU.EX2 R160, R19 ;  /* 0x0000001300a07308 */ /* 0x0005e20000000800 */
[----:B------:R-:W-:Y:S02]  /*36a0*/  @!P0 ISETP.GE.AND P5, PT, R0, R5, PT ;  /* 0x000000050000820c */ /* 0x000fe40003fa6270 */
[----:B---3--:R-:W-:Y:S01]  /*36b0*/  IMAD.WIDE.U32 R16, R16, -0x326172a9, RZ ;  /* 0xcd9e8d5710107825 */ /* 0x008fe200078e00ff */
[----:B------:R-:W-:Y:S01]  /*36c0*/  LOP3.LUT R14, R9, UR41, R14, 0x96, !PT ;  /* 0x00000029090e7c12 */ /* 0x000fe2000f8e960e */
[----:B------:R-:W-:Y:S01]  /*36d0*/  UIADD3 UR41, UR39, -0x4ab325aa, URZ ;  /* 0xb54cda5627297890 */ /* 0x000fe2000fffe03f */
[----:B------:R-:W-:Y:S01]  /*36e0*/  @!P0 ISETP.GE.AND P6, PT, R0, R140, PT ;  /* 0x0000008c0000820c */ /* 0x000fe20003fc6270 */
[----:B------:R-:W-:Y:S01]  /*36f0*/  IMAD.WIDE.U32 R12, R12, -0x2daee0ad, RZ ;  /* 0xd2511f530c0c7825 */ /* 0x000fe200078e00ff */
[----:B------:R-:W-:Y:S02]  /*3700*/  LOP3.LUT R8, R17, UR44, R8, 0x96, !PT ;  /* 0x0000002c11087c12 */ /* 0x000fe4000f8e9608 */
[----:B------:R3:W-:Y:S01]  /*3710*/  MUFU.EX2 R159, R20 ;  /* 0x00000014009f7308 */ /* 0x0007e20000000800 */
[----:B------:R-:W-:Y:S01]  /*3720*/  IMAD.WIDE.U32 R14, R14, -0x2daee0ad, RZ ;  /* 0xd2511f530e0e7825 */ /* 0x000fe200078e00ff */
[----:B------:R-:W-:Y:S02]  /*3730*/  LOP3.LUT R142, R13, UR37, R142, 0x96, !PT ;  /* 0x000000250d8e7c12 */ /* 0x000fe4000f8e968e */
[----:B------:R-:W-:Y:S01]  /*3740*/  SHF.R.U32.HI R146, RZ, 0x10, R10 ;  /* 0x00000010ff927819 */ /* 0x000fe2000001160a */
[----:B------:R-:W-:Y:S01]  /*3750*/  IMAD.WIDE.U32 R8, R8, -0x2daee0ad, RZ ;  /* 0xd2511f5308087825 */ /* 0x000fe200078e00ff */
[----:B------:R-:W-:Y:S01]  /*3760*/  LOP3.LUT R132, R15, UR37, R132, 0x96, !PT ;  /* 0x000000250f847c12 */ /* 0x000fe2000f8e9684 */
[----:B------:R-:W-:Y:S01]  /*3770*/  ULDC.U8 UR37, c[0x0][0x2d8] ;  /* 0x0000b60000257ab9 */ /* 0x000fe20000000000 */
[----:B------:R-:W-:Y:S01]  /*3780*/  LOP3.LUT R140, R10, 0xffff, RZ, 0xc0, !PT ;  /* 0x0000ffff0a8c7812 */ /* 0x000fe200078ec0ff */
[--C-:B------:R-:W-:Y:S01]  /*3790*/  FFMA.FTZ R25, R25, c[0x0][0x23c], -R6.reuse ;  /* 0x00008f0019197a23 */ /* 0x100fe20000010806 */
[----:B------:R-:W-:Y:S01]  /*37a0*/  @!P0 FSEL R27, R27, -INF , !P2 ;  /* 0xff8000001b1b8808 */ /* 0x000fe20005000000 */
[----:B------:R-:W4:Y:S01]  /*37b0*/  MUFU.EX2 R235, R235 ;  /* 0x000000eb00eb7308 */ /* 0x000f220000000800 */
[----:B------:R-:W-:Y:S01]  /*37c0*/  @!P0 ISETP.GE.AND P2, PT, R0, R149, PT ;  /* 0x000000950000820c */ /* 0x000fe20003f46270 */
[----:B------:R-:W-:Y:S01]  /*37d0*/  FFMA.FTZ R6, R29, c[0x0][0x23c], -R6 ;  /* 0x00008f001d067a23 */ /* 0x000fe20000010806 */
[----:B------:R-:W-:Y:S01]  /*37e0*/  LOP3.LUT R12, R11, UR42, R12, 0x96, !PT ;  /* 0x0000002a0b0c7c12 */ /* 0x000fe2000f8e960c */
[----:B------:R-:W-:Y:S01]  /*37f0*/  FFMA.FTZ R27, R27, c[0x0][0x23c], -R4 ;  /* 0x00008f001b1b7a23 */ /* 0x000fe20000010804 */
[----:B------:R-:W-:Y:S01]  /*3800*/  LOP3.LUT R5, R10, 0xff, RZ, 0xc0, !PT ;  /* 0x000000ff0a057812 */ /* 0x000fe200078ec0ff */
[----:B------:R-:W-:Y:S01]  /*3810*/  FFMA.FTZ R23, R23, c[0x0][0x23c], -R141 ;  /* 0x00008f0017177a23 */ /* 0x000fe2000001088d */
[----:B------:R-:W-:Y:S01]  /*3820*/  SHF.R.U32.HI R0, RZ, 0x18, R10 ;  /* 0x00000018ff007819 */ /* 0x000fe2000001160a */
[----:B------:R-:W-:Y:S01]  /*3830*/  IMAD.WIDE.U32 R10, R142, -0x326172a9, RZ ;  /* 0xcd9e8d578e0a7825 */ /* 0x000fe200078e00ff */
[C---:B------:R-:W-:Y:S01]  /*3840*/  LOP3.LUT R133, R8.reuse, 0xff, RZ, 0xc0, !PT ;  /* 0x000000ff08857812 */ /* 0x040fe200078ec0ff */
[----:B------:R-:W-:Y:S01]  /*3850*/  MUFU.EX2 R150, R6 ;  /* 0x0000000600967308 */ /* 0x000fe20000000800 */
[----:B------:R-:W-:Y:S02]  /*3860*/  LOP3.LUT R143, R8, 0xffff, RZ, 0xc0, !PT ;  /* 0x0000ffff088f7812 */ /* 0x000fe400078ec0ff */
[----:B------:R-:W-:Y:S02]  /*3870*/  LOP3.LUT R7, R9, UR42, R14, 0x96, !PT ;  /* 0x0000002a09077c12 */ /* 0x000fe4000f8e960e */
[--C-:B------:R-:W-:Y:S02]  /*3880*/  SHF.R.U32.HI R145, RZ, 0x18, R8.reuse ;  /* 0x00000018ff917819 */ /* 0x100fe40000011608 */
[----:B------:R-:W-:Y:S01]  /*3890*/  SHF.R.U32.HI R238, RZ, 0x10, R8 ;  /* 0x00000010ffee7819 */ /* 0x000fe20000011608 */
[----:B------:R-:W-:Y:S01]  /*38a0*/  IMAD.WIDE.U32 R8, R132, -0x326172a9, RZ ;  /* 0xcd9e8d5784087825 */ /* 0x000fe200078e00ff */
[----:B------:R-:W-:Y:S01]  /*38b0*/  @!P0 FSEL R30, R30, -INF , !P1 ;  /* 0xff8000001e1e8808 */ /* 0x000fe20004800000 */
[----:B------:R-:W-:Y:S01]  /*38c0*/  MUFU.EX2 R232, R232 ;  /* 0x000000e800e87308 */ /* 0x000fe20000000800 */
[----:B------:R-:W-:Y:S02]  /*38d0*/  ISETP.LE.U32.AND P1, PT, R5, UR37, PT ;  /* 0x0000002505007c0c */ /* 0x000fe4000bf23070 */
[----:B------:R-:W-:Y:S01]  /*38e0*/  LOP3.LUT R5, R11, UR41, R144, 0x96, !PT ;  /* 0x000000290b057c12 */ /* 0x000fe2000f8e9690 */
[--C-:B------:R-:W-:Y:S01]  /*38f0*/  FFMA.FTZ R30, R30, c[0x0][0x23c], -R4.reuse ;  /* 0x00008f001e1e7a23 */ /* 0x100fe20000010804 */
[----:B------:R-:W-:Y:S02]  /*3900*/  @!P0 FSEL R31, R31, -INF , !P5 ;  /* 0xff8000001f1f8808 */ /* 0x000fe40006800000 */
[----:B------:R-:W-:Y:S02]  /*3910*/  ISETP.LE.U32.AND P5, PT, R0, UR37, PT ;  /* 0x0000002500007c0c */ /* 0x000fe4000bfa3070 */
[C---:B------:R-:W-:Y:S01]  /*3920*/  LOP3.LUT R17, R10.reuse, 0xffff, RZ, 0xc0, !PT ;  /* 0x0000ffff0a117812 */ /* 0x040fe200078ec0ff */
[----:B------:R-:W-:Y:S01]  /*3930*/  MUFU.EX2 R158, R21 ;  /* 0x00000015009e7308 */ /* 0x000fe20000000800 */
[----:B--2---:R-:W-:Y:S01]  /*3940*/  LOP3.LUT R19, R10, 0xff, RZ, 0xc0, !PT ;  /* 0x000000ff0a137812 */ /* 0x004fe200078ec0ff */
[----:B------:R-:W-:Y:S01]  /*3950*/  FFMA.FTZ R4, R31, c[0x0][0x23c], -R4 ;  /* 0x00008f001f047a23 */ /* 0x000fe20000010804 */
[--C-:B------:R-:W-:Y:S02]  /*3960*/  SHF.R.U32.HI R18, RZ, 0x10, R10.reuse ;  /* 0x00000010ff127819 */ /* 0x100fe4000001160a */
[----:B---3--:R-:W-:Y:S02]  /*3970*/  SHF.R.U32.HI R20, RZ, 0x18, R10 ;  /* 0x00000018ff147819 */ /* 0x008fe4000001160a */
[----:B------:R-:W-:Y:S02]  /*3980*/  LOP3.LUT R0, R9, UR41, R16, 0x96, !PT ;  /* 0x0000002909007c12 */ /* 0x000fe4000f8e9610 */
[--C-:B------:R-:W-:Y:S01]  /*3990*/  SHF.R.U32.HI R11, RZ, 0x10, R8.reuse ;  /* 0x00000010ff0b7819 */ /* 0x100fe20000011608 */
[----:B------:R-:W-:Y:S01]  /*39a0*/  MUFU.EX2 R157, R22 ;  /* 0x00000016009d7308 */ /* 0x000fe20000000800 */
[C---:B------:R-:W-:Y:S02]  /*39b0*/  LOP3.LUT R13, R8.reuse, 0xffff, RZ, 0xc0, !PT ;  /* 0x0000ffff080d7812 */ /* 0x040fe400078ec0ff */
[----:B------:R-:W-:Y:S02]  /*39c0*/  LOP3.LUT R14, R8, 0xff, RZ, 0xc0, !PT ;  /* 0x000000ff080e7812 */ /* 0x000fe400078ec0ff */
[----:B------:R-:W-:Y:S02]  /*39d0*/  SHF.R.U32.HI R15, RZ, 0x18, R8 ;  /* 0x00000018ff0f7819 */ /* 0x000fe40000011608 */
[C---:B------:R-:W-:Y:S02]  /*39e0*/  LOP3.LUT R9, R5.reuse, 0xffff, RZ, 0xc0, !PT ;  /* 0x0000ffff05097812 */ /* 0x040fe400078ec0ff */
[----:B------:R-:W-:Y:S01]  /*39f0*/  LOP3.LUT R10, R5, 0xff, RZ, 0xc0, !PT ;  /* 0x000000ff050a7812 */ /* 0x000fe200078ec0ff */
[----:B------:R-:W-:Y:S01]  /*3a00*/  MUFU.EX2 R155, R24 ;  /* 0x00000018009b7308 */ /* 0x000fe20000000800 */
[--C-:B------:R-:W-:Y:S02]  /*3a10*/  SHF.R.U32.HI R8, RZ, 0x10, R5.reuse ;  /* 0x00000010ff087819 */ /* 0x100fe40000011605 */
[----:B------:R-:W-:Y:S02]  /*3a20*/  @!P0 FSEL R32, R32, -INF , !P3 ;  /* 0xff80000020208808 */ /* 0x000fe40005800000 */
[----:B------:R-:W-:Y:S02]  /*3a30*/  ISETP.LE.U32.AND P3, PT, R10, UR37, PT ;  /* 0x000000250a007c0c */ /* 0x000fe4000bf63070 */
[----:B------:R-:W-:Y:S01]  /*3a40*/  SHF.R.U32.HI R10, RZ, 0x18, R5 ;  /* 0x00000018ff0a7819 */ /* 0x000fe20000011605 */
[--C-:B------:R-:W-:Y:S01]  /*3a50*/  FFMA.FTZ R32, R32, c[0x0][0x23c], -R148.reuse ;  /* 0x00008f0020207a23 */ /* 0x100fe20000010894 */
[----:B------:R-:W-:Y:S01]  /*3a60*/  LOP3.LUT R5, R8, 0xff, RZ, 0xc0, !PT ;  /* 0x000000ff08057812 */ /* 0x000fe200078ec0ff */
[----:B------:R-:W-:Y:S01]  /*3a70*/  MUFU.EX2 R153, R26 ;  /* 0x0000001a00997308 */ /* 0x000fe20000000800 */
[----:B------:R-:W-:Y:S02]  /*3a80*/  SHF.R.U32.HI R8, RZ, 0x8, R9 ;  /* 0x00000008ff087819 */ /* 0x000fe40000011609 */
[----:B------:R-:W-:Y:S02]  /*3a90*/  @!P0 FSEL R34, R34, -INF , !P4 ;  /* 0xff80000022228808 */ /* 0x000fe40006000000 */
[----:B------:R-:W-:Y:S02]  /*3aa0*/  ISETP.LE.U32.AND P4, PT, R5, UR37, PT ;  /* 0x0000002505007c0c */ /* 0x000fe4000bf83070 */
[----:B------:R-:W-:Y:S01]  /*3ab0*/  LOP3.LUT R5, R8, 0xffff, RZ, 0xc0, !PT ;  /* 0x0000ffff08057812 */ /* 0x000fe200078ec0ff */
[----:B------:R-:W-:Y:S01]  /*3ac0*/  @!P3 FADD.FTZ R228, -R228, -RZ ;  /* 0x800000ffe4e4b221 */ /* 0x000fe20000010100 */
[----:B------:R-:W-:Y:S01]  /*3ad0*/  @!P0 FSEL R33, R33, -INF , !P2 ;  /* 0xff80000021218808 */ /* 0x000fe20005000000 */
[----:B------:R-:W2:Y:S01]  /*3ae0*/  MUFU.EX2 R149, R32 ;  /* 0x0000002000957308 */ /* 0x000ea20000000800 */
[----:B------:R-:W-:Y:S01]  /*3af0*/  @!P0 FSEL R35, R35, -INF , !P6 ;  /* 0xff80000023238808 */ /* 0x000fe20007000000 */
[--C-:B------:R-:W-:Y:S01]  /*3b00*/  FFMA.FTZ R34, R34, c[0x0][0x23c], -R141.reuse ;  /* 0x00008f0022227a23 */ /* 0x100fe2000001088d */
[----:B------:R-:W-:Y:S01]  /*3b10*/  ISETP.LE.U32.AND P0, PT, R5, UR37, PT ;  /* 0x0000002505007c0c */ /* 0x000fe2000bf03070 */
[----:B------:R-:W-:Y:S01]  /*3b20*/  FFMA.FTZ R148, R33, c[0x0][0x23c], -R148 ;  /* 0x00008f0021947a23 */ /* 0x000fe20000010894 */
[C---:B------:R-:W-:Y:S01]  /*3b30*/  LOP3.LUT R5, R0.reuse, 0xffff, RZ, 0xc0, !PT ;  /* 0x0000ffff00057812 */ /* 0x040fe200078ec0ff */
[----:B------:R-:W-:Y:S01]  /*3b40*/  FFMA.FTZ R141, R35, c[0x0][0x23c], -R141 ;  /* 0x00008f00238d7a23 */ /* 0x000fe2000001088d */
[----:B------:R-:W-:Y:S01]  /*3b50*/  LOP3.LUT R8, R0, 0xff, RZ, 0xc0, !PT ;  /* 0x000000ff00087812 */ /* 0x000fe200078ec0ff */
[----:B------:R-:W-:Y:S01]  /*3b60*/  @!P4 FADD.FTZ R226, -R226, -RZ ;  /* 0x800000ffe2e2c221 */ /* 0x000fe20000010100 */
[----:B------:R-:W-:Y:S01]  /*3b70*/  SHF.R.U32.HI R5, RZ, 0x8, R5 ;  /* 0x00000008ff057819 */ /* 0x000fe20000011605 */
[----:B------:R-:W-:Y:S01]  /*3b80*/  MUFU.EX2 R148, R148 ;  /* 0x0000009400947308 */ /* 0x000fe20000000800 */
[----:B------:R-:W-:Y:S02]  /*3b90*/  ISETP.LE.U32.AND P2, PT, R10, UR37, PT ;  /* 0x000000250a007c0c */ /* 0x000fe4000bf43070 */
[----:B------:R-:W-:Y:S02]  /*3ba0*/  ISETP.LE.U32.AND P6, PT, R8, UR37, PT ;  /* 0x0000002508007c0c */ /* 0x000fe4000bfc3070 */
[----:B------:R-:W-:Y:S01]  /*3bb0*/  LOP3.LUT R5, R5, 0xffff, RZ, 0xc0, !PT ;  /* 0x0000ffff05057812 */ /* 0x000fe200078ec0ff */
[----:B------:R-:W-:Y:S01]  /*3bc0*/  @!P0 FADD.FTZ R227, -R227, -RZ ;  /* 0x800000ffe3e38221 */ /* 0x000fe20000010100 */
[--C-:B------:R-:W-:Y:S02]  /*3bd0*/  SHF.R.U32.HI R8, RZ, 0x18, R0.reuse ;  /* 0x00000018ff087819 */ /* 0x100fe40000011600 */
[----:B------:R-:W-:Y:S01]  /*3be0*/  SHF.R.U32.HI R0, RZ, 0x10, R0 ;  /* 0x00000010ff007819 */ /* 0x000fe20000011600 */
[----:B------:R-:W-:Y:S01]  /*3bf0*/  MUFU.EX2 R144, R4 ;  /* 0x0000000400907308 */ /* 0x000fe20000000800 */
[----:B------:R-:W-:Y:S02]  /*3c00*/  ISETP.LE.U32.AND P0, PT, R5, UR37, PT ;  /* 0x0000002505007c0c */ /* 0x000fe4000bf03070 */
[----:B------:R-:W-:Y:S01]  /*3c10*/  LOP3.LUT R0, R0, 0xff, RZ, 0xc0, !PT ;  /* 0x000000ff00007812 */ /* 0x000fe200078ec0ff */
[----:B-1----:R-:W-:Y:S01]  /*3c20*/  @!P2 FADD.FTZ R233, -R233, -RZ ;  /* 0x800000ffe9e9a221 */ /* 0x002fe20000010100 */
[----:B------:R-:W-:Y:S01]  /*3c30*/  SHF.R.U32.HI R5, RZ, 0x8, R13 ;  /* 0x00000008ff057819 */ /* 0x000fe2000001160d */
[----:B----4-:R-:W-:Y:S01]  /*3c40*/  @!P6 FADD.FTZ R235, -R235, -RZ ;  /* 0x800000ffebebe221 */ /* 0x010fe20000010100 */
[----:B------:R-:W-:Y:S01]  /*3c50*/  ISETP.LE.U32.AND P4, PT, R0, UR37, PT ;  /* 0x0000002500007c0c */ /* 0x000fe2000bf83070 */
[----:B--2---:R-:W-:Y:S01]  /*3c60*/  @!P1 FADD.FTZ R149, -R149, -RZ ;  /* 0x800000ff95959221 */ /* 0x004fe20000010100 */
[----:B------:R-:W-:Y:S01]  /*3c70*/  LOP3.LUT R0, R11, 0xff, RZ, 0xc0, !PT ;  /* 0x000000ff0b007812 */ /* 0x000fe200078ec0ff */
[----:B------:R-:W1:Y:S01]  /*3c80*/  MUFU.EX2 R156, R23 ;  /* 0x00000017009c7308 */ /* 0x000e620000000800 */
[----:B------:R-:W-:Y:S02]  /*3c90*/  ISETP.LE.U32.AND P2, PT, R14, UR37, PT ;  /* 0x000000250e007c0c */ /* 0x000fe4000bf43070 */
[----:B------:R-:W-:Y:S01]  /*3ca0*/  ISETP.LE.U32.AND P6, PT, R0, UR37, PT ;  /* 0x0000002500007c0c */ /* 0x000fe2000bfc3070 */
[----:B------:R-:W-:Y:S01]  /*3cb0*/  @!P0 FADD.FTZ R234, -R234, -RZ ;  /* 0x800000ffeaea8221 */ /* 0x000fe20000010100 */
[----:B------:R-:W-:Y:S02]  /*3cc0*/  LOP3.LUT R0, R5, 0xffff, RZ, 0xc0, !PT ;  /* 0x0000ffff05007812 */ /* 0x000fe400078ec0ff */
[----:B------:R-:W-:Y:S02]  /*3cd0*/  ISETP.LE.U32.AND P3, PT, R8, UR37, PT ;  /* 0x0000002508007c0c */ /* 0x000fe4000bf63070 */
[----:B------:R-:W-:Y:S01]  /*3ce0*/  ISETP.LE.U32.AND P0, PT, R0, UR37, PT ;  /* 0x0000002500007c0c */ /* 0x000fe2000bf03070 */
[----:B------:R-:W-:Y:S01]  /*3cf0*/  @!P4 FADD.FTZ R237, -R237, -RZ ;  /* 0x800000ffededc221 */ /* 0x000fe20000010100 */
[----:B------:R-:W-:Y:S01]  /*3d00*/  LOP3.LUT R5, R12, 0xff, RZ, 0xc0, !PT ;  /* 0x000000ff0c057812 */ /* 0x000fe200078ec0ff */
[----:B------:R-:W2:Y:S01]  /*3d10*/  MUFU.EX2 R154, R25 ;  /* 0x00000019009a7308 */ /* 0x000ea20000000800 */
[----:B------:R-:W-:Y:S01]  /*3d20*/  SHF.R.U32.HI R0, RZ, 0x8, R17 ;  /* 0x00000008ff007819 */ /* 0x000fe20000011611 */
[----:B------:R-:W-:Y:S01]  /*3d30*/  @!P2 FADD.FTZ R230, -R230, -RZ ;  /* 0x800000ffe6e6a221 */ /* 0x000fe20000010100 */
[----:B------:R-:W-:Y:S01]  /*3d40*/  ISETP.LE.U32.AND P2, PT, R19, UR37, PT ;  /* 0x0000002513007c0c */ /* 0x000fe2000bf43070 */
[----:B------:R-:W-:Y:S01]  /*3d50*/  @!P6 FADD.FTZ R231, -R231, -RZ ;  /* 0x800000ffe7e7e221 */ /* 0x000fe20000010100 */
[----:B------:R-:W-:Y:S02]  /*3d60*/  ISETP.LE.U32.AND P4, PT, R5, UR37, PT ;  /* 0x0000002505007c0c */ /* 0x000fe4000bf83070 */
[----:B------:R-:W-:Y:S01]  /*3d70*/  LOP3.LUT R5, R18, 0xff, RZ, 0xc0, !PT ;  /* 0x000000ff12057812 */ /* 0x000fe200078ec0ff */
[----:B------:R-:W-:Y:S01]  /*3d80*/  @!P3 FADD.FTZ R236, -R236, -RZ ;  /* 0x800000ffececb221 */ /* 0x000fe20000010100 */
[----:B------:R-:W-:Y:S01]  /*3d90*/  LOP3.LUT R0, R0, 0xffff, RZ, 0xc0, !PT ;  /* 0x0000ffff00007812 */ /* 0x000fe200078ec0ff */
[----:B------:R-:W-:Y:S01]  /*3da0*/  @!P0 FADD.FTZ R229, -R229, -RZ ;  /* 0x800000ffe5e58221 */ /* 0x000fe20000010100 */
[----:B------:R-:W-:Y:S01]  /*3db0*/  ISETP.LE.U32.AND P0, PT, R5, UR37, PT ;  /* 0x0000002505007c0c */ /* 0x000fe2000bf03070 */
[----:B------:R-:W-:Y:S01]  /*3dc0*/  MUFU.EX2 R152, R27 ;  /* 0x0000001b00987308 */ /* 0x000fe20000000800 */
[----:B------:R-:W-:Y:S02]  /*3dd0*/  ISETP.LE.U32.AND P6, PT, R0, UR37, PT ;  /* 0x0000002500007c0c */ /* 0x000fe4000bfc3070 */
[----:B------:R-:W-:Y:S01]  /*3de0*/  LOP3.LUT R0, R12, 0xffff, RZ, 0xc0, !PT ;  /* 0x0000ffff0c007812 */ /* 0x000fe200078ec0ff */
[----:B------:R-:W-:Y:S01]  /*3df0*/  @!P2 FADD.FTZ R163, -R163, -RZ ;  /* 0x800000ffa3a3a221 */ /* 0x000fe20000010100 */
[----:B------:R-:W-:Y:S01]  /*3e00*/  ISETP.LE.U32.AND P3, PT, R15, UR37, PT ;  /* 0x000000250f007c0c */ /* 0x000fe2000bf63070 */
[----:B------:R-:W-:Y:S01]  /*3e10*/  @!P4 FADD.FTZ R159, -R159, -RZ ;  /* 0x800000ff9f9fc221 */ /* 0x000fe20000010100 */
[----:B------:R-:W-:Y:S02]  /*3e20*/  SHF.R.U32.HI R0, RZ, 0x8, R0 ;  /* 0x00000008ff007819 */ /* 0x000fe40000011600 */
[----:B------:R-:W-:Y:S01]  /*3e30*/  ISETP.LE.U32.AND P2, PT, R20, UR37, PT ;  /* 0x0000002514007c0c */ /* 0x000fe2000bf43070 */
[----:B------:R-:W-:Y:S01]  /*3e40*/  MUFU.EX2 R151, R28 ;  /* 0x0000001c00977308 */ /* 0x000fe20000000800 */
[--C-:B------:R-:W-:Y:S01]  /*3e50*/  SHF.R.U32.HI R5, RZ, 0x18, R12.reuse ;  /* 0x00000018ff057819 */ /* 0x100fe2000001160c */
[----:B------:R-:W-:Y:S01]  /*3e60*/  @!P0 FADD.FTZ R161, -R161, -RZ ;  /* 0x800000ffa1a18221 */ /* 0x000fe20000010100 */
[----:B------:R-:W-:Y:S01]  /*3e70*/  LOP3.LUT R0, R0, 0xffff, RZ, 0xc0, !PT ;  /* 0x0000ffff00007812 */ /* 0x000fe200078ec0ff */
[----:B------:R-:W-:Y:S01]  /*3e80*/  @!P6 FADD.FTZ R162, -R162, -RZ ;  /* 0x800000ffa2a2e221 */ /* 0x000fe20000010100 */
[----:B------:R-:W-:Y:S02]  /*3e90*/  SHF.R.U32.HI R12, RZ, 0x10, R12 ;  /* 0x00000010ff0c7819 */ /* 0x000fe4000001160c */
[----:B------:R-:W-:Y:S01]  /*3ea0*/  ISETP.LE.U32.AND P0, PT, R0, UR37, PT ;  /* 0x0000002500007c0c */ /* 0x000fe2000bf03070 */
[----:B------:R-:W-:Y:S01]  /*3eb0*/  @!P3 FADD.FTZ R232, -R232, -RZ ;  /* 0x800000ffe8e8b221 */ /* 0x000fe20000010100 */
[----:B------:R-:W-:Y:S01]  /*3ec0*/  LOP3.LUT R12, R12, 0xff, RZ, 0xc0, !PT ;  /* 0x000000ff0c0c7812 */ /* 0x000fe200078ec0ff */
[----:B------:R-:W-:Y:S01]  /*3ed0*/  MUFU.EX2 R147, R30 ;  /* 0x0000001e00937308 */ /* 0x000fe20000000800 */
[C---:B------:R-:W-:Y:S01]  /*3ee0*/  LOP3.LUT R0, R7.reuse, 0xffff, RZ, 0xc0, !PT ;  /* 0x0000ffff07007812 */ /* 0x040fe200078ec0ff */
[----:B------:R-:W-:Y:S01]  /*3ef0*/  @!P2 FADD.FTZ R160, -R160, -RZ ;  /* 0x800000ffa0a0a221 */ /* 0x000fe20000010100 */
[----:B------:R-:W-:Y:S02]  /*3f00*/  ISETP.LE.U32.AND P6, PT, R12, UR37, PT ;  /* 0x000000250c007c0c */ /* 0x000fe4000bfc3070 */
[----:B------:R-:W-:Y:S02]  /*3f10*/  LOP3.LUT R6, R7, 0xff, RZ, 0xc0, !PT ;  /* 0x000000ff07067812 */ /* 0x000fe400078ec0ff */
[----:B------:R-:W-:Y:S02]  /*3f20*/  ISETP.LE.U32.AND P3, PT, R5, UR37, PT ;  /* 0x0000002505007c0c */ /* 0x000fe4000bf63070 */
[--C-:B------:R-:W-:Y:S01]  /*3f30*/  SHF.R.U32.HI R5, RZ, 0x10, R7.reuse ;  /* 0x00000010ff057819 */ /* 0x100fe20000011607 */
[----:B------:R-:W-:Y:S01]  /*3f40*/  @!P0 FADD.FTZ R158, -R158, -RZ ;  /* 0x800000ff9e9e8221 */ /* 0x000fe20000010100 */
[----:B------:R-:W-:Y:S02]  /*3f50*/  SHF.R.U32.HI R0, RZ, 0x8, R0 ;  /* 0x00000008ff007819 */ /* 0x000fe40000011600 */
[----:B------:R-:W-:Y:S02]  /*3f60*/  ISETP.LE.U32.AND P2, PT, R6, UR37, PT ;  /* 0x0000002506007c0c */ /* 0x000fe4000bf43070 */
[----:B------:R-:W-:Y:S01]  /*3f70*/  LOP3.LUT R0, R0, 0xffff, RZ, 0xc0, !PT ;  /* 0x0000ffff00007812 */ /* 0x000fe200078ec0ff */
[----:B------:R-:W-:Y:S01]  /*3f80*/  @!P6 FADD.FTZ R157, -R157, -RZ ;  /* 0x800000ff9d9de221 */ /* 0x000fe20000010100 */
[----:B------:R-:W-:Y:S02]  /*3f90*/  LOP3.LUT R5, R5, 0xff, RZ, 0xc0, !PT ;  /* 0x000000ff05057812 */ /* 0x000fe400078ec0ff */
[----:B------:R-:W-:Y:S01]  /*3fa0*/  ISETP.LE.U32.AND P0, PT, R0, UR37, PT ;  /* 0x0000002500007c0c */ /* 0x000fe2000bf03070 */
[----:B-1----:R-:W-:Y:S01]  /*3fb0*/  @!P3 FADD.FTZ R156, -R156, -RZ ;  /* 0x800000ff9c9cb221 */ /* 0x002fe20000010100 */
[----:B------:R-:W-:Y:S02]  /*3fc0*/  LOP3.LUT R0, R146, 0xff, RZ, 0xc0, !PT ;  /* 0x000000ff92007812 */ /* 0x000fe400078ec0ff */
[----:B------:R-:W-:Y:S01]  /*3fd0*/  ISETP.LE.U32.AND P4, PT, R5, UR37, PT ;  /* 0x0000002505007c0c */ /* 0x000fe2000bf83070 */
[----:B------:R-:W1:Y:S01]  /*3fe0*/  MUFU.EX2 R146, R34 ;  /* 0x0000002200927308 */ /* 0x000e620000000800 */
[----:B------:R-:W-:Y:S01]  /*3ff0*/  SHF.R.U32.HI R5, RZ, 0x8, R140 ;  /* 0x00000008ff057819 */ /* 0x000fe2000001168c */
[----:B------:R-:W-:Y:S01]  /*4000*/  @!P2 FADD.FTZ R155, -R155, -RZ ;  /* 0x800000ff9b9ba221 */ /* 0x000fe20000010100 */
[----:B------:R-:W-:Y:S01]  /*4010*/  ISETP.LE.U32.AND P6, PT, R0, UR37, PT ;  /* 0x0000002500007c0c */ /* 0x000fe2000bfc3070 */
[----:B------:R-:W-:Y:S01]  /*4020*/  IMAD.U32 R140, RZ, RZ, UR36 ;  /* 0x00000024ff8c7e24 */ /* 0x000fe2000f8e00ff */
[----:B------:R-:W-:Y:S02]  /*4030*/  LOP3.LUT R0, R5, 0xffff, RZ, 0xc0, !PT ;  /* 0x0000ffff05007812 */ /* 0x000fe400078ec0ff */
[----:B------:R-:W-:Y:S01]  /*4040*/  SHF.R.U32.HI R7, RZ, 0x18, R7 ;  /* 0x00000018ff077819 */ /* 0x000fe20000011607 */
[----:B--2---:R-:W-:Y:S01]  /*4050*/  @!P0 FADD.FTZ R154, -R154, -RZ ;  /* 0x800000ff9a9a8221 */ /* 0x004fe20000010100 */
[----:B------:R-:W-:Y:S02]  /*4060*/  ISETP.LE.U32.AND P2, PT, R0, UR37, PT ;  /* 0x0000002500007c0c */ /* 0x000fe4000bf43070 */
[----:B------:R-:W-:Y:S01]  /*4070*/  F2FP.RELU.BF16.PACK_AB R0, R227, R228 ;  /* 0x000000e4e300723e */ /* 0x000fe200000018ff */
[----:B------:R-:W-:Y:S01]  /*4080*/  @!P4 FADD.FTZ R153, -R153, -RZ ;  /* 0x800000ff9999c221 */ /* 0x000fe20000010100 */
[----:B------:R-:W-:Y:S02]  /*4090*/  SHF.R.U32.HI R5, RZ, 0x8, R143 ;  /* 0x00000008ff057819 */ /* 0x000fe4000001168f */
[----:B------:R-:W-:Y:S01]  /*40a0*/  ISETP.LE.U32.AND P4, PT, R7, UR37, PT ;  /* 0x0000002507007c0c */ /* 0x000fe2000bf83070 */
[----:B------:R2:W-:Y:S01]  /*40b0*/  STS [R242+0x13000], R0 ;  /* 0x01300000f2007388 */ /* 0x0005e20000000800 */
[----:B------:R-:W-:Y:S02]  /*40c0*/  F2FP.RELU.BF16.PACK_AB R7, R233, R226 ;  /* 0x000000e2e907723e */ /* 0x000fe400000018ff */
[----:B------:R-:W-:Y:S02]  /*40d0*/  LOP3.LUT R5, R5, 0xffff, RZ, 0xc0, !PT ;  /* 0x0000ffff05057812 */ /* 0x000fe400078ec0ff */
[----:B------:R-:W-:Y:S01]  /*40e0*/  LOP3.LUT R6, R238, 0xff, RZ, 0xc0, !PT ;  /* 0x000000ffee067812 */ /* 0x000fe200078ec0ff */
[----:B------:R-:W-:Y:S01]  /*40f0*/  @!P2 FADD.FTZ R148, -R148, -RZ ;  /* 0x800000ff9494a221 */ /* 0x000fe20000010100 */
[----:B------:R-:W-:Y:S01]  /*4100*/  ISETP.LE.U32.AND P2, PT, R5, UR37, PT ;  /* 0x0000002505007c0c */ /* 0x000fe2000bf43070 */
[----:B------:R3:W-:Y:S01]  /*4110*/  STS [R242+0x13400], R7 ;  /* 0x01340007f2007388 */ /* 0x0007e20000000800 */
[----:B------:R-:W-:Y:S01]  /*4120*/  F2FP.RELU.BF16.PACK_AB R5, R162, R163 ;  /* 0x000000a3a205723e */ /* 0x000fe200000018ff */
[----:B-1----:R-:W-:Y:S01]  /*4130*/  @!P6 FADD.FTZ R146, -R146, -RZ ;  /* 0x800000ff9292e221 */ /* 0x002fe20000010100 */
[----:B------:R-:W-:Y:S01]  /*4140*/  ISETP.LE.U32.AND P1, PT, R6, UR37, PT ;  /* 0x0000002506007c0c */ /* 0x000fe2000bf23070 */
[----:B------:R-:W-:Y:S01]  /*4150*/  @!P4 FADD.FTZ R152, -R152, -RZ ;  /* 0x800000ff9898c221 */ /* 0x000fe20000010100 */
[----:B------:R-:W-:Y:S01]  /*4160*/  F2FP.RELU.BF16.PACK_AB R6, R234, R235 ;  /* 0x000000ebea06723e */ /* 0x000fe200000018ff */
[----:B------:R1:W-:Y:S01]  /*4170*/  STS [R241+0x13000], R5 ;  /* 0x01300005f1007388 */ /* 0x0003e20000000800 */
[----:B------:R-:W-:Y:S01]  /*4180*/  F2FP.RELU.BF16.PACK_AB R4, R236, R237 ;  /* 0x000000edec04723e */ /* 0x000fe200000018ff */
[----:B------:R-:W-:Y:S01]  /*4190*/  IMAD.MOV.U32 R238, RZ, RZ, c[0x0][0x1c0] ;  /* 0x00007000ffee7624 */ /* 0x000fe200078e00ff */
[----:B------:R-:W-:Y:S02]  /*41a0*/  ISETP.LE.U32.AND P0, PT, R145, UR37, PT ;  /* 0x0000002591007c0c */ /* 0x000fe4000bf03070 */
[----:B------:R-:W4:Y:S01]  /*41b0*/  MUFU.EX2 R145, R141 ;  /* 0x0000008d00917308 */ /* 0x000f220000000800 */
[----:B------:R-:W-:Y:S01]  /*41c0*/  ISETP.LE.U32.AND P3, PT, R133, UR37, PT ;  /* 0x0000002585007c0c */ /* 0x000fe2000bf63070 */
[----:B------:R-:W-:Y:S01]  /*41d0*/  @!P2 FADD.FTZ R150, -R150, -RZ ;  /* 0x800000ff9696a221 */ /* 0x000fe20000010100 */
[----:B------:R-:W-:Y:S01]  /*41e0*/  FSETP.GE.FTZ.AND P2, PT, R228, RZ, PT ;  /* 0x000000ffe400720b */ /* 0x000fe20003f56000 */
[----:B------:R-:W-:Y:S01]  /*41f0*/  IMAD R238, R238, c[0x0][0x22c], RZ ;  /* 0x00008b00eeee7a24 */ /* 0x000fe200078e02ff */
[----:B------:R-:W-:Y:S01]  /*4200*/  FSETP.GE.FTZ.AND P4, PT, R162, RZ, PT ;  /* 0x000000ffa200720b */ /* 0x000fe20003f96000 */
[----:B------:R-:W-:Y:S01]  /*4210*/  @!P1 FADD.FTZ R147, -R147, -RZ ;  /* 0x800000ff93939221 */ /* 0x000fe20000010100 */
[----:B--2---:R-:W-:Y:S01]  /*4220*/  F2FP.RELU.BF16.PACK_AB R0, R160, R161 ;  /* 0x000000a1a000723e */ /* 0x004fe200000018ff */
[----:B------:R-:W-:Y:S01]  /*4230*/  IMAD.U32 R238, R238, -0x40, RZ ;  /* 0xffffffc0eeee7824 */ /* 0x000fe200078e00ff */
[----:B------:R-:W-:Y:S02]  /*4240*/  FSETP.GE.FTZ.AND P1, PT, R227, RZ, PT ;  /* 0x000000ffe300720b */ /* 0x000fe40003f36000 */
[----:B------:R-:W-:Y:S01]  /*4250*/  @!P0 FADD.FTZ R144, -R144, -RZ ;  /* 0x800000ff90908221 */ /* 0x000fe20000010100 */
[----:B------:R2:W-:Y:S01]  /*4260*/  STS [R241+0x13400], R0 ;  /* 0x01340000f1007388 */ /* 0x0005e20000000800 */
[----:B------:R-:W-:Y:S01]  /*4270*/  LEA R142, P0, R248, R140, 0x2 ;  /* 0x0000008cf88e7211 */ /* 0x000fe200078010ff */
[----:B------:R-:W-:Y:S01]  /*4280*/  @!P3 FADD.FTZ R151, -R151, -RZ ;  /* 0x800000ff9797b221 */ /* 0x000fe20000010100 */
[----:B---3--:R-:W-:Y:S01]  /*4290*/  F2FP.RELU.BF16.PACK_AB R7, R229, R230 ;  /* 0x000000e6e507723e */ /* 0x008fe200000018ff */
[----:B------:R3:W-:Y:S01]  /*42a0*/  STS [R242+0x14000], R6 ;  /* 0x01400006f2007388 */ /* 0x0007e20000000800 */
[----:B------:R-:W-:Y:S03]  /*42b0*/  FSETP.GE.FTZ.AND P3, PT, R159, RZ, PT ;  /* 0x000000ff9f00720b */ /* 0x000fe60003f76000 */
[----:B------:R3:W-:Y:S01]  /*42c0*/  STS [R242+0x14400], R4 ;  /* 0x01440004f2007388 */ /* 0x0007e20000000800 */
[----:B-1----:R-:W-:Y:S03]  /*42d0*/  F2FP.RELU.BF16.PACK_AB R5, R158, R159 ;  /* 0x0000009f9e05723e */ /* 0x002fe600000018ff */
[----:B------:R1:W-:Y:S01]  /*42e0*/  STS [R241+0x14000], R7 ;  /* 0x01400007f1007388 */ /* 0x0003e20000000800 */
[----:B----4-:R-:W-:Y:S01]  /*42f0*/  @!P5 FADD.FTZ R145, -R145, -RZ ;  /* 0x800000ff9191d221 */ /* 0x010fe20000010100 */
[----:B------:R-:W-:Y:S01]  /*4300*/  FSETP.GE.FTZ.AND P5, PT, R163, RZ, PT ;  /* 0x000000ffa300720b */ /* 0x000fe20003fb6000 */
[----:B------:R-:W-:Y:S05]  /*4310*/  IMAD.U32 R141, RZ, RZ, UR43 ;  /* 0x0000002bff8d7e24 */ /* 0x000fea000f8e00ff */
[----:B------:R-:W-:Y:S02]  /*4320*/  LEA.HI.X.SX32 R143, R248, R141, 0x2, P0 ;  /* 0x0000008df88f7211 */ /* 0x000fe400000f16ff */
[----:B------:R-:W-:Y:S02]  /*4330*/  FSETP.GE.FTZ.AND P0, PT, R226, RZ, PT ;  /* 0x000000ffe200720b */ /* 0x000fe40003f16000 */
[----:B--2---:R-:W-:Y:S01]  /*4340*/  F2FP.RELU.BF16.PACK_AB R0, R148, R149 ;  /* 0x000000959400723e */ /* 0x004fe200000018ff */
[----:B------:R-:W2:Y:S01]  /*4350*/  LDG.E R141, [R142.64] ;  /* 0x000000228e8d7981 */ /* 0x000ea2000c1e1900 */
[----:B---3--:R-:W-:Y:S03]  /*4360*/  F2FP.RELU.BF16.PACK_AB R6, R232, R231 ;  /* 0x000000e7e806723e */ /* 0x008fe600000018ff */
[----:B------:R-:W3:Y:S01]  /*4370*/  LDG.E R140, [R142.64+0x20] ;  /* 0x000020228e8c7981 */ /* 0x000ee2000c1e1900 */
[----:B------:R-:W-:Y:S03]  /*4380*/  F2FP.RELU.BF16.PACK_AB R4, R156, R157 ;  /* 0x0000009d9c04723e */ /* 0x000fe600000018ff */
[----:B------:R4:W-:Y:S01]  /*4390*/  STS [R241+0x14400], R6 ;  /* 0x01440006f1007388 */ /* 0x0009e20000000800 */
[----:B-1----:R-:W-:Y:S03]  /*43a0*/  F2FP.RELU.BF16.PACK_AB R7, R154, R155 ;  /* 0x0000009b9a07723e */ /* 0x002fe600000018ff */
[----:B------:R1:W-:Y:S04]  /*43b0*/  STS [R240+0x13000], R5 ;  /* 0x01300005f0007388 */ /* 0x0003e80000000800 */
[----:B------:R1:W-:Y:S04]  /*43c0*/  STS [R240+0x13400], R4 ;  /* 0x01340004f0007388 */ /* 0x0003e80000000800 */
[----:B------:R1:W-:Y:S01]  /*43d0*/  STS [R239+0x13000], R0 ;  /* 0x01300000ef007388 */ /* 0x0003e20000000800 */
[----:B----4-:R-:W-:Y:S02]  /*43e0*/  F2FP.RELU.BF16.PACK_AB R6, R152, R153 ;  /* 0x000000999806723e */ /* 0x010fe400000018ff */
[----:B-1----:R-:W-:Y:S02]  /*43f0*/  F2FP.RELU.BF16.PACK_AB R5, R145, R146 ;  /* 0x000000929105723e */ /* 0x002fe400000018ff */
        /* <DEDUP_REMOVED lines=66> */
[----:B------:R-:W-:Y:S01]  /*4820*/  FSEL R4, R4, R141, P1 ;  /* 0x0000008d04047208 */ /* 0x000fe20000800000 */
[----:B------:R-:W1:Y:S01]  /*4830*/  LDSM.16.M88.4 R136, [R216+0x8800] ;  /* 0x00880000d888783b */ /* 0x000e620000000200 */
[----:B------:R-:W-:Y:S01]  /*4840*/  FSEL R0, R0, R140, P0 ;  /* 0x0000008c00007208 */ /* 0x000fe20000000000 */
[----:B------:R-:W-:Y:S01]  /*4850*/  FMUL.FTZ R228, R228, R5 ;  /* 0x00000005e4e47220 */ /* 0x000fe20000410000 */
[----:B------:R-:W-:Y:S01]  /*4860*/  LEA R224, P0, R238, R224, 0x2 ;  /* 0x000000e0eee07211 */ /* 0x000fe200078010ff */
[----:B------:R-:W-:Y:S01]  /*4870*/  FMUL.FTZ R227, R227, R4 ;  /* 0x00000004e3e37220 */ /* 0x000fe20000410000 */
[----:B------:R-:W-:Y:S01]  /*4880*/  FSETP.GE.FTZ.AND P1, PT, R149, RZ, PT ;  /* 0x000000ff9500720b */ /* 0x000fe20003f36000 */
[----:B------:R-:W-:Y:S01]  /*4890*/  FMUL.FTZ R226, R226, R0 ;  /* 0x00000000e2e27220 */ /* 0x000fe20000410000 */
[----:B------:R-:W-:Y:S01]  /*48a0*/  LEA.HI.X.SX32 R225, R238, R225, 0x2, P0 ;  /* 0x000000e1eee17211 */ /* 0x000fe200000f16ff */
[----:B------:R-:W2:Y:S01]  /*48b0*/  LDG.E R4, [R142.64+0x80] ;  /* 0x000080228e047981 */ /* 0x000ea2000c1e1900 */
[----:B------:R-:W-:Y:S02]  /*48c0*/  FSETP.GE.FTZ.AND P0, PT, R148, RZ, PT ;  /* 0x000000ff9400720b */ /* 0x000fe40003f16000 */
[----:B------:R-:W-:Y:S01]  /*48d0*/  FSETP.GE.FTZ.AND P2, PT, R158, RZ, PT ;  /* 0x000000ff9e00720b */ /* 0x000fe20003f56000 */
[----:B------:R-:W3:Y:S01]  /*48e0*/  LDG.E R0, [R142.64+0xa0] ;  /* 0x0000a0228e007981 */ /* 0x000ee2000c1e1900 */
        /* <DEDUP_REMOVED lines=19> */
[----:B------:R-:W-:Y:S01]  /*4a20*/  FADD.FTZ R6, -R140, R19 ;  /* 0x000000138c067221 */ /* 0x000fe20000010100 */
[----:B------:R-:W-:Y:S01]  /*4a30*/  FSETP.GE.FTZ.AND P4, PT, R156, RZ, PT ;  /* 0x000000ff9c00720b */ /* 0x000fe20003f96000 */
[----:B------:R-:W-:Y:S01]  /*4a40*/  FMUL.FTZ R20, R163, R20 ;  /* 0x00000014a3147220 */ /* 0x000fe20000410000 */
[----:B------:R-:W-:Y:S01]  /*4a50*/  FSETP.GE.FTZ.AND P3, PT, R146, RZ, PT ;  /* 0x000000ff9200720b */ /* 0x000fe20003f76000 */
[----:B------:R-:W-:Y:S02]  /*4a60*/  FMUL.FTZ R162, R162, R17 ;  /* 0x00000011a2a27220 */ /* 0x000fe40000410000 */
[----:B------:R-:W-:Y:S04]  /*4a70*/  FMUL.FTZ R159, R159, R16 ;  /* 0x000000109f9f7220 */ /* 0x000fe80000410000 */
[----:B------:R-:W-:Y:S05]  /*4a80*/  FADD.FTZ R5, -R141, R32 ;  /* 0x000000208d057221 */ /* 0x000fea0000010100 */
[----:B------:R-:W-:Y:S01]  /*4a90*/  FSEL R5, R5, R141, P1 ;  /* 0x0000008d05057208 */ /* 0x000fe20000800000 */
[----:B------:R-:W-:Y:S01]  /*4aa0*/  @P0 FADD.FTZ R141, -R141, R33 ;  /* 0x000000218d8d0221 */ /* 0x000fe20000010100 */
[----:B------:R-:W-:Y:S02]  /*4ab0*/  FSETP.GE.FTZ.AND P0, PT, R233, RZ, PT ;  /* 0x000000ffe900720b */ /* 0x000fe40003f16000 */
[----:B------:R-:W-:Y:S01]  /*4ac0*/  FSETP.GE.FTZ.AND P1, PT, R160, RZ, PT ;  /* 0x000000ffa000720b */ /* 0x000fe20003f36000 */
[----:B------:R-:W-:Y:S01]  /*4ad0*/  FMUL.FTZ R149, R149, R5 ;  /* 0x0000000595957220 */ /* 0x000fe20000410000 */
[-C--:B------:R-:W-:Y:S01]  /*4ae0*/  FSEL R7, R7, R140.reuse, P0 ;  /* 0x0000008c07077208 */ /* 0x080fe20000000000 */
[----:B------:R-:W-:Y:S01]  /*4af0*/  FADD.FTZ R5, -R140, R22 ;  /* 0x000000168c057221 */ /* 0x000fe20000010100 */
[----:B------:R-:W-:Y:S01]  /*4b00*/  FSETP.GE.FTZ.AND P0, PT, R157, RZ, PT ;  /* 0x000000ff9d00720b */ /* 0x000fe20003f16000 */
[----:B------:R-:W-:Y:S01]  /*4b10*/  FMUL.FTZ R141, R148, R141 ;  /* 0x0000008d948d7220 */ /* 0x000fe20000410000 */
[-C--:B------:R-:W-:Y:S01]  /*4b20*/  FSEL R6, R6, R140.reuse, P1 ;  /* 0x0000008c06067208 */ /* 0x080fe20000800000 */
[----:B------:R-:W-:Y:S01]  /*4b30*/  FMUL.FTZ R233, R233, R7 ;  /* 0x00000007e9e97220 */ /* 0x000fe20000410000 */
        /* <DEDUP_REMOVED lines=12> */
[C---:B--2---:R-:W-:Y:S02]  /*4c00*/  FADD.FTZ R5, -R4.reuse, R9 ;  /* 0x0000000904057221 */ /* 0x044fe40000010100 */
        /* <DEDUP_REMOVED lines=16> */
[C---:B---3--:R-:W-:Y:S01]  /*4d10*/  FADD.FTZ R5, -R0.reuse, R14 ;  /* 0x0000000e00057221 */ /* 0x048fe20000010100 */
        /* <DEDUP_REMOVED lines=65> */
.L_x_219:
        /* <DEDUP_REMOVED lines=119> */
.L_x_220:
[----:B------:R-:W-:Y:S01]  /*58a0*/  LDSM.16.M88.4 R24, [R217] ;  /* 0x00000000d918783b */ /* 0x000fe20000000200 */
[----:B------:R-:W-:Y:S01]  /*58b0*/  IMAD.MOV.U32 R140, RZ, RZ, c[0x0][0x1c0] ;  /* 0x00007000ff8c7624 */ /* 0x000fe200078e00ff */
[----:B------:R-:W-:Y:S01]  /*58c0*/  ULOP3.LUT UR37, UR6, 0x1, URZ, 0xc0, !UPT ;  /* 0x0000000106257892 */ /* 0x000fe2000f8ec03f */
[----:B------:R-:W-:Y:S01]  /*58d0*/  IMAD.MOV.U32 R141, RZ, RZ, 0x4 ;  /* 0x00000004ff8d7424 */ /* 0x000fe200078e00ff */
[----:B------:R-:W-:Y:S01]  /*58e0*/  UISETP.GT.AND UP2, UPT, UR6, UR7, UPT ;  /* 0x000000070600728c */ /* 0x000fe2000bf44270 */
[----:B------:R-:W2:Y:S01]  /*58f0*/  LDSM.16.MT88.4 R8, [R0+0x9000] ;  /* 0x009000000008783b */ /* 0x000ea20000004200 */
[----:B------:R-:W-:Y:S01]  /*5900*/  IMAD R140, R140, c[0x0][0x22c], RZ ;  /* 0x00008b008c8c7a24 */ /* 0x000fe200078e02ff */
[----:B------:R-:W-:Y:S01]  /*5910*/  UISETP.NE.U32.AND UP0, UPT, UR37, 0x1, UPT ;  /* 0x000000012500788c */ /* 0x000fe2000bf05070 */
[----:B------:R-:W-:Y:S01]  /*5920*/  IMAD.MOV.U32 R142, RZ, RZ, c[0x0][0x1c0] ;  /* 0x00007000ff8e7624 */ /* 0x000fe200078e00ff */
[----:B------:R-:W-:Y:S01]  /*5930*/  @UP3 UIADD3 UR41, UP1, UR4, -0x100, URZ ;  /* 0xffffff0004293890 */ /* 0x000fe2000ff3e03f */
[----:B------:R-:W3:Y:S01]  /*5940*/  LDSM.16.MT88.4 R16, [R0+0xb000] ;  /* 0x00b000000010783b */ /* 0x000ee20000004200 */
[----:B------:R-:W-:Y:S01]  /*5950*/  IMAD.SHL.U32 R140, R140, 0x8, RZ ;  /* 0x000000088c8c7824 */ /* 0x000fe200078e00ff */
[----:B------:R-:W-:Y:S01]  /*5960*/  UIADD3 UR6, UR6, -0x1, URZ ;  /* 0xffffffff06067890 */ /* 0x000fe2000fffe03f */
[----:B------:R-:W-:Y:S01]  /*5970*/  IMAD R142, R142, c[0x0][0x22c], RZ ;  /* 0x00008b008e8e7a24 */ /* 0x000fe200078e02ff */
[----:B------:R-:W-:Y:S01]  /*5980*/  @UP3 UIADD3.X UR37, UR5, -0x1, URZ, UP1, !UPT ;  /* 0xffffffff05253890 */ /* 0x000fe20008ffe43f */
[----:B------:R-:W4:Y:S01]  /*5990*/  LDSM.16.MT88.4 R28, [R0+0xd000] ;  /* 0x00d00000001c783b */ /* 0x000f220000004200 */
[----:B------:R-:W-:Y:S02]  /*59a0*/  IMAD.MOV.U32 R145, RZ, RZ, c[0x0][0x1c0] ;  /* 0x00007000ff917624 */ /* 0x000fe400078e00ff */
[----:B------:R-:W-:Y:S02]  /*59b0*/  IMAD R142, R142, 0x18, RZ ;  /* 0x000000188e8e7824 */ /* 0x000fe400078e02ff */
[----:B------:R-:W-:Y:S01]  /*59c0*/  LDSM.16.M88.4 R32, [R218] ;  /* 0x00000000da20783b */ /* 0x000fe20000000200 */
[----:B------:R-:W-:Y:S02]  /*59d0*/  IMAD R145, R145, c[0x0][0x22c], RZ ;  /* 0x00008b0091917a24 */ /* 0x000fe400078e02ff */
[----:B------:R-:W-:Y:S02]  /*59e0*/  IMAD.MOV.U32 R144, RZ, RZ, c[0x0][0x1c0] ;  /* 0x00007000ff907624 */ /* 0x000fe400078e00ff */
[----:B------:R-:W1:Y:S01]  /*59f0*/  LDSM.16.MT88.4 R132, [R0+0x9400] ;  /* 0x009400000084783b */ /* 0x000e620000004200 */
[----:B------:R-:W-:Y:S02]  /*5a00*/  IMAD.SHL.U32 R145, R145, 0x20, RZ ;  /* 0x0000002091917824 */ /* 0x000fe400078e00ff */
[----:B------:R-:W-:Y:S02]  /*5a10*/  IMAD R144, R144, c[0x0][0x22c], RZ ;  /* 0x00008b0090907a24 */ /* 0x000fe400078e02ff */
[----:B------:R-:W1:Y:S01]  /*5a20*/  LDSM.16.MT88.4 R136, [R0+0xb400] ;  /* 0x00b400000088783b */ /* 0x000e620000004200 */
[----:B------:R-:W-:Y:S02]  /*5a30*/  IMAD.MOV.U32 R143, RZ, RZ, c[0x0][0x1c0] ;  /* 0x00007000ff8f7624 */ /* 0x000fe400078e00ff */
[----:B------:R-:W-:Y:S02]  /*5a40*/  IMAD R144, R144, 0x28, RZ ;  /* 0x0000002890907824 */ /* 0x000fe400078e02ff */
[----:B------:R-:W-:Y:S04]  /*5a50*/  IMAD R143, R143, c[0x0][0x22c], RZ ;  /* 0x00008b008f8f7a24 */ /* 0x000fe800078e02ff */
[----:B------:R-:W-:Y:S01]  /*5a60*/  IMAD R143, R143, 0x30, RZ ;  /* 0x000000308f8f7824 */ /* 0x000fe200078e02ff */
[C---:B-12---:R-:W-:Y:S08]  /*5a70*/  HMMA.16816.F32.BF16 R4, R24.reuse, R8, RZ ;  /* 0x000000081804723c */ /* 0x046ff000000418ff */
[C---:B------:R-:W-:Y:S08]  /*5a80*/  HMMA.16816.F32.BF16 R8, R24.reuse, R10, RZ ;  /* 0x0000000a1808723c */ /* 0x040ff000000418ff */
[C---:B---3--:R-:W-:Y:S08]  /*5a90*/  HMMA.16816.F32.BF16 R12, R24.reuse, R16, RZ ;  /* 0x00000010180c723c */ /* 0x048ff000000418ff */
[C---:B------:R-:W-:Y:S08]  /*5aa0*/  HMMA.16816.F32.BF16 R16, R24.reuse, R18, RZ ;  /* 0x000000121810723c */ /* 0x040ff000000418ff */
[C---:B----4-:R-:W-:Y:S08]  /*5ab0*/  HMMA.16816.F32.BF16 R20, R24.reuse, R28, RZ ;  /* 0x0000001c1814723c */ /* 0x050ff000000418ff */
        /* <DEDUP_REMOVED lines=10> */
[----:B------:R-:W1:Y:S05]  /*5b60*/  LDSM.16.MT88.4 R28, [R0+0xb800] ;  /* 0x00b80000001c783b */ /* 0x000e6a0000004200 */
[----:B------:R-:W3:Y:S02]  /*5b70*/  LDSM.16.MT88.4 R32, [R0+0xd800] ;  /* 0x00d800000020783b */ /* 0x000ee40000004200 */
        /* <DEDUP_REMOVED lines=8> */
[----:B------:R-:W2:Y:S05]  /*5c00*/  LDSM.16.MT88.4 R32, [R0+0xbc00] ;  /* 0x00bc00000020783b */ /* 0x000eaa0000004200 */
[----:B------:R-:W3:Y:S02]  /*5c10*/  LDSM.16.MT88.4 R132, [R0+0xdc00] ;  /* 0x00dc00000084783b */ /* 0x000ee40000004200 */
        /* <DEDUP_REMOVED lines=39> */
[----:B------:R3:W2:Y:S02]  /*5e90*/  LDSM.16.MT88.4 R132, [R0+0xec00] ;  /* 0x00ec00000084783b */ /* 0x0006a40000004200 */
[C---:B-1----:R-:W-:Y:S03]  /*5ea0*/  HMMA.16816.F32.BF16 R4, R28.reuse, R136, R4 ;  /* 0x000000881c04723c */ /* 0x042fe60000041804 */
[----:B------:R-:W4:Y:S02]  /*5eb0*/  LDL R137, [R1+0xc] ;  /* 0x00000c0001897983 */ /* 0x000f240000100800 */
[----:B---3--:R-:W-:Y:S03]  /*5ec0*/  @P0 IADD3 R0, R248, -0x40, RZ ;  /* 0xffffffc0f8000810 */ /* 0x008fe60007ffe0ff */
[----:B------:R-:W3:Y:S01]  /*5ed0*/  LDL R136, [R1+0x14] ;  /* 0x0000140001887983 */ /* 0x000ee20000100800 */
[C---:B------:R-:W-:Y:S08]  /*5ee0*/  HMMA.16816.F32.BF16 R8, R28.reuse, R138, R8 ;  /* 0x0000008a1c08723c */ /* 0x040ff00000041808 */
[C---:B--2---:R-:W-:Y:S07]  /*5ef0*/  HMMA.16816.F32.BF16 R12, R28.reuse, R32, R12 ;  /* 0x000000201c0c723c */ /* 0x044fee000004180c */
[CC--:B------:R-:W-:Y:S01]  /*5f00*/  LEA R32, P1, R140.reuse, R224.reuse, 0x2 ;  /* 0x000000e08c207211 */ /* 0x0c0fe200078210ff */
[C---:B------:R-:W-:Y:S04]  /*5f10*/  HMMA.16816.F32.BF16 R16, R28.reuse, R34, R16 ;  /* 0x000000221c10723c */ /* 0x040fe80000041810 */
[----:B------:R-:W-:Y:S03]  /*5f20*/  LEA.HI.X.SX32 R33, R140, R225, 0x2, P1 ;  /* 0x000000e18c217211 */ /* 0x000fe600008f16ff */
[----:B------:R-:W-:Y:S01]  /*5f30*/  @P0 IMAD.WIDE R34, R0, R141, UR4 ;  /* 0x0000000400220e25 */ /* 0x000fe2000f8e028d */
[C---:B------:R-:W-:Y:S01]  /*5f40*/  HMMA.16816.F32.BF16 R20, R28.reuse, R132, R20 ;  /* 0x000000841c14723c */ /* 0x040fe20000041814 */
[----:B------:R-:W2:Y:S01]  /*5f50*/  LDL R0, [R1+0x10] ;  /* 0x0000100001007983 */ /* 0x000ea20000100800 */
[----:B------:R-:W-:Y:S02]  /*5f60*/  @UP3 UMOV UR4, UR41 ;  /* 0x0000002900043c82 */ /* 0x000fe40008000000 */
[----:B------:R-:W-:Y:S01]  /*5f70*/  IMAD.MOV.U32 R141, RZ, RZ, c[0x0][0x1c0] ;  /* 0x00007000ff8d7624 */ /* 0x000fe200078e00ff */
[----:B------:R-:W-:Y:S01]  /*5f80*/  @UP3 UMOV UR5, UR37 ;  /* 0x0000002500053c82 */ /* 0x000fe20008000000 */
[----:B------:R1:W5:Y:S02]  /*5f90*/  @P0 LDG.E R252, [R34.64] ;  /* 0x0000002222fc0981 */ /* 0x000364000c1e1900 */
[----:B------:R-:W-:Y:S03]  /*5fa0*/  HMMA.16816.F32.BF16 R24, R28, R134, R24 ;  /* 0x000000861c18723c */ /* 0x000fe60000041818 */
[----:B------:R1:W5:Y:S01]  /*5fb0*/  @P0 LDG.E R251, [R34.64+0x20] ;  /* 0x0000202222fb0981 */ /* 0x000362000c1e1900 */
[----:B------:R-:W-:Y:S03]  /*5fc0*/  IMAD R141, R141, c[0x0][0x22c], RZ ;  /* 0x00008b008d8d7a24 */ /* 0x000fe600078e02ff */
[CC--:B------:R-:W-:Y:S01]  /*5fd0*/  LEA R28, P2, R144.reuse, R224.reuse, 0x2 ;  /* 0x000000e0901c7211 */ /* 0x0c0fe200078410ff */
[----:B------:R1:W5:Y:S01]  /*5fe0*/  @P0 LDG.E R250, [R34.64+0x80] ;  /* 0x0000802222fa0981 */ /* 0x000362000c1e1900 */
[----:B------:R-:W-:Y:S03]  /*5ff0*/  IMAD.SHL.U32 R141, R141, 0x10, RZ ;  /* 0x000000108d8d7824 */ /* 0x000fe600078e00ff */
[-C--:B------:R-:W-:Y:S01]  /*6000*/  LEA.HI.X.SX32 R29, R144, R225.reuse, 0x2, P2 ;  /* 0x000000e1901d7211 */ /* 0x080fe200010f16ff */
[----:B------:R1:W5:Y:S01]  /*6010*/  @P0 LDG.E R249, [R34.64+0xa0] ;  /* 0x0000a02222f90981 */ /* 0x000362000c1e1900 */
[----:B------:R-:W-:Y:S04]  /*6020*/  IMAD.MOV.U32 R144, RZ, RZ, c[0x0][0x1c0] ;  /* 0x00007000ff907624 */ /* 0x000fe800078e00ff */
[----:B------:R1:W-:Y:S01]  /*6030*/  RED.E.ADD.F32.FTZ.RN.STRONG.GPU [R224.64], R4 ;  /* 0x00000004e000798e */ /* 0x0003e2000c10e7a2 */
[----:B------:R-:W-:Y:S04]  /*6040*/  IMAD R144, R144, c[0x0][0x22c], RZ ;  /* 0x00008b0090907a24 */ /* 0x000fe800078e02ff */
[----:B------:R1:W-:Y:S01]  /*6050*/  RED.E.ADD.F32.FTZ.RN.STRONG.GPU [R32.64], R5 ;  /* 0x000000052000798e */ /* 0x0003e2000c10e7a2 */
[----:B------:R-:W-:Y:S01]  /*6060*/  IMAD.SHL.U32 R144, R144, 0x8, RZ ;  /* 0x0000000890907824 */ /* 0x000fe200078e00ff */
[CC--:B-1----:R-:W-:Y:S04]  /*6070*/  LEA R34, P0, R141.reuse, R224.reuse, 0x2 ;  /* 0x000000e08d227211 */ /* 0x0c2fe800078010ff */
[-C--:B------:R-:W-:Y:S02]  /*6080*/  LEA.HI.X.SX32 R35, R141, R225.reuse, 0x2, P0 ;  /* 0x000000e18d237211 */ /* 0x080fe400000f16ff */
[CC--:B------:R-:W-:Y:S02]  /*6090*/  LEA R30, P0, R145.reuse, R224.reuse, 0x2 ;  /* 0x000000e0911e7211 */ /* 0x0c0fe400078010ff */
[CC--:B------:R-:W-:Y:S01]  /*60a0*/  LEA R4, P1, R142.reuse, R224.reuse, 0x2 ;  /* 0x000000e08e047211 */ /* 0x0c0fe200078210ff */
[----:B------:R1:W-:Y:S01]  /*60b0*/  RED.E.ADD.F32.FTZ.RN.STRONG.GPU [R34.64], R6 ;  /* 0x000000062200798e */ /* 0x0003e2000c10e7a2 */
[-C--:B------:R-:W-:Y:S01]  /*60c0*/  LEA.HI.X.SX32 R31, R145, R225.reuse, 0x2, P0 ;  /* 0x000000e1911f7211 */ /* 0x080fe200000f16ff */
[----:B------:R-:W-:Y:S01]  /*60d0*/  IMAD.MOV.U32 R145, RZ, RZ, c[0x0][0x1c0] ;  /* 0x00007000ff917624 */ /* 0x000fe200078e00ff */
[-C--:B------:R-:W-:Y:S01]  /*60e0*/  LEA.HI.X.SX32 R5, R142, R225.reuse, 0x2, P1 ;  /* 0x000000e18e057211 */ /* 0x080fe200008f16ff */
[----:B------:R-:W-:Y:S02]  /*60f0*/  IMAD.MOV.U32 R142, RZ, RZ, c[0x0][0x1c0] ;  /* 0x00007000ff8e7624 */ /* 0x000fe400078e00ff */
[----:B------:R-:W-:Y:S02]  /*6100*/  IMAD R145, R145, c[0x0][0x22c], RZ ;  /* 0x00008b0091917a24 */ /* 0x000fe400078e02ff */
[----:B------:R1:W-:Y:S01]  /*6110*/  RED.E.ADD.F32.FTZ.RN.STRONG.GPU [R4.64], R7 ;  /* 0x000000070400798e */ /* 0x0003e2000c10e7a2 */
[----:B------:R-:W-:Y:S02]  /*6120*/  IMAD R142, R142, c[0x0][0x22c], RZ ;  /* 0x00008b008e8e7a24 */ /* 0x000fe400078e02ff */
[----:B------:R-:W-:Y:S02]  /*6130*/  IMAD.SHL.U32 R145, R145, 0x10, RZ ;  /* 0x0000001091917824 */ /* 0x000fe400078e00ff */
[----:B------:R1:W-:Y:S01]  /*6140*/  RED.E.ADD.F32.FTZ.RN.STRONG.GPU [R30.64], R8 ;  /* 0x000000081e00798e */ /* 0x0003e2000c10e7a2 */
[----:B------:R-:W-:Y:S02]  /*6150*/  IMAD R142, R142, 0x38, RZ ;  /* 0x000000388e8e7824 */ /* 0x000fe400078e02ff */
[----:B------:R-:W-:Y:S02]  /*6160*/  IADD3 R139, R145, 0x20, RZ ;  /* 0x00000020918b7810 */ /* 0x000fe40007ffe0ff */
[----:B------:R1:W-:Y:S03]  /*6170*/  RED.E.ADD.F32.FTZ.RN.STRONG.GPU [R28.64], R9 ;  /* 0x000000091c00798e */ /* 0x0003e6000c10e7a2 */
[C---:B------:R-:W-:Y:S04]  /*6180*/  IMAD.IADD R139, R144.reuse, 0x1, R139 ;  /* 0x00000001908b7824 */ /* 0x040fe800078e028b */
[----:B------:R-:W-:Y:S01]  /*6190*/  IMAD.IADD R139, R144, 0x1, R139 ;  /* 0x00000001908b7824 */ /* 0x000fe200078e028b */
[-C--:B-1----:R-:W-:Y:S02]  /*61a0*/  LEA R6, P1, R143, R224.reuse, 0x2 ;  /* 0x000000e08f067211 */ /* 0x082fe400078210ff */
[C---:B------:R-:W-:Y:S02]  /*61b0*/  IADD3 R35, R141.reuse, 0x40, RZ ;  /* 0x000000408d237810 */ /* 0x040fe40007ffe0ff */
[----:B------:R-:W-:Y:S03]  /*61c0*/  IADD3 R34, R141, 0x40, RZ ;  /* 0x000000408d227810 */ /* 0x000fe60007ffe0ff */
[C---:B------:R-:W-:Y:S01]  /*61d0*/  IMAD.IADD R35, R140.reuse, 0x1, R35 ;  /* 0x000000018c237824 */ /* 0x040fe200078e0223 */
[-C--:B------:R-:W-:Y:S01]  /*61e0*/  LEA.HI.X.SX32 R7, R143, R225.reuse, 0x2, P1 ;  /* 0x000000e18f077211 */ /* 0x080fe200008f16ff */
[----:B------:R-:W-:Y:S01]  /*61f0*/  IMAD.IADD R34, R140, 0x1, R34 ;  /* 0x000000018c227824 */ /* 0x000fe200078e0222 */
[CC--:B------:R-:W-:Y:S02]  /*6200*/  LEA R4, P0, R142.reuse, R224.reuse, 0x2 ;  /* 0x000000e08e047211 */ /* 0x0c0fe400078010ff */
[----:B------:R-:W-:Y:S01]  /*6210*/  IADD3 R143, R145, 0x20, RZ ;  /* 0x00000020918f7810 */ /* 0x000fe20007ffe0ff */
[----:B------:R-:W2:Y:S01]  /*6220*/  LDL R30, [R1+0x8] ;  /* 0x00000800011e7983 */ /* 0x000ea20000100800 */
[-C--:B------:R-:W-:Y:S01]  /*6230*/  LEA.HI.X.SX32 R5, R142, R225.reuse, 0x2, P0 ;  /* 0x000000e18e057211 */ /* 0x080fe200000f16ff */
[----:B------:R-:W-:Y:S01]  /*6240*/  IMAD.MOV.U32 R142, RZ, RZ, c[0x0][0x1c0] ;  /* 0x00007000ff8e7624 */ /* 0x000fe200078e00ff */
[----:B------:R-:W-:Y:S01]  /*6250*/  IADD3 R31, R141, 0x40, RZ ;  /* 0x000000408d1f7810 */ /* 0x000fe20007ffe0ff */
[----:B------:R-:W-:Y:S01]  /*6260*/  IMAD.IADD R143, R144, 0x1, R143 ;  /* 0x00000001908f7824 */ /* 0x000fe200078e028f */
[----:B------:R1:W-:Y:S01]  /*6270*/  RED.E.ADD.F32.FTZ.RN.STRONG.GPU [R6.64], R10 ;  /* 0x0000000a0600798e */ /* 0x0003e2000c10e7a2 */
[----:B------:R-:W-:Y:S02]  /*6280*/  IMAD R142, R142, c[0x0][0x22c], RZ ;  /* 0x00008b008e8e7a24 */ /* 0x000fe400078e02ff */
[----:B------:R-:W-:Y:S02]  /*6290*/  IMAD.IADD R31, R140, 0x1, R31 ;  /* 0x000000018c1f7824 */ /* 0x000fe400078e021f */
[----:B------:R-:W-:Y:S01]  /*62a0*/  IMAD.SHL.U32 R142, R142, 0x10, RZ ;  /* 0x000000108e8e7824 */ /* 0x000fe200078e00ff */
[----:B------:R1:W-:Y:S01]  /*62b0*/  RED.E.ADD.F32.FTZ.RN.STRONG.GPU [R4.64], R11 ;  /* 0x0000000b0400798e */ /* 0x0003e2000c10e7a2 */
[C---:B------:R-:W-:Y:S02]  /*62c0*/  IMAD.IADD R34, R140.reuse, 0x1, R34 ;  /* 0x000000018c227824 */ /* 0x040fe400078e0222 */
[----:B------:R-:W-:Y:S01]  /*62d0*/  IMAD.IADD R31, R140, 0x1, R31 ;  /* 0x000000018c1f7824 */ /* 0x000fe200078e021f */
[----:B------:R-:W-:Y:S01]  /*62e0*/  IADD3 R138, R142, 0x20, RZ ;  /* 0x000000208e8a7810 */ /* 0x000fe20007ffe0ff */
[----:B------:R-:W-:Y:S01]  /*62f0*/  RED.E.ADD.F32.FTZ.RN.STRONG.GPU [R224.64+0x80], R12 ;  /* 0x0000800ce000798e */ /* 0x000fe2000c10e7a2 */
[----:B------:R-:W-:Y:S02]  /*6300*/  IMAD.MOV.U32 R142, RZ, RZ, c[0x0][0x1c0] ;  /* 0x00007000ff8e7624 */ /* 0x000fe400078e00ff */
[-C--:B------:R-:W-:Y:S01]  /*6310*/  LEA R8, P0, R138, R224.reuse, 0x2 ;  /* 0x000000e08a087211 */ /* 0x080fe200078010ff */
[----:B------:R-:W-:Y:S01]  /*6320*/  IMAD.IADD R31, R140, 0x1, R31 ;  /* 0x000000018c1f7824 */ /* 0x000fe200078e021f */
[----:B------:R-:W-:Y:S01]  /*6330*/  RED.E.ADD.F32.FTZ.RN.STRONG.GPU [R32.64+0x80], R13 ;  /* 0x0000800d2000798e */ /* 0x000fe2000c10e7a2 */
[----:B------:R-:W-:Y:S01]  /*6340*/  IMAD R142, R142, c[0x0][0x22c], RZ ;  /* 0x00008b008e8e7a24 */ /* 0x000fe200078e02ff */
[-C--:B------:R-:W-:Y:S03]  /*6350*/  LEA.HI.X.SX32 R9, R138, R225.reuse, 0x2, P0 ;  /* 0x000000e18a097211 */ /* 0x080fe600000f16ff */
[----:B------:R-:W-:Y:S02]  /*6360*/  IMAD.SHL.U32 R142, R142, 0x10, RZ ;  /* 0x000000108e8e7824 */ /* 0x000fe400078e00ff */
[----:B------:R-:W-:Y:S03]  /*6370*/  RED.E.ADD.F32.FTZ.RN.STRONG.GPU [R8.64], R14 ;  /* 0x0000000e0800798e */ /* 0x000fe6000c10e7a2 */
[C---:B------:R-:W-:Y:S02]  /*6380*/  IADD3 R138, R142.reuse, 0x20, RZ ;  /* 0x000000208e8a7810 */ /* 0x040fe40007ffe0ff */
[CC--:B-1----:R-:W-:Y:S02]  /*6390*/  LEA R6, P1, R143.reuse, R224.reuse, 0x2 ;  /* 0x000000e08f067211 */ /* 0x0c2fe400078210ff */
[----:B------:R-:W-:Y:S01]  /*63a0*/  IADD3 R132, R142, 0x40, RZ ;  /* 0x000000408e847810 */ /* 0x000fe20007ffe0ff */
[C---:B------:R-:W-:Y:S01]  /*63b0*/  IMAD.IADD R138, R144.reuse, 0x1, R138 ;  /* 0x00000001908a7824 */ /* 0x040fe200078e028a */
[-C--:B------:R-:W-:Y:S02]  /*63c0*/  LEA.HI.X.SX32 R7, R143, R225.reuse, 0x2, P1 ;  /* 0x000000e18f077211 */ /* 0x080fe400008f16ff */
[CC--:B------:R-:W-:Y:S01]  /*63d0*/  LEA R4, P0, R139.reuse, R224.reuse, 0x2 ;  /* 0x000000e08b047211 */ /* 0x0c0fe200078010ff */
[C---:B------:R-:W-:Y:S01]  /*63e0*/  IMAD.IADD R138, R144.reuse, 0x1, R138 ;  /* 0x00000001908a7824 */ /* 0x040fe200078e028a */
[----:B------:R-:W-:Y:S02]  /*63f0*/  LDSM.16.MT88.4 R140, [R3+0x1c00] ;  /* 0x001c0000038c783b */ /* 0x000fe40000004200 */
[-C--:B------:R-:W-:Y:S01]  /*6400*/  LEA.HI.X.SX32 R5, R139, R225.reuse, 0x2, P0 ;  /* 0x000000e18b057211 */ /* 0x080fe200000f16ff */
[----:B------:R-:W-:Y:S02]  /*6410*/  IMAD.IADD R138, R144, 0x1, R138 ;  /* 0x00000001908a7824 */ /* 0x000fe400078e028a */
[----:B------:R-:W-:Y:S03]  /*6420*/  RED.E.ADD.F32.FTZ.RN.STRONG.GPU [R6.64], R15 ;  /* 0x0000000f0600798e */ /* 0x000fe6000c10e7a2 */
[CC--:B------:R-:W-:Y:S02]  /*6430*/  LEA R10, P2, R138.reuse, R224.reuse, 0x2 ;  /* 0x000000e08a0a7211 */ /* 0x0c0fe400078410ff */
[----:B------:R-:W-:Y:S02]  /*6440*/  RED.E.ADD.F32.FTZ.RN.STRONG.GPU [R4.64], R16 ;  /* 0x000000100400798e */ /* 0x000fe4000c10e7a2 */
[-C--:B------:R-:W-:Y:S05]  /*6450*/  LEA.HI.X.SX32 R11, R138, R225.reuse, 0x2, P2 ;  /* 0x000000e18a0b7211 */ /* 0x080fea00010f16ff */
[----:B------:R1:W-:Y:S02]  /*6460*/  RED.E.ADD.F32.FTZ.RN.STRONG.GPU [R10.64], R17 ;  /* 0x000000110a00798e */ /* 0x0003e4000c10e7a2 */
[CC--:B-1----:R-:W-:Y:S04]  /*6470*/  LEA R10, P3, R34.reuse, R224.reuse, 0x2 ;  /* 0x000000e0220a7211 */ /* 0x0c2fe800078610ff */
[-C--:B------:R-:W-:Y:S02]  /*6480*/  LEA.HI.X.SX32 R11, R34, R225.reuse, 0x2, P3 ;  /* 0x000000e1220b7211 */ /* 0x080fe400018f16ff */
[CC--:B----4-:R-:W-:Y:S04]  /*6490*/  LEA R8, P1, R137.reuse, R224.reuse, 0x2 ;  /* 0x000000e089087211 */ /* 0x0d0fe800078210ff */
[-C--:B------:R-:W-:Y:S02]  /*64a0*/  LEA.HI.X.SX32 R9, R137, R225.reuse, 0x2, P1 ;  /* 0x000000e189097211 */ /* 0x080fe400008f16ff */
[-C--:B---3--:R-:W-:Y:S02]  /*64b0*/  LEA R6, P0, R136, R224.reuse, 0x2 ;  /* 0x000000e088067211 */ /* 0x088fe400078010ff */
[-C--:B------:R-:W-:Y:S01]  /*64c0*/  LEA R4, P1, R132, R224.reuse, 0x2 ;  /* 0x000000e084047211 */ /* 0x080fe200078210ff */
[----:B------:R1:W-:Y:S01]  /*64d0*/  RED.E.ADD.F32.FTZ.RN.STRONG.GPU [R8.64], R18 ;  /* 0x000000120800798e */ /* 0x0003e2000c10e7a2 */
[-C--:B------:R-:W-:Y:S02]  /*64e0*/  LEA.HI.X.SX32 R7, R136, R225.reuse, 0x2, P0 ;  /* 0x000000e188077211 */ /* 0x080fe400000f16ff */
[-C--:B------:R-:W-:Y:S02]  /*64f0*/  LEA.HI.X.SX32 R5, R132, R225.reuse, 0x2, P1 ;  /* 0x000000e184057211 */ /* 0x080fe400008f16ff */
[CC--:B------:R-:W-:Y:S01]  /*6500*/  LEA R12, P0, R35.reuse, R224.reuse, 0x2 ;  /* 0x000000e0230c7211 */ /* 0x0c0fe200078010ff */
[----:B------:R-:W-:Y:S03]  /*6510*/  RED.E.ADD.F32.FTZ.RN.STRONG.GPU [R6.64], R19 ;  /* 0x000000130600798e */ /* 0x000fe6000c10e7a2 */
[-C--:B------:R-:W-:Y:S02]  /*6520*/  LEA.HI.X.SX32 R13, R35, R225.reuse, 0x2, P0 ;  /* 0x000000e1230d7211 */ /* 0x080fe400000f16ff */
[----:B------:R-:W-:Y:S05]  /*6530*/  RED.E.ADD.F32.FTZ.RN.STRONG.GPU [R224.64+0x100], R20 ;  /* 0x00010014e000798e */ /* 0x000fea000c10e7a2 */
[----:B------:R-:W-:Y:S05]  /*6540*/  RED.E.ADD.F32.FTZ.RN.STRONG.GPU [R32.64+0x100], R21 ;  /* 0x000100152000798e */ /* 0x000fea000c10e7a2 */
[----:B------:R2:W-:Y:S05]  /*6550*/  RED.E.ADD.F32.FTZ.RN.STRONG.GPU [R4.64], R22 ;  /* 0x000000160400798e */ /* 0x0005ea000c10e7a2 */
[----:B------:R-:W-:Y:S01]  /*6560*/  RED.E.ADD.F32.FTZ.RN.STRONG.GPU [R12.64], R23 ;  /* 0x000000170c00798e */ /* 0x000fe2000c10e7a2 */
[CC--:B-1----:R-:W-:Y:S04]  /*6570*/  LEA R8, P2, R31.reuse, R224.reuse, 0x2 ;  /* 0x000000e01f087211 */ /* 0x0c2fe800078410ff */
[----:B------:R-:W-:Y:S01]  /*6580*/  RED.E.ADD.F32.FTZ.RN.STRONG.GPU [R10.64], R24 ;  /* 0x000000180a00798e */ /* 0x000fe2000c10e7a2 */
[-C--:B------:R-:W-:Y:S04]  /*6590*/  LEA.HI.X.SX32 R9, R31, R225.reuse, 0x2, P2 ;  /* 0x000000e11f097211 */ /* 0x080fe800010f16ff */
[----:B------:R-:W-:Y:S05]  /*65a0*/  LDSM.16.MT88.4 R12, [R2+0x11000] ;  /* 0x01100000020c783b */ /* 0x000fea0000004200 */
[----:B------:R-:W-:Y:S05]  /*65b0*/  RED.E.ADD.F32.FTZ.RN.STRONG.GPU [R8.64], R25 ;  /* 0x000000190800798e */ /* 0x000fea000c10e7a2 */
[----:B------:R-:W-:Y:S01]  /*65c0*/  LDSM.16.MT88.4 R8, [R3] ;  /* 0x000000000308783b */ /* 0x000fe20000004200 */
[CC--:B--2---:R-:W-:Y:S04]  /*65d0*/  LEA R4, P0, R0.reuse, R224.reuse, 0x2 ;  /* 0x000000e000047211 */ /* 0x0c4fe800078010ff */
[----:B------:R-:W-:Y:S01]  /*65e0*/  LDSM.16.MT88.4 R16, [R3+0x1000] ;  /* 0x001000000310783b */ /* 0x000fe20000004200 */
[-C--:B------:R-:W-:Y:S02]  /*65f0*/  LEA.HI.X.SX32 R5, R0, R225.reuse, 0x2, P0 ;  /* 0x000000e100057211 */ /* 0x080fe400000f16ff */
[----:B------:R-:W-:Y:S02]  /*6600*/  PLOP3.LUT P0, PT, PT, PT, UP2, 0x80, 0x0 ;  /* 0x000000000000781c */ /* 0x000fe40003f0f028 */
[----:B------:R-:W-:Y:S01]  /*6610*/  LDSM.16.MT88.4 R20, [R3+0x2000] ;  /* 0x002000000314783b */ /* 0x000fe20000004200 */
[C---:B------:R-:W-:Y:S04]  /*6620*/  IADD3 R0, R3.reuse, -0x3000, RZ ;  /* 0xffffd00003007810 */ /* 0x040fe80007ffe0ff */
[----:B------:R-:W-:Y:S05]  /*6630*/  LDSM.16.MT88.4 R32, [R2+0x11800] ;  /* 0x011800000220783b */ /* 0x000fea0000004200 */
[----:B------:R-:W-:Y:S05]  /*6640*/  LDSM.16.MT88.4 R132, [R3+0x1400] ;  /* 0x001400000384783b */ /* 0x000fea0000004200 */
[----:B------:R-:W-:Y:S01]  /*6650*/  LDSM.16.MT88.4 R136, [R2+0x12800] ;  /* 0x012800000288783b */ /* 0x000fe20000004200 */
[C---:B------:R-:W-:Y:S04]  /*6660*/  LEA R6, P1, R30.reuse, R224, 0x2 ;  /* 0x000000e01e067211 */ /* 0x040fe800078210ff */
[----:B------:R-:W-:Y:S02]  /*6670*/  LEA.HI.X.SX32 R7, R30, R225, 0x2, P1 ;  /* 0x000000e11e077211 */ /* 0x000fe400008f16ff */
[----:B------:R-:W-:Y:S01]  /*6680*/  LDSM.16.MT88.4 R28, [R2+0xf800] ;  /* 0x00f80000021c783b */ /* 0x000fe20000004200 */
[----:B------:R-:W-:Y:S01]  /*6690*/  PLOP3.LUT P1, PT, PT, PT, UP0, 0x80, 0x0 ;  /* 0x000000000000781c */ /* 0x000fe20003f2f008 */
[----:B------:R-:W-:Y:S03]  /*66a0*/  @UP3 UIADD3 UR36, UP0, UR36, -0x100, URZ ;  /* 0xffffff0024243890 */ /* 0x000fe6000ff1e03f */
[----:B------:R-:W-:Y:S01]  /*66b0*/  RED.E.ADD.F32.FTZ.RN.STRONG.GPU [R6.64], R26 ;  /* 0x0000001a0600798e */ /* 0x000fe2000c10e7a2 */
[----:B------:R-:W-:Y:S04]  /*66c0*/  @UP3 UIADD3.X UR43, UR43, -0x1, URZ, UP0, !UPT ;  /* 0xffffffff2b2b3890 */ /* 0x000fe800087fe43f */
[----:B------:R-:W-:Y:S04]  /*66d0*/  RED.E.ADD.F32.FTZ.RN.STRONG.GPU [R4.64], R27 ;  /* 0x0000001b0400798e */ /* 0x000fe8000c10e7a2 */
[----:B------:R-:W-:Y:S01]  /*66e0*/  @P1 IADD3 R0, R3, 0x3000, RZ ;  /* 0x0000300003001810 */ /* 0x000fe20007ffe0ff */
[----:B------:R-:W1:Y:S05]  /*66f0*/  LDSM.16.MT88.4 R4, [R2+0xf000] ;  /* 0x00f000000204783b */ /* 0x000e6a0000004200 */
        /* <DEDUP_REMOVED lines=16> */
[----:B------:R-:W3:Y:S05]  /*6800*/  LDSM.16.MT88.4 R4, [R2+0x10000] ;  /* 0x010000000204783b */ /* 0x000eea0000004200 */
[----:B------:R-:W4:Y:S02]  /*6810*/  LDSM.16.MT88.4 R20, [R3+0x1800] ;  /* 0x001800000314783b */ /* 0x000f240000004200 */
        /* <DEDUP_REMOVED lines=42> */
.L_x_218:
[----:B--234-:R-:W2:Y:S04]  /*6ac0*/  LDL R134, [R1+0x1c] ;  /* 0x00001c0001867983 */ /* 0x01cea80000100800 */
[----:B------:R-:W3:Y:S04]  /*6ad0*/  LDL R132, [R1+0x20] ;  /* 0x0000200001847983 */ /* 0x000ee80000100800 */
[----:B------:R-:W4:Y:S04]  /*6ae0*/  LDL.64 R136, [R1+0x38] ;  /* 0x0000380001887983 */ /* 0x000f280000100a00 */
[----:B------:R-:W4:Y:S01]  /*6af0*/  LDL R133, [R1+0x24] ;  /* 0x0000240001857983 */ /* 0x000f220000100800 */
[----:B------:R-:W-:Y:S01]  /*6b00*/  FMUL.FTZ R84, R84, c[0x0][0x2e0] ;  /* 0x0000b80054547a20 */ /* 0x000fe20000410000 */
[----:B------:R-:W-:Y:S01]  /*6b10*/  ULDC.64 UR6, c[0x0][0x3a0] ;  /* 0x0000e80000067ab9 */ /* 0x000fe20000000a00 */
[----:B------:R-:W-:Y:S01]  /*6b20*/  FMUL.FTZ R3, R85, c[0x0][0x2e0] ;  /* 0x0000b80055037a20 */ /* 0x000fe20000410000 */
[----:B------:R-:W-:Y:S01]  /*6b30*/  ULDC.64 UR4, c[0x0][0x3a8] ;  /* 0x0000ea0000047ab9 */ /* 0x000fe20000000a00 */
[----:B------:R-:W-:-:S02]  /*6b40*/  FMUL.FTZ R86, R86, c[0x0][0x2e0] ;  /* 0x0000b80056567a20 */ /* 0x000fc40000410000 */
[----:B------:R-:W-:Y:S02]  /*6b50*/  FMUL.FTZ R0, R87, c[0x0][0x2e0] ;  /* 0x0000b80057007a20 */ /* 0x000fe40000410000 */
[----:B------:R-:W-:Y:S02]  /*6b60*/  FMUL.FTZ R96, R96, c[0x0][0x2e0] ;  /* 0x0000b80060607a20 */ /* 0x000fe40000410000 */
[----:B------:R-:W-:Y:S02]  /*6b70*/  FMUL.FTZ R9, R97, c[0x0][0x2e0] ;  /* 0x0000b80061097a20 */ /* 0x000fe40000410000 */
[----:B------:R-:W-:Y:S02]  /*6b80*/  FMUL.FTZ R98, R98, c[0x0][0x2e0] ;  /* 0x0000b80062627a20 */ /* 0x000fe40000410000 */
[----:B------:R-:W-:Y:S01]  /*6b90*/  FMUL.FTZ R8, R99, c[0x0][0x2e0] ;  /* 0x0000b80063087a20 */ /* 0x000fe20000410000 */
        /* <DEDUP_REMOVED lines=12> */
[----:B------:R-:W-:Y:S02]  /*6c60*/  FMUL.FTZ R94, R94, c[0x0][0x2e0] ;  /* 0x0000b8005e5e7a20 */ /* 0x000fe40000410000 */
[----:B------:R-:W-:Y:S01]  /*6c70*/  FMUL.FTZ R10, R95, c[0x0][0x2e0] ;  /* 0x0000b8005f0a7a20 */ /* 0x000fe20000410000 */
[----:B------:R-:W-:Y:S01]  /*6c80*/  F2FP.BF16.PACK_AB R13, R13, R88 ;  /* 0x000000580d0d723e */ /* 0x000fe200000010ff */
[----:B------:R-:W-:Y:S02]  /*6c90*/  FMUL.FTZ R34, R39, c[0x0][0x2dc] ;  /* 0x0000b70027227a20 */ /* 0x000fe40000410000 */
        /* <DEDUP_REMOVED lines=72> */
[----:B------:R-:W1:Y:S01]  /*7120*/  S2R R44, SR_CTAID.Y ;  /* 0x00000000002c7919 */ /* 0x000e620000002600 */
        /* <DEDUP_REMOVED lines=11> */
[----:B-1----:R-:W-:Y:S01]  /*71e0*/  FMUL.FTZ R25, R57, c[0x0][0x2dc] ;  /* 0x0000b70039197a20 */ /* 0x002fe20000410000 */
        /* <DEDUP_REMOVED lines=13> */
[----:B------:R-:W-:Y:S01]  /*72c0*/  FMUL.FTZ R70, R70, c[0x0][0x2dc] ;  /* 0x0000b70046467a20 */ /* 0x000fe20000410000 */
[----:B------:R-:W1:Y:S01]  /*72d0*/  S2R R45, SR_CTAID.Z ;  /* 0x00000000002d7919 */ /* 0x000e620000002700 */
        /* <DEDUP_REMOVED lines=16> */
[----:B------:R-:W1:Y:S01]  /*73e0*/  S2R R46, SR_TID.X ;  /* 0x00000000002e7919 */ /* 0x000e620000002100 */
[----:B------:R-:W-:Y:S01]  /*73f0*/  FMUL.FTZ R78, R78, c[0x0][0x2dc] ;  /* 0x0000b7004e4e7a20 */ /* 0x000fe20000410000 */
[----:B------:R-:W-:Y:S01]  /*7400*/  F2FP.BF16.PACK_AB R14, R14, R82 ;  /* 0x000000520e0e723e */ /* 0x000fe200000010ff */
[----:B------:R-:W-:Y:S01]  /*7410*/  FMUL.FTZ R36, R79, c[0x0][0x2dc] ;  /* 0x0000b7004f247a20 */ /* 0x000fe20000410000 */
[----:B------:R-:W-:Y:S01]  /*7420*/  F2FP.BF16.PACK_AB R17, R17, R72 ;  /* 0x000000481111723e */ /* 0x000fe200000010ff */
[----:B------:R-:W-:Y:S01]  /*7430*/  UIMAD UR6, UR25, UR6, URZ ;  /* 0x00000006190672a4 */ /* 0x000fe2000f8e023f */
[----:B------:R-:W-:Y:S02]  /*7440*/  MOV R6, UR30 ;  /* 0x0000001e00067c02 */ /* 0x000fe40008000f00 */
[----:B------:R-:W-:Y:S02]  /*7450*/  F2FP.BF16.PACK_AB R16, R16, R74 ;  /* 0x0000004a1010723e */ /* 0x000fe400000010ff */
[----:B------:R-:W-:-:S02]  /*7460*/  F2FP.BF16.PACK_AB R37, R37, R76 ;  /* 0x0000004c2525723e */ /* 0x000fc400000010ff */
        /* <DEDUP_REMOVED lines=43> */
[----:B------:R-:W-:Y:S01]  /*7720*/  STS [R134+0x9000], R25 ;  /* 0x0090001986007388 */ /* 0x000fe20000000800 */
[----:B------:R-:W-:-:S03]  /*7730*/  MOV R4, R136 ;  /* 0x0000008800047202 */ /* 0x000fc60000000f00 */
[----:B------:R-:W-:Y:S01]  /*7740*/  STS [R134+0x9200], R24 ;  /* 0x0092001886007388 */ /* 0x000fe20000000800 */
[----:B-1----:R-:W-:-:S03]  /*7750*/  MOV R0, UR30 ;  /* 0x0000001e00007c02 */ /* 0x002fc60008000f00 */
[----:B------:R-:W-:Y:S04]  /*7760*/  STS [R132+0x9000], R21 ;  /* 0x0090001584007388 */ /* 0x000fe80000000800 */
[----:B------:R-:W-:Y:S04]  /*7770*/  STS [R132+0x9200], R20 ;  /* 0x0092001484007388 */ /* 0x000fe80000000800 */
        /* <DEDUP_REMOVED lines=8> */
[----:B------:R-:W-:Y:S04]  /*7800*/  STS [R134+0xb200], R16 ;  /* 0x00b2001086007388 */ /* 0x000fe80000000800 */
[----:B------:R-:W-:Y:S01]  /*7810*/  STS [R132+0xb000], R37 ;  /* 0x00b0002584007388 */ /* 0x000fe20000000800 */
[----:B------:R-:W-:-:S03]  /*7820*/  IADD3 R7, R7, UR6, RZ ;  /* 0x0000000607077c10 */ /* 0x000fc6000fffe0ff */
[----:B------:R-:W-:Y:S01]  /*7830*/  STS [R132+0xb200], R36 ;  /* 0x00b2002484007388 */ /* 0x000fe20000000800 */
[C---:B--2---:R-:W-:Y:S02]  /*7840*/  IMAD R8, R0.reuse, c[0x0][0x388], RZ ;  /* 0x0000e20000087a24 */ /* 0x044fe400078e02ff */
        /* <DEDUP_REMOVED lines=12> */
[----:B------:R-:W-:Y:S01]  /*7910*/  IMAD.WIDE.U32 R6, R45, c[0x0][0x3b8], R6 ;  /* 0x0000ee002d067a25 */ /* 0x000fe200078e0006 */
[----:B------:R-:W-:-:S03]  /*7920*/  IADD3 R5, R5, R3, RZ ;  /* 0x0000000305057210 */ /* 0x000fc60007ffe0ff */
[----:B------:R-:W-:Y:S01]  /*7930*/  IMAD R3, R8, c[0x0][0x3c0], RZ ;  /* 0x0000f00008037a24 */ /* 0x000fe200078e02ff */
[----:B------:R-:W-:Y:S01]  /*7940*/  IADD3 R7, R7, R0, RZ ;  /* 0x0000000007077210 */ /* 0x000fe20007ffe0ff */
[----:B------:R-:W-:Y:S01]  /*7950*/  IMAD.WIDE.U32 R4, R45, c[0x0][0x3c0], R4 ;  /* 0x0000f0002d047a25 */ /* 0x000fe200078e0004 */
[----:B------:R-:W-:-:S03]  /*7960*/  SHF.R.S32.HI R0, RZ, 0x2, R43 ;  /* 0x00000002ff007819 */ /* 0x000fc6000001142b */
[----:B------:R-:W-:Y:S01]  /*7970*/  IMAD R3, R45, c[0x0][0x3c4], R3 ;  /* 0x0000f1002d037a24 */ /* 0x000fe200078e0203 */
[----:B------:R-:W-:Y:S01]  /*7980*/  SHF.R.S32.HI R8, RZ, 0x1f, R0 ;  /* 0x0000001fff087819 */ /* 0x000fe20000011400 */
[----:B------:R-:W1:Y:S04]  /*7990*/  LDS.128 R56, [R12+0x9000] ;  /* 0x009000000c387984 */ /* 0x000e680000000c00 */
[----:B------:R-:W2:Y:S04]  /*79a0*/  LDS.128 R48, [R12+0xb000] ;  /* 0x00b000000c307984 */ /* 0x000ea80000000c00 */
[----:B------:R-:W3:Y:S04]  /*79b0*/  LDS.128 R40, [R12+0xd000] ;  /* 0x00d000000c287984 */ /* 0x000ee80000000c00 */
[----:B------:R-:W4:Y:S04]  /*79c0*/  LDS.128 R52, [R12+0xa000] ;  /* 0x00a000000c347984 */ /* 0x000f280000000c00 */
        /* <DEDUP_REMOVED lines=8> */
[----:B------:R-:W-:Y:S01]  /*7a50*/  IADD3 R5, R5, R3, RZ ;  /* 0x0000000305057210 */ /* 0x000fe20007ffe0ff */
[----:B------:R-:W-:-:S02]  /*7a60*/  IMAD R3, R8, c[0x0][0x3a0], RZ ;  /* 0x0000e80008037a24 */ /* 0x000fc400078e02ff */
[----:B------:R-:W-:Y:S02]  /*7a70*/  IMAD R8, R8, c[0x0][0x3a8], RZ ;  /* 0x0000ea0008087a24 */ /* 0x000fe400078e02ff */
[C---:B------:R-:W-:Y:S02]  /*7a80*/  IMAD R60, R0.reuse, c[0x0][0x3a4], R3 ;  /* 0x0000e900003c7a24 */ /* 0x040fe400078e0203 */
[C---:B------:R-:W-:Y:S02]  /*7a90*/  IMAD R3, R0.reuse, c[0x0][0x3ac], R8 ;  /* 0x0000eb0000037a24 */ /* 0x040fe400078e0208 */
[----:B------:R-:W-:-:S04]  /*7aa0*/  IMAD.WIDE.U32 R10, R0, c[0x0][0x3a0], R6 ;  /* 0x0000e800000a7a25 */ /* 0x000fc800078e0006 */
[----:B------:R-:W-:Y:S01]  /*7ab0*/  IMAD.WIDE.U32 R8, R0, c[0x0][0x3a8], R4 ;  /* 0x0000ea0000087a25 */ /* 0x000fe200078e0004 */
[----:B------:R-:W-:Y:S02]  /*7ac0*/  IADD3 R5, R11, R60, RZ ;  /* 0x0000003c0b057210 */ /* 0x000fe40007ffe0ff */
[----:B------:R-:W-:Y:S02]  /*7ad0*/  LEA R6, P1, R10, c[0x0][0x340], 0x1 ;  /* 0x0000d0000a067a11 */ /* 0x000fe400078208ff */
[----:B------:R-:W-:Y:S02]  /*7ae0*/  IADD3 R0, R9, R3, RZ ;  /* 0x0000000309007210 */ /* 0x000fe40007ffe0ff */
[----:B------:R-:W-:Y:S02]  /*7af0*/  LEA R4, P0, R8, c[0x0][0x348], 0x1 ;  /* 0x0000d20008047a11 */ /* 0x000fe400078008ff */
[----:B------:R-:W-:Y:S02]  /*7b00*/  LEA.HI.X R7, R10, c[0x0][0x344], R5, 0x1, P1 ;  /* 0x0000d1000a077a11 */ /* 0x000fe400008f0c05 */
[----:B------:R-:W-:-:S02]  /*7b10*/  MOV R3, c[0x0][0x3a0] ;  /* 0x0000e80000037a02 */ /* 0x000fc40000000f00 */
[----:B------:R-:W-:Y:S02]  /*7b20*/  LEA.HI.X R5, R8, c[0x0][0x34c], R0, 0x1, P0 ;  /* 0x0000d30008057a11 */ /* 0x000fe400000f0c00 */
[----:B------:R-:W-:Y:S02]  /*7b30*/  MOV R0, c[0x0][0x3a8] ;  /* 0x0000ea0000007a02 */ /* 0x000fe40000000f00 */
[----:B------:R-:W-:Y:S02]  /*7b40*/  MOV R11, c[0x0][0x3a4] ;  /* 0x0000e900000b7a02 */ /* 0x000fe40000000f00 */
[----:B------:R-:W-:Y:S02]  /*7b50*/  LEA R10, P1, R3, R6, 0x7 ;  /* 0x00000006030a7211 */ /* 0x000fe400078238ff */
[----:B------:R-:W-:Y:S02]  /*7b60*/  MOV R9, c[0x0][0x3ac] ;  /* 0x0000eb0000097a02 */ /* 0x000fe40000000f00 */
[----:B------:R-:W-:-:S02]  /*7b70*/  LEA R8, P0, R0, R4, 0x7 ;  /* 0x0000000400087211 */ /* 0x000fc400078038ff */
[----:B------:R-:W-:Y:S02]  /*7b80*/  LEA.HI.X R11, R3, R7, R11, 0x7, P1 ;  /* 0x00000007030b7211 */ /* 0x000fe400008f3c0b */
[----:B------:R-:W-:Y:S01]  /*7b90*/  LEA.HI.X R9, R0, R5, R9, 0x7, P0 ;  /* 0x0000000500097211 */ /* 0x000fe200000f3c09 */
[----:B-1----:R1:W-:Y:S04]  /*7ba0*/  STG.E.128 [R6.64], R56 ;  /* 0x0000003806007986 */ /* 0x0023e8000c101d22 */
[----:B--2---:R1:W-:Y:S04]  /*7bb0*/  STG.E.128 [R6.64+0x40], R48 ;  /* 0x0000403006007986 */ /* 0x0043e8000c101d22 */
[----:B---3--:R1:W-:Y:S04]  /*7bc0*/  STG.E.128 [R6.64+0x80], R40 ;  /* 0x0000802806007986 */ /* 0x0083e8000c101d22 */
[----:B----4-:R1:W-:Y:S04]  /*7bd0*/  STG.E.128 [R10.64], R52 ;  /* 0x000000340a007986 */ /* 0x0103e8000c101d22 */
        /* <DEDUP_REMOVED lines=8> */
.L_x_215:
        /* <DEDUP_REMOVED lines=11> */
.L_x_222:
[----:B------:R-:W-:Y:S05]  /*7d10*/  EXIT ;  /* 0x000000000000794d */ /* 0x000fea0003800000 */
.L_x_224:
        /* <DEDUP_REMOVED lines=14> */
.L_x_671:


//--------------------- .text._ZN5flash44flash_bwd_dq_dk_dv_loop_seqk_parallel_kernelI23Flash_bwd_kernel_traitsILi96ELi64ELi128ELi8ELi2ELi4ELi4ELb1ELb0EN7cutlass10bfloat16_tE19Flash_kernel_traitsILi96ELi64ELi128ELi8ES3_EELb0ELb1ELb0ELb0ELb1ELb1ELb1EEEvNS_16Flash_bwd_paramsE --------------------------
	.section	.text._ZN5flash44flash_bwd_dq_dk_dv_loop_seqk_parallel_kernelI23Flash_bwd_kernel_traitsILi96ELi64ELi128ELi8ELi2ELi4ELi4ELb1ELb0EN7cutlass10bfloat16_tE19Flash_kernel_traitsILi96ELi64ELi128ELi8ES3_EELb0ELb1ELb0ELb0ELb1ELb1ELb1EEEvNS_16Flash_bwd_paramsE,"ax",@progbits
	.sectioninfo	@"SHI_REGISTERS=255"
	.align	128
        .global         _ZN5flash44flash_bwd_dq_dk_dv_loop_seqk_parallel_kernelI23Flash_bwd_kernel_traitsILi96ELi64ELi128ELi8ELi2ELi4ELi4ELb1ELb0EN7cutlass10bfloat16_tE19Flash_kernel_traitsILi96ELi64ELi128ELi8ES3_EELb0ELb1ELb0ELb0ELb1ELb1ELb1EEEvNS_16Flash_bwd_paramsE
        .type           _ZN5flash44flash_bwd_dq_dk_dv_loop_seqk_parallel_kernelI23Flash_bwd_kernel_traitsILi96ELi64ELi128ELi8ELi2ELi4ELi4ELb1ELb0EN7cutlass10bfloat16_tE19Flash_kernel_traitsILi96ELi64ELi128ELi8ES3_EELb0ELb1ELb0ELb0ELb1ELb1ELb1EEEvNS_16Flash_bwd_paramsE,@function
        .size           _ZN5flash44flash_bwd_dq_dk_dv_loop_seqk_parallel_kernelI23Flash_bwd_kernel_traitsILi96ELi64ELi128ELi8ELi2ELi4ELi4ELb1ELb0EN7cutlass10bfloat16_tE19Flash_kernel_traitsILi96ELi64ELi128ELi8ES3_EELb0ELb1ELb0ELb0ELb1ELb1ELb1EEEvNS_16Flash_bwd_paramsE,(.L_x_672 - _ZN5flash44flash_bwd_dq_dk_dv_loop_seqk_parallel_kernelI23Flash_bwd_kernel_traitsILi96ELi64ELi128ELi8ELi2ELi4ELi4ELb1ELb0EN7cutlass10bfloat16_tE19Flash_kernel_traitsILi96ELi64ELi128ELi8ES3_EELb0ELb1ELb0ELb0ELb1ELb1ELb1EEEvNS_16Flash_bwd_paramsE)
        .other          _ZN5flash44flash_bwd_dq_dk_dv_loop_seqk_parallel_kernelI23Flash_bwd_kernel_traitsILi96ELi64ELi128ELi8ELi2ELi4ELi4ELb1ELb0EN7cutlass10bfloat16_tE19Flash_kernel_traitsILi96ELi64ELi128ELi8ES3_EELb0ELb1ELb0ELb0ELb1ELb1ELb1EEEvNS_16Flash_bwd_paramsE,@"STO_CUDA_ENTRY STV_DEFAULT"
_ZN5flash44flash_bwd_dq_dk_dv_loop_seqk_parallel_kernelI23Flash_bwd_kernel_traitsILi96ELi64ELi128ELi8ELi2ELi4ELi4ELb1ELb0EN7cutlass10bfloat16_tE19Flash_kernel_traitsILi96ELi64ELi128ELi8ES3_EELb0ELb1ELb0ELb0ELb1ELb1ELb1EEEvNS_16Flash_bwd_paramsE:
.text._ZN5flash44flash_bwd_dq_dk_dv_loop_seqk_parallel_kernelI23Flash_bwd_kernel_traitsILi96ELi64ELi128ELi8ELi2ELi4ELi4ELb1ELb0EN7cutlass10bfloat16_tE19Flash_kernel_traitsILi96ELi64ELi128ELi8ES3_EELb0ELb1ELb0ELb0ELb1ELb1ELb1EEEvNS_16Flash_bwd_paramsE:
        /* <DEDUP_REMOVED lines=211> */
.L_x_233:
        /* <DEDUP_REMOVED lines=105> */
.L_x_226:
[----:B------:R-:W-:-:S04]  /*13c0*/  UIMAD UR43, UR29, UR14, UR33 ;  /* 0x0000000e1d2b72a4 */ /* 0x000fc8000f8e0221 */
[----:B------:R-:W-:Y:S02]  /*13d0*/  UIMAD UR43, UR43, UR13, URZ ;  /* 0x0000000d2b2b72a4 */ /* 0x000fe4000f8e023f */
.L_x_227:
        /* <DEDUP_REMOVED lines=254> */
[----:B------:R-:W-:Y:S01]  /*23c0*/  IMAD.MOV.U32 R127, RZ, RZ, RZ ;  /* 0x000000ffff7f7224 */ /* 0x000fe200078e00ff */
[----:B------:R-:W-:Y:S01]  /*23d0*/  SEL R0, R0, R231, !P0 ;  /* 0x000000e700007207 */ /* 0x000fe20004000000 */
[----:B------:R2:W-:Y:S01]  /*23e0*/  STL [R1+0x4], R12 ;  /* 0x0000040c01007387 */ /* 0x0005e20000100800 */
[----:B------:R-:W-:Y:S01]  /*23f0*/  UIADD3 UR33, -UR37, 0x80, UR33 ;  /* 0x0000008025217890 */ /* 0x000fe2000fffe121 */
[----:B------:R-:W-:-:S02]  /*2400*/  IMAD.SHL.U32 R3, R3, 0x2, RZ ;  /* 0x0000000203037824 */ /* 0x000fc400078e00ff */
[----:B------:R2:W-:Y:S01]  /*2410*/  STL [R1], R8 ;  /* 0x0000000801007387 */ /* 0x0005e20000100800 */
[----:B------:R-:W-:-:S03]  /*2420*/  IMAD.SHL.U32 R220, R0, 0x2, RZ ;  /* 0x0000000200dc7824 */ /* 0x000fc600078e00ff */
        /* <DEDUP_REMOVED lines=26> */
.L_x_231:
[----:B------:R-:W0:Y:S01]  /*25d0*/  LDGDEPBAR ;  /* 0x00000000000079af */ /* 0x000e220000000000 */
[----:B--2---:R-:W-:Y:S01]  /*25e0*/  IADD3 R0, R230, R220, RZ ;  /* 0x000000dce6007210 */ /* 0x004fe20007ffe0ff */
[----:B------:R-:W-:Y:S02]  /*25f0*/  USHF.L.U32 UR29, UR4, 0x6, URZ ;  /* 0x00000006041d7899 */ /* 0x000fe4000800063f */
[----:B------:R-:W-:Y:S02]  /*2600*/  UISETP.GT.AND UP3, UPT, UR4, UR7, UPT ;  /* 0x000000070400728c */ /* 0x000fe4000bf64270 */
[----:B------:R-:W-:Y:S02]  /*2610*/  UISETP.GE.AND UP0, UPT, UR29, UR33, UPT ;  /* 0x000000211d00728c */ /* 0x000fe4000bf06270 */
[----:B------:R-:W2:Y:S04]  /*2620*/  LDL R244, [R1+0xc] ;  /* 0x00000c0001f47983 */ /* 0x000ea80000100800 */
[----:B------:R-:W2:Y:S01]  /*2630*/  LDL R246, [R1+0x3c] ;  /* 0x00003c0001f67983 */ /* 0x000ea20000100800 */
[----:B------:R-:W-:Y:S03]  /*2640*/  PLOP3.LUT P0, PT, PT, PT, UP0, 0x80, 0x0 ;  /* 0x000000000000781c */ /* 0x000fe60003f0f008 */
[----:B----4-:R-:W4:Y:S04]  /*2650*/  LDL R243, [R1+0x8] ;  /* 0x0000080001f37983 */ /* 0x010f280000100800 */
        /* <DEDUP_REMOVED lines=26> */
[----:B-1----:R-:W2:Y:S01]  /*2800*/  LDL R3, [R1] ;  /* 0x0000000001037983 */ /* 0x002ea20000100800 */
        /* <DEDUP_REMOVED lines=98> */
[----:B-1----:R-:W-:Y:S04]  /*2e30*/  MOV R8, UR29 ;  /* 0x0000001d00087c02 */ /* 0x002fe80008000f00 */
[----:B------:R-:W-:Y:S05]  /*2e40*/  @!P0 IADD3 R8, R8, UR37, R246 ;  /* 0x0000002508088c10 */ /* 0x000fea000fffe0f6 */
        /* <DEDUP_REMOVED lines=125> */
[CC--:B------:R-:W-:Y:S01]  /*3620*/  @!P0 ISETP.GE.AND P1, PT, R15.reuse, R13.reuse, PT ;  /* 0x0000000d0f00820c */ /* 0x0c0fe20003f26270 */
[----:B------:R-:W-:Y:S08]  /*3630*/  FFMA.FTZ R6, R6, c[0x0][0x23c], -R4 ;  /* 0x00008f0006067a23 */ /* 0x000ff00000010804 */
[----:B------:R1:W-:Y:S02]  /*3640*/  MUFU.EX2 R43, R6 ;  /* 0x00000006002b7308 */ /* 0x0003e40000000800 */
[----:B-1----:R-:W-:Y:S02]  /*3650*/  MOV R6, R154 ;  /* 0x0000009a00067202 */ /* 0x002fe40000000f00 */
[----:B------:R-:W-:Y:S02]  /*3660*/  @!P0 FSEL R6, R154, -INF , !P1 ;  /* 0xff8000009a068808 */ /* 0x000fe40004800000 */
[-C--:B------:R-:W-:Y:S03]  /*3670*/  @!P0 ISETP.GE.AND P1, PT, R14, R13.reuse, PT ;  /* 0x0000000d0e00820c */ /* 0x080fe60003f26270 */
[--C-:B------:R-:W-:Y:S01]  /*3680*/  FFMA.FTZ R7, R6, c[0x0][0x23c], -R11.reuse ;  /* 0x00008f0006077a23 */ /* 0x100fe2000001080b */
[----:B------:R-:W-:Y:S02]  /*3690*/  MOV R6, R150 ;  /* 0x0000009600067202 */ /* 0x000fe40000000f00 */
[----:B------:R-:W-:Y:S01]  /*36a0*/  @!P0 FSEL R6, R150, -INF , !P1 ;  /* 0xff80000096068808 */ /* 0x000fe20004800000 */
[----:B------:R1:W-:Y:S01]  /*36b0*/  MUFU.EX2 R159, R7 ;  /* 0x00000007009f7308 */ /* 0x0003e20000000800 */
[----:B------:R-:W-:Y:S03]  /*36c0*/  @!P0 ISETP.GE.AND P1, PT, R15, R12, PT ;  /* 0x0000000c0f00820c */ /* 0x000fe60003f26270 */
        /* <DEDUP_REMOVED lines=13> */
[----:B------:R-:W-:Y:S02]  /*37a0*/  @!P0 ISETP.GE.AND P1, PT, R7, R13, PT ;  /* 0x0000000d0700820c */ /* 0x000fe40003f26270 */
        /* <DEDUP_REMOVED lines=86> */
[----:B------:R4:W-:Y:S04]  /*3d10*/  MUFU.EX2 R3, R4 ;  /* 0x0000000400037308 */ /* 0x0009e80000000800 */
        /* <DEDUP_REMOVED lines=92> */
[----:B------:R-:W-:Y:S03]  /*42e0*/  FMUL.FTZ R4, R248, R4 ;  /* 0x00000004f8047220 */ /* 0x000fe60000410000 */
[----:B------:R-:W-:Y:S01]  /*42f0*/  MOV R248, c[0x0][0x1c0] ;  /* 0x0000700000f87a02 */ /* 0x000fe20000000f00 */
[----:B------:R-:W-:Y:S02]  /*4300*/  FMUL.FTZ R144, R4, R0 ;  /* 0x0000000004907220 */ /* 0x000fe40000410000 */
[----:B------:R1:W3:Y:S01]  /*4310*/  LDG.E R4, [R142.64+0x80] ;  /* 0x000080228e047981 */ /* 0x0002e2000c1e1900 */
[C---:B------:R-:W-:Y:S01]  /*4320*/  HMMA.16816.F32.BF16 R24, R136.reuse, R216, R24 ;  /* 0x000000d88818723c */ /* 0x040fe20000041818 */
[----:B------:R-:W-:Y:S02]  /*4330*/  IMAD R248, R248, c[0x0][0x22c], RZ ;  /* 0x00008b00f8f87a24 */ /* 0x000fe400078e02ff */
[----:B------:R1:W4:Y:S03]  /*4340*/  LDG.E R0, [R142.64+0xa0] ;  /* 0x0000a0228e007981 */ /* 0x000326000c1e1900 */
[----:B------:R-:W-:Y:S02]  /*4350*/  LEA R248, -R248, RZ, 0x6 ;  /* 0x000000fff8f87211 */ /* 0x000fe400078e31ff */
[C---:B------:R-:W-:Y:S01]  /*4360*/  FADD.FTZ R17, -R140.reuse, R17 ;  /* 0x000000118c117221 */ /* 0x040fe20000010100 */
[-C--:B------:R-:W-:Y:S03]  /*4370*/  HMMA.16816.F32.BF16 R28, R136, R218.reuse, R28 ;  /* 0x000000da881c723c */ /* 0x080fe6000004181c */
[----:B------:R-:W-:Y:S01]  /*4380*/  FADD.FTZ R16, -R140, R16 ;  /* 0x000000108c107221 */ /* 0x000fe20000010100 */
[----:B------:R-:W-:Y:S03]  /*4390*/  LEA R232, P0, R248, R232, 0x2 ;  /* 0x000000e8f8e87211 */ /* 0x000fe600078010ff */
[C---:B------:R-:W-:Y:S01]  /*43a0*/  FADD.FTZ R20, -R140.reuse, R20 ;  /* 0x000000148c147221 */ /* 0x040fe20000010100 */
[----:B------:R-:W-:Y:S01]  /*43b0*/  HMMA.16816.F32.BF16 R32, R132, R218, R32 ;  /* 0x000000da8420723c */ /* 0x000fe20000041820 */
[----:B------:R-:W-:Y:S03]  /*43c0*/  FADD.FTZ R21, -R140, R21 ;  /* 0x000000158c157221 */ /* 0x000fe60000010100 */
[----:B------:R-:W-:Y:S02]  /*43d0*/  LEA.HI.X.SX32 R233, R248, R233, 0x2, P0 ;  /* 0x000000e9f8e97211 */ /* 0x000fe400000f16ff */
[----:B------:R-:W-:Y:S01]  /*43e0*/  PLOP3.LUT P0, PT, PT, PT, UP3, 0x80, 0x0 ;  /* 0x000000000000781c */ /* 0x000fe20003f0f038 */
[----:B------:R-:W-:Y:S02]  /*43f0*/  FFMA.FTZ R132, -R155, R155, 1 ;  /* 0x3f8000009b847423 */ /* 0x000fe4000001019b */
[----:B------:R-:W-:Y:S03]  /*4400*/  FMUL.FTZ R133, R159, R16 ;  /* 0x000000109f857220 */ /* 0x000fe60000410000 */
[----:B------:R-:W-:Y:S02]  /*4410*/  FMUL.FTZ R132, R132, c[0x0][0x2ec] ;  /* 0x0000bb0084847a20 */ /* 0x000fe40000410000 */
[----:B------:R-:W-:Y:S02]  /*4420*/  FFMA.FTZ R16, -R150, R150, 1 ;  /* 0x3f80000096107423 */ /* 0x000fe40000010196 */
[----:B-1----:R-:W-:Y:S02]  /*4430*/  FMUL.FTZ R142, R141, R132 ;  /* 0x000000848d8e7220 */ /* 0x002fe40000410000 */
[----:B------:R-:W-:Y:S02]  /*4440*/  FMUL.FTZ R132, R158, R17 ;  /* 0x000000119e847220 */ /* 0x000fe40000410000 */
[----:B------:R-:W-:Y:S02]  /*4450*/  FFMA.FTZ R17, -R154, R154, 1 ;  /* 0x3f8000009a117423 */ /* 0x000fe4000001019a */
[----:B------:R-:W-:Y:S02]  /*4460*/  FMUL.FTZ R135, R157, R20 ;  /* 0x000000149d877220 */ /* 0x000fe40000410000 */
[----:B------:R-:W-:Y:S02]  /*4470*/  FMUL.FTZ R17, R17, c[0x0][0x2ec] ;  /* 0x0000bb0011117a20 */ /* 0x000fe40000410000 */
[----:B------:R-:W-:Y:S02]  /*4480*/  FMUL.FTZ R134, R156, R21 ;  /* 0x000000159c867220 */ /* 0x000fe40000410000 */
[----:B------:R-:W-:Y:S02]  /*4490*/  FMUL.FTZ R16, R16, c[0x0][0x2ec] ;  /* 0x0000bb0010107a20 */ /* 0x000fe40000410000 */
[----:B------:R-:W-:Y:S02]  /*44a0*/  FADD.FTZ R20, -R140, R32 ;  /* 0x000000208c147221 */ /* 0x000fe40000010100 */
[----:B------:R-:W-:Y:S02]  /*44b0*/  FMUL.FTZ R141, R133, R17 ;  /* 0x00000011858d7220 */ /* 0x000fe40000410000 */
[----:B------:R-:W-:Y:S02]  /*44c0*/  FFMA.FTZ R21, -R153, R153, 1 ;  /* 0x3f80000099157423 */ /* 0x000fe40000010199 */
[----:B------:R-:W-:Y:S02]  /*44d0*/  FFMA.FTZ R17, -R146, R146, 1 ;  /* 0x3f80000092117423 */ /* 0x000fe40000010192 */
[----:B------:R-:W-:Y:S02]  /*44e0*/  FADD.FTZ R32, -R140, R33 ;  /* 0x000000218c207221 */ /* 0x000fe40000010100 */
[----:B------:R-:W-:Y:S02]  /*44f0*/  FMUL.FTZ R140, R132, R16 ;  /* 0x00000010848c7220 */ /* 0x000fe40000410000 */
[----:B------:R-:W-:Y:S02]  /*4500*/  FMUL.FTZ R33, R151, R20 ;  /* 0x0000001497217220 */ /* 0x000fe40000410000 */
[----:B------:R-:W-:Y:S02]  /*4510*/  FFMA.FTZ R20, -R152, R152, 1 ;  /* 0x3f80000098147423 */ /* 0x000fe40000010198 */
[----:B------:R-:W-:Y:S02]  /*4520*/  FFMA.FTZ R16, -R145, R145, 1 ;  /* 0x3f80000091107423 */ /* 0x000fe40000010191 */
[----:B------:R-:W-:Y:S02]  /*4530*/  FMUL.FTZ R21, R21, c[0x0][0x2ec] ;  /* 0x0000bb0015157a20 */ /* 0x000fe40000410000 */
[----:B------:R-:W-:Y:S02]  /*4540*/  FMUL.FTZ R17, R17, c[0x0][0x2ec] ;  /* 0x0000bb0011117a20 */ /* 0x000fe40000410000 */
[----:B------:R-:W-:Y:S02]  /*4550*/  FFMA.FTZ R133, -R171, R171, 1 ;  /* 0x3f800000ab857423 */ /* 0x000fe400000101ab */
[----:B------:R-:W-:Y:S02]  /*4560*/  FMUL.FTZ R32, R149, R32 ;  /* 0x0000002095207220 */ /* 0x000fe40000410000 */
[----:B------:R-:W-:Y:S02]  /*4570*/  FMUL.FTZ R20, R20, c[0x0][0x2ec] ;  /* 0x0000bb0014147a20 */ /* 0x000fe40000410000 */
[----:B------:R-:W-:Y:S02]  /*4580*/  FMUL.FTZ R16, R16, c[0x0][0x2ec] ;  /* 0x0000bb0010107a20 */ /* 0x000fe40000410000 */
[----:B------:R-:W-:Y:S02]  /*4590*/  FMUL.FTZ R139, R135, R21 ;  /* 0x00000015878b7220 */ /* 0x000fe40000410000 */
[----:B------:R-:W-:Y:S02]  /*45a0*/  FMUL.FTZ R137, R33, R17 ;  /* 0x0000001121897220 */ /* 0x000fe40000410000 */
[----:B------:R-:W-:Y:S02]  /*45b0*/  FMUL.FTZ R133, R133, c[0x0][0x2ec] ;  /* 0x0000bb0085857a20 */ /* 0x000fe40000410000 */
[----:B------:R-:W-:Y:S02]  /*45c0*/  FFMA.FTZ R33, -R164, R164, 1 ;  /* 0x3f800000a4217423 */ /* 0x000fe400000101a4 */
[----:B------:R-:W-:Y:S02]  /*45d0*/  FFMA.FTZ R135, -R148, R148, 1 ;  /* 0x3f80000094877423 */ /* 0x000fe40000010194 */
[----:B------:R-:W-:Y:S02]  /*45e0*/  FMUL.FTZ R138, R134, R20 ;  /* 0x00000014868a7220 */ /* 0x000fe40000410000 */
[----:B------:R-:W-:Y:S02]  /*45f0*/  FMUL.FTZ R136, R32, R16 ;  /* 0x0000001020887220 */ /* 0x000fe40000410000 */
[----:B------:R-:W-:Y:S02]  /*4600*/  FMUL.FTZ R33, R33, c[0x0][0x2ec] ;  /* 0x0000bb0021217a20 */ /* 0x000fe40000410000 */
[----:B------:R-:W-:Y:S02]  /*4610*/  FFMA.FTZ R134, -R147, R147, 1 ;  /* 0x3f80000093867423 */ /* 0x000fe40000010193 */
[----:B------:R-:W-:Y:S02]  /*4620*/  FMUL.FTZ R135, R135, c[0x0][0x2ec] ;  /* 0x0000bb0087877a20 */ /* 0x000fe40000410000 */
[----:B------:R-:W-:Y:S02]  /*4630*/  FMUL.FTZ R134, R134, c[0x0][0x2ec] ;  /* 0x0000bb0086867a20 */ /* 0x000fe40000410000 */
[----:B------:R-:W-:Y:S02]  /*4640*/  FFMA.FTZ R132, -R170, R170, 1 ;  /* 0x3f800000aa847423 */ /* 0x000fe400000101aa */
[----:B------:R-:W-:Y:S02]  /*4650*/  FFMA.FTZ R32, -R162, R162, 1 ;  /* 0x3f800000a2207423 */ /* 0x000fe400000101a2 */
[----:B------:R-:W-:Y:S02]  /*4660*/  FMUL.FTZ R132, R132, c[0x0][0x2ec] ;  /* 0x0000bb0084847a20 */ /* 0x000fe40000410000 */
[----:B------:R-:W-:Y:S02]  /*4670*/  FMUL.FTZ R32, R32, c[0x0][0x2ec] ;  /* 0x0000bb0020207a20 */ /* 0x000fe40000410000 */
[----:B------:R-:W-:Y:S02]  /*4680*/  FFMA.FTZ R21, -R250, R250, 1 ;  /* 0x3f800000fa157423 */ /* 0x000fe400000101fa */
[----:B------:R-:W-:Y:S02]  /*4690*/  FFMA.FTZ R20, -R244, R244, 1 ;  /* 0x3f800000f4147423 */ /* 0x000fe400000101f4 */
[----:B------:R-:W-:Y:S02]  /*46a0*/  FMUL.FTZ R21, R21, c[0x0][0x2ec] ;  /* 0x0000bb0015157a20 */ /* 0x000fe40000410000 */
[----:B------:R-:W-:Y:S02]  /*46b0*/  FMUL.FTZ R20, R20, c[0x0][0x2ec] ;  /* 0x0000bb0014147a20 */ /* 0x000fe40000410000 */
[C---:B--2---:R-:W-:Y:S02]  /*46c0*/  FADD.FTZ R6, -R5.reuse, R6 ;  /* 0x0000000605067221 */ /* 0x044fe40000010100 */
[C---:B------:R-:W-:Y:S02]  /*46d0*/  FADD.FTZ R18, -R5.reuse, R18 ;  /* 0x0000001205127221 */ /* 0x040fe40000010100 */
[----:B------:R-:W-:Y:S02]  /*46e0*/  FMUL.FTZ R6, R58, R6 ;  /* 0x000000063a067220 */ /* 0x000fe40000410000 */
[C---:B------:R-:W-:Y:S01]  /*46f0*/  FADD.FTZ R34, -R5.reuse, R34 ;  /* 0x0000002205227221 */ /* 0x040fe20000010100 */
[----:B------:R1:W5:Y:S01]  /*4700*/  LDL.LU R58, [R1+0xb4] ;  /* 0x0000b400013a7983 */ /* 0x0003620000300800 */
[C---:B------:R-:W-:Y:S02]  /*4710*/  FADD.FTZ R7, -R5.reuse, R7 ;  /* 0x0000000705077221 */ /* 0x040fe40000010100 */
[----:B------:R-:W-:Y:S02]  /*4720*/  FADD.FTZ R19, -R5, R19 ;  /* 0x0000001305137221 */ /* 0x000fe40000010100 */
[----:B------:R-:W-:Y:S02]  /*4730*/  FMUL.FTZ R133, R6, R133 ;  /* 0x0000008506857220 */ /* 0x000fe40000410000 */
[----:B------:R-:W-:Y:S02]  /*4740*/  FMUL.FTZ R6, R249, R18 ;  /* 0x00000012f9067220 */ /* 0x000fe40000410000 */
[C---:B------:R-:W-:Y:S02]  /*4750*/  FADD.FTZ R16, -R5.reuse, R22 ;  /* 0x0000001605107221 */ /* 0x040fe40000010100 */
[C---:B------:R-:W-:Y:S02]  /*4760*/  FADD.FTZ R17, -R5.reuse, R23 ;  /* 0x0000001705117221 */ /* 0x040fe40000010100 */
[----:B------:R-:W-:Y:S02]  /*4770*/  FADD.FTZ R35, -R5, R35 ;  /* 0x0000002305237221 */ /* 0x000fe40000010100 */
[----:B------:R-:W-:Y:S02]  /*4780*/  FMUL.FTZ R5, R167, R34 ;  /* 0x00000022a7057220 */ /* 0x000fe40000410000 */
[----:B------:R-:W-:Y:S02]  /*4790*/  FMUL.FTZ R7, R57, R7 ;  /* 0x0000000739077220 */ /* 0x000fe40000410000 */
[----:B------:R-:W-:Y:S01]  /*47a0*/  FMUL.FTZ R33, R6, R33 ;  /* 0x0000002106217220 */ /* 0x000fe20000410000 */
[----:B------:R1:W5:Y:S01]  /*47b0*/  LDL.LU R57, [R1+0xb0] ;  /* 0x0000b00001397983 */ /* 0x0003620000300800 */
[----:B------:R-:W-:Y:S02]  /*47c0*/  FMUL.FTZ R6, R166, R35 ;  /* 0x00000023a6067220 */ /* 0x000fe40000410000 */
[----:B------:R-:W-:Y:S02]  /*47d0*/  FMUL.FTZ R135, R5, R135 ;  /* 0x0000008705877220 */ /* 0x000fe40000410000 */
[----:B---3--:R-:W-:Y:S02]  /*47e0*/  FADD.FTZ R5, -R4, R8 ;  /* 0x0000000804057221 */ /* 0x008fe40000010100 */
[----:B------:R-:W-:Y:S02]  /*47f0*/  FMUL.FTZ R134, R6, R134 ;  /* 0x0000008606867220 */ /* 0x000fe40000410000 */
[----:B------:R-:W-:Y:S02]  /*4800*/  FADD.FTZ R6, -R4, R9 ;  /* 0x0000000904067221 */ /* 0x000fe40000010100 */
[----:B------:R-:W-:Y:S02]  /*4810*/  FMUL.FTZ R5, R56, R5 ;  /* 0x0000000538057220 */ /* 0x000fe40000410000 */
[C---:B------:R-:W-:Y:S01]  /*4820*/  FADD.FTZ R9, -R4.reuse, R12 ;  /* 0x0000000c04097221 */ /* 0x040fe20000010100 */
[----:B------:R1:W5:Y:S01]  /*4830*/  LDL.LU R56, [R1+0xac] ;  /* 0x0000ac0001387983 */ /* 0x0003620000300800 */
[----:B------:R-:W-:Y:S02]  /*4840*/  FMUL.FTZ R6, R55, R6 ;  /* 0x0000000637067220 */ /* 0x000fe40000410000 */
[----:B------:R-:W-:Y:S01]  /*4850*/  FADD.FTZ R12, -R4, R13 ;  /* 0x0000000d040c7221 */ /* 0x000fe20000010100 */
[----:B------:R1:W5:Y:S01]  /*4860*/  LDL.LU R55, [R1+0xa8] ;  /* 0x0000a80001377983 */ /* 0x0003620000300800 */
[----:B------:R-:W-:Y:S02]  /*4870*/  FMUL.FTZ R9, R54, R9 ;  /* 0x0000000936097220 */ /* 0x000fe40000410000 */
[----:B------:R-:W-:Y:S01]  /*4880*/  FMUL.FTZ R132, R7, R132 ;  /* 0x0000008407847220 */ /* 0x000fe20000410000 */
[----:B------:R1:W5:Y:S01]  /*4890*/  LDL.LU R54, [R1+0xa4] ;  /* 0x0000a40001367983 */ /* 0x0003620000300800 */
[----:B------:R-:W-:Y:S02]  /*48a0*/  FMUL.FTZ R7, R247, R19 ;  /* 0x00000013f7077220 */ /* 0x000fe40000410000 */
[----:B------:R-:W-:Y:S02]  /*48b0*/  FMUL.FTZ R12, R53, R12 ;  /* 0x0000000c350c7220 */ /* 0x000fe40000410000 */
[----:B------:R-:W-:Y:S01]  /*48c0*/  FMUL.FTZ R32, R7, R32 ;  /* 0x0000002007207220 */ /* 0x000fe20000410000 */
[----:B------:R1:W5:Y:S01]  /*48d0*/  LDL.LU R53, [R1+0xa0] ;  /* 0x0000a00001357983 */ /* 0x0003620000300800 */
[----:B------:R-:W-:Y:S02]  /*48e0*/  FFMA.FTZ R8, -R52, R52, 1 ;  /* 0x3f80000034087423 */ /* 0x000fe40000010134 */
[----:B------:R-:W-:Y:S01]  /*48f0*/  FFMA.FTZ R7, -R51, R51, 1 ;  /* 0x3f80000033077423 */ /* 0x000fe20000010133 */
[----:B------:R1:W5:Y:S01]  /*4900*/  LDL.LU R52, [R1+0x9c] ;  /* 0x00009c0001347983 */ /* 0x0003620000300800 */
[----:B------:R-:W-:Y:S02]  /*4910*/  FFMA.FTZ R22, -R251, R251, 1 ;  /* 0x3f800000fb167423 */ /* 0x000fe400000101fb */
[----:B------:R-:W-:Y:S01]  /*4920*/  FMUL.FTZ R8, R8, c[0x0][0x2ec] ;  /* 0x0000bb0008087a20 */ /* 0x000fe20000410000 */
[----:B------:R1:W5:Y:S01]  /*4930*/  LDL.LU R51, [R1+0x98] ;  /* 0x0000980001337983 */ /* 0x0003620000300800 */
[----:B------:R-:W-:Y:S02]  /*4940*/  FMUL.FTZ R7, R7, c[0x0][0x2ec] ;  /* 0x0000bb0007077a20 */ /* 0x000fe40000410000 */
        /* <DEDUP_REMOVED lines=14> */
[----:B------:R-:W-:Y:S02]  /*4a30*/  FMUL.FTZ R24, R24, c[0x0][0x2ec] ;  /* 0x0000bb0018187a20 */ /* 0x000fe40000410000 */
[----:B------:R-:W-:Y:S01]  /*4a40*/  FMUL.FTZ R9, R47, R9 ;  /* 0x000000092f097220 */ /* 0x000fe20000410000 */
[----:B------:R1:W5:Y:S01]  /*4a50*/  LDL.LU R48, [R1+0x8c] ;  /* 0x00008c0001307983 */ /* 0x0003620000300800 */
[----:B------:R-:W-:Y:S02]  /*4a60*/  FMUL.FTZ R24, R4, R24 ;  /* 0x0000001804187220 */ /* 0x000fe40000410000 */
[C---:B----4-:R-:W-:Y:S01]  /*4a70*/  FADD.FTZ R4, -R0.reuse, R10 ;  /* 0x0000000a00047221 */ /* 0x050fe20000010100 */
[----:B------:R1:W5:Y:S01]  /*4a80*/  LDL.LU R47, [R1+0x88] ;  /* 0x00008800012f7983 */ /* 0x0003620000300800 */
[----:B------:R-:W-:Y:S02]  /*4a90*/  FADD.FTZ R10, -R0, R11 ;  /* 0x0000000b000a7221 */ /* 0x000fe40000010100 */
[----:B------:R-:W-:Y:S02]  /*4aa0*/  FMUL.FTZ R4, R46, R4 ;  /* 0x000000042e047220 */ /* 0x000fe40000410000 */
[----:B------:R-:W-:Y:S01]  /*4ab0*/  FADD.FTZ R11, -R0, R14 ;  /* 0x0000000e000b7221 */ /* 0x000fe20000010100 */
[----:B------:R1:W5:Y:S01]  /*4ac0*/  LDL.LU R46, [R1+0x84] ;  /* 0x00008400012e7983 */ /* 0x0003620000300800 */
[----:B------:R-:W-:Y:S02]  /*4ad0*/  FMUL.FTZ R10, R45, R10 ;  /* 0x0000000a2d0a7220 */ /* 0x000fe40000410000 */
[----:B------:R-:W-:Y:S01]  /*4ae0*/  FMUL.FTZ R21, R12, R21 ;  /* 0x000000150c157220 */ /* 0x000fe20000410000 */
[----:B------:R1:W5:Y:S01]  /*4af0*/  LDL.LU R45, [R1+0x80] ;  /* 0x00008000012d7983 */ /* 0x0003620000300800 */
[----:B------:R-:W-:Y:S02]  /*4b00*/  FFMA.FTZ R23, -R168, R168, 1 ;  /* 0x3f800000a8177423 */ /* 0x000fe400000101a8 */
[----:B------:R-:W-:Y:S02]  /*4b10*/  FADD.FTZ R12, -R0, R15 ;  /* 0x0000000f000c7221 */ /* 0x000fe40000010100 */
[----:B------:R-:W-:Y:S02]  /*4b20*/  FMUL.FTZ R11, R44, R11 ;  /* 0x0000000b2c0b7220 */ /* 0x000fe40000410000 */
[----:B------:R-:W-:Y:S01]  /*4b30*/  FMUL.FTZ R23, R23, c[0x0][0x2ec] ;  /* 0x0000bb0017177a20 */ /* 0x000fe20000410000 */
[----:B------:R1:W5:Y:S01]  /*4b40*/  LDL.LU R44, [R1+0x7c] ;  /* 0x00007c00012c7983 */ /* 0x0003620000300800 */
[----:B------:R-:W-:Y:S02]  /*4b50*/  FMUL.FTZ R12, R43, R12 ;  /* 0x0000000c2b0c7220 */ /* 0x000fe40000410000 */
[----:B------:R-:W-:Y:S01]  /*4b60*/  FFMA.FTZ R28, -R161, R161, 1 ;  /* 0x3f800000a11c7423 */ /* 0x000fe200000101a1 */
[----:B------:R1:W5:Y:S01]  /*4b70*/  LDL.LU R43, [R1+0x78] ;  /* 0x00007800012b7983 */ /* 0x0003620000300800 */
[----:B------:R-:W-:Y:S02]  /*4b80*/  FMUL.FTZ R23, R5, R23 ;  /* 0x0000001705177220 */ /* 0x000fe40000410000 */
[----:B------:R-:W-:Y:S02]  /*4b90*/  FFMA.FTZ R5, -R42, R42, 1 ;  /* 0x3f8000002a057423 */ /* 0x000fe4000001012a */
[----:B------:R-:W-:Y:S01]  /*4ba0*/  FFMA.FTZ R25, -R160, R160, 1 ;  /* 0x3f800000a0197423 */ /* 0x000fe200000101a0 */
[----:B------:R1:W5:Y:S01]  /*4bb0*/  LDL.LU R42, [R1+0x74] ;  /* 0x00007400012a7983 */ /* 0x0003620000300800 */
[----:B------:R-:W-:Y:S02]  /*4bc0*/  FMUL.FTZ R28, R28, c[0x0][0x2ec] ;  /* 0x0000bb001c1c7a20 */ /* 0x000fe40000410000 */
[----:B------:R-:W-:Y:S02]  /*4bd0*/  FFMA.FTZ R13, -R41, R41, 1 ;  /* 0x3f800000290d7423 */ /* 0x000fe40000010129 */
[----:B------:R-:W-:Y:S01]  /*4be0*/  FMUL.FTZ R25, R25, c[0x0][0x2ec] ;  /* 0x0000bb0019197a20 */ /* 0x000fe20000410000 */
[----:B------:R1:W5:Y:S01]  /*4bf0*/  LDL.LU R41, [R1+0x70] ;  /* 0x0000700001297983 */ /* 0x0003620000300800 */
[----:B------:R-:W-:Y:S02]  /*4c00*/  FMUL.FTZ R28, R6, R28 ;  /* 0x0000001c061c7220 */ /* 0x000fe40000410000 */
[----:B------:R-:W-:Y:S02]  /*4c10*/  FFMA.FTZ R6, -R40, R40, 1 ;  /* 0x3f80000028067423 */ /* 0x000fe40000010128 */
[----:B------:R-:W-:Y:S01]  /*4c20*/  FMUL.FTZ R25, R9, R25 ;  /* 0x0000001909197220 */ /* 0x000fe20000410000 */
        /* <DEDUP_REMOVED lines=16> */
[----:B------:R-:W-:Y:S02]  /*4d30*/  FMUL.FTZ R10, R36, R10 ;  /* 0x0000000a240a7220 */ /* 0x000fe40000410000 */
[----:B------:R-:W-:Y:S01]  /*4d40*/  FMUL.FTZ R11, R3, R11 ;  /* 0x0000000b030b7220 */ /* 0x000fe20000410000 */
[----:B------:R1:W5:Y:S01]  /*4d50*/  LDL.LU R37, [R1+0x60] ;  /* 0x0000600001257983 */ /* 0x0003620000300800 */
[----:B------:R-:W-:Y:S02]  /*4d60*/  FFMA.FTZ R18, -R2, R2, 1 ;  /* 0x3f80000002127423 */ /* 0x000fe40000010102 */
[----:B------:R-:W-:Y:S01]  /*4d70*/  FFMA.FTZ R34, -R163, R163, 1 ;  /* 0x3f800000a3227423 */ /* 0x000fe200000101a3 */
[----:B------:R1:W5:Y:S01]  /*4d80*/  LDL.LU R36, [R1+0x5c] ;  /* 0x00005c0001247983 */ /* 0x0003620000300800 */
[----:B------:R-:W-:Y:S02]  /*4d90*/  FMUL.FTZ R17, R245, R17 ;  /* 0x00000011f5117220 */ /* 0x000fe40000410000 */
[----:B------:R-:W-:Y:S01]  /*4da0*/  FMUL.FTZ R34, R34, c[0x0][0x2ec] ;  /* 0x0000bb0022227a20 */ /* 0x000fe20000410000 */
[----:B------:R1:W5:Y:S01]  /*4db0*/  LDL.LU R3, [R1+0x58] ;  /* 0x0000580001037983 */ /* 0x0003620000300800 */
[----:B------:R-:W-:Y:S02]  /*4dc0*/  FFMA.FTZ R35, -R165, R165, 1 ;  /* 0x3f800000a5237423 */ /* 0x000fe400000101a5 */
[----:B------:R-:W-:Y:S01]  /*4dd0*/  FMUL.FTZ R34, R17, R34 ;  /* 0x0000002211227220 */ /* 0x000fe20000410000 */
[----:B------:R1:W5:Y:S01]  /*4de0*/  LDL.LU R2, [R1+0x54] ;  /* 0x0000540001027983 */ /* 0x0003620000300800 */
[----:B------:R-:W-:Y:S02]  /*4df0*/  FFMA.FTZ R17, -R252, R252, 1 ;  /* 0x3f800000fc117423 */ /* 0x000fe400000101fc */
[----:B------:R-:W-:Y:S02]  /*4e00*/  FFMA.FTZ R19, -R243, R243, 1 ;  /* 0x3f800000f3137423 */ /* 0x000fe400000101f3 */
[----:B------:R-:W-:Y:S02]  /*4e10*/  FMUL.FTZ R16, R246, R16 ;  /* 0x00000010f6107220 */ /* 0x000fe40000410000 */
[----:B------:R-:W-:Y:S02]  /*4e20*/  FMUL.FTZ R35, R35, c[0x0][0x2ec] ;  /* 0x0000bb0023237a20 */ /* 0x000fe40000410000 */
[----:B------:R-:W-:Y:S02]  /*4e30*/  FMUL.FTZ R9, R9, c[0x0][0x2ec] ;  /* 0x0000bb0009097a20 */ /* 0x000fe40000410000 */
[----:B------:R-:W-:Y:S02]  /*4e40*/  FMUL.FTZ R18, R18, c[0x0][0x2ec] ;  /* 0x0000bb0012127a20 */ /* 0x000fe40000410000 */
[----:B------:R-:W-:Y:S02]  /*4e50*/  FMUL.FTZ R17, R17, c[0x0][0x2ec] ;  /* 0x0000bb0011117a20 */ /* 0x000fe40000410000 */
[----:B------:R-:W-:Y:S02]  /*4e60*/  FMUL.FTZ R19, R19, c[0x0][0x2ec] ;  /* 0x0000bb0013137a20 */ /* 0x000fe40000410000 */
[----:B------:R-:W-:Y:S02]  /*4e70*/  FMUL.FTZ R35, R16, R35 ;  /* 0x0000002310237220 */ /* 0x000fe40000410000 */
[----:B------:R-:W-:Y:S02]  /*4e80*/  FMUL.FTZ R9, R12, R9 ;  /* 0x000000090c097220 */ /* 0x000fe40000410000 */
[----:B------:R-:W-:Y:S02]  /*4e90*/  FMUL.FTZ R18, R0, R18 ;  /* 0x0000001200127220 */ /* 0x000fe40000410000 */
[----:B------:R-:W-:Y:S02]  /*4ea0*/  FMUL.FTZ R17, R4, R17 ;  /* 0x0000001104117220 */ /* 0x000fe40000410000 */
[----:B------:R-:W-:Y:S02]  /*4eb0*/  FMUL.FTZ R20, R10, R20 ;  /* 0x000000140a147220 */ /* 0x000fe40000410000 */
[----:B------:R-:W-:Y:S01]  /*4ec0*/  FMUL.FTZ R19, R11, R19 ;  /* 0x000000130b137220 */ /* 0x000fe20000410000 */
[----:B------:R-:W-:-:S05]  /*4ed0*/  @!P0 BRA `(.L_x_229) ;  /* 0x0000012000008947 */ /* 0x000fca0003800000 */
[----:B-1----:R-:W-:Y:S01]  /*4ee0*/  IMAD.MOV.U32 R0, RZ, RZ, c[0x0][0x190] ;  /* 0x00006400ff007624 */ /* 0x002fe200078e00ff */
        /* <DEDUP_REMOVED lines=17> */
.L_x_229:
[----:B-1----:R-:W-:Y:S02]  /*5000*/  F2FP.BF16.PACK_AB R16, R142, R144 ;  /* 0x000000908e10723e */ /* 0x002fe400000010ff */
        /* <DEDUP_REMOVED lines=32> */
[----:B-1----:R-:W-:Y:S05]  /*5210*/  IMAD.SHL.U32 R0, R229, 0x2, RZ ;  /* 0x00000002e5007824 */ /* 0x002fea00078e00ff */
[----:B-----5:R-:W-:Y:S04]  /*5220*/  LDSM.16.MT88.4 R4, [R2+0x13000] ;  /* 0x013000000204783b */ /* 0x020fe80000004200 */
[----:B------:R-:W1:Y:S04]  /*5230*/  LDSM.16.MT88.4 R8, [R0+0x6000] ;  /* 0x006000000008783b */ /* 0x000e680000004200 */
[----:B------:R-:W2:Y:S04]  /*5240*/  LDSM.16.MT88.4 R12, [R2+0x15000] ;  /* 0x01500000020c783b */ /* 0x000ea80000004200 */
[----:B------:R-:W3:Y:S04]  /*5250*/  LDSM.16.MT88.4 R16, [R0+0x7000] ;  /* 0x007000000010783b */ /* 0x000ee80000004200 */
[----:B------:R-:W4:Y:S04]  /*5260*/  LDSM.16.MT88.4 R20, [R0+0x8000] ;  /* 0x008000000014783b */ /* 0x000f280000004200 */
[----:B------:R-:W-:Y:S04]  /*5270*/  LDSM.16.MT88.4 R24, [R2+0x13800] ;  /* 0x013800000218783b */ /* 0x000fe80000004200 */
[----:B------:R-:W3:Y:S04]  /*5280*/  LDSM.16.MT88.4 R28, [R0+0x6400] ;  /* 0x00640000001c783b */ /* 0x000ee80000004200 */
[----:B------:R-:W3:Y:S04]  /*5290*/  LDSM.16.MT88.4 R32, [R2+0x15800] ;  /* 0x015800000220783b */ /* 0x000ee80000004200 */
[----:B------:R-:W3:Y:S04]  /*52a0*/  LDSM.16.MT88.4 R132, [R0+0x7400] ;  /* 0x007400000084783b */ /* 0x000ee80000004200 */
[----:B------:R-:W-:Y:S01]  /*52b0*/  LDSM.16.MT88.4 R136, [R2+0x16800] ;  /* 0x016800000288783b */ /* 0x000fe20000004200 */
[-C--:B-1----:R-:W-:Y:S08]  /*52c0*/  HMMA.16816.F32.BF16 R36, R4, R8.reuse, R36 ;  /* 0x000000080424723c */ /* 0x082ff00000041824 */
[C---:B--2---:R-:W-:Y:S08]  /*52d0*/  HMMA.16816.F32.BF16 R40, R12.reuse, R8, R40 ;  /* 0x000000080c28723c */ /* 0x044ff00000041828 */
[-C--:B------:R-:W-:Y:S08]  /*52e0*/  HMMA.16816.F32.BF16 R44, R12, R10.reuse, R44 ;  /* 0x0000000a0c2c723c */ /* 0x080ff0000004182c */
[C---:B------:R-:W-:Y:S01]  /*52f0*/  HMMA.16816.F32.BF16 R48, R4.reuse, R10, R48 ;  /* 0x0000000a0430723c */ /* 0x040fe20000041830 */
[----:B------:R-:W1:Y:S07]  /*5300*/  LDSM.16.MT88.4 R8, [R0+0x8400] ;  /* 0x008400000008783b */ /* 0x000e6e0000004200 */
[-C--:B---3--:R-:W-:Y:S08]  /*5310*/  HMMA.16816.F32.BF16 R52, R4, R16.reuse, R52 ;  /* 0x000000100434723c */ /* 0x088ff00000041834 */
[C---:B------:R-:W-:Y:S08]  /*5320*/  HMMA.16816.F32.BF16 R56, R12.reuse, R16, R56 ;  /* 0x000000100c38723c */ /* 0x040ff00000041838 */
[-C--:B------:R-:W-:Y:S08]  /*5330*/  HMMA.16816.F32.BF16 R60, R12, R18.reuse, R60 ;  /* 0x000000120c3c723c */ /* 0x080ff0000004183c */
[C---:B------:R-:W-:Y:S01]  /*5340*/  HMMA.16816.F32.BF16 R64, R4.reuse, R18, R64 ;  /* 0x000000120440723c */ /* 0x040fe20000041840 */
[----:B------:R-:W-:Y:S07]  /*5350*/  LDSM.16.MT88.4 R16, [R2+0x16000] ;  /* 0x016000000210783b */ /* 0x000fee0000004200 */
[-C--:B----4-:R-:W-:Y:S08]  /*5360*/  HMMA.16816.F32.BF16 R68, R4, R20.reuse, R68 ;  /* 0x000000140444723c */ /* 0x090ff00000041844 */
[C---:B------:R-:W-:Y:S08]  /*5370*/  HMMA.16816.F32.BF16 R72, R12.reuse, R20, R72 ;  /* 0x000000140c48723c */ /* 0x040ff00000041848 */
[-C--:B------:R-:W-:Y:S01]  /*5380*/  HMMA.16816.F32.BF16 R76, R12, R22.reuse, R76 ;  /* 0x000000160c4c723c */ /* 0x080fe2000004184c */
[----:B------:R-:W-:Y:S07]  /*5390*/  LDSM.16.MT88.4 R12, [R0+0x6800] ;  /* 0x00680000000c783b */ /* 0x000fee0000004200 */
[----:B------:R-:W-:Y:S01]  /*53a0*/  HMMA.16816.F32.BF16 R80, R4, R22, R80 ;  /* 0x000000160450723c */ /* 0x000fe20000041850 */
[----:B------:R-:W2:Y:S04]  /*53b0*/  LDSM.16.MT88.4 R4, [R2+0x14000] ;  /* 0x014000000204783b */ /* 0x000ea80000004200 */
        /* <DEDUP_REMOVED lines=16> */
[----:B------:R-:W1:Y:S04]  /*54c0*/  LDSM.16.MT88.4 R8, [R0+0x7c00] ;  /* 0x007c00000008783b */ /* 0x000e680000004200 */
[----:B------:R-:W1:Y:S03]  /*54d0*/  LDSM.16.MT88.4 R24, [R0+0x8c00] ;  /* 0x008c00000018783b */ /* 0x000e660000004200 */
[-C--:B--2---:R-:W-:Y:S01]  /*54e0*/  HMMA.16816.F32.BF16 R36, R4, R12.reuse, R36 ;  /* 0x0000000c0424723c */ /* 0x084fe20000041824 */
        /* <DEDUP_REMOVED lines=40> */
.L_x_230:
        /* <DEDUP_REMOVED lines=9> */
[----:B------:R-:W4:Y:S01]  /*5800*/  LDSM.16.MT88.4 R28, [R0+0xd000] ;  /* 0x00d00000001c783b */ /* 0x000f220000004200 */
[----:B------:R-:W-:Y:S03]  /*5810*/  UIADD3 UR4, UR4, -0x1, URZ ;  /* 0xffffffff04047890 */ /* 0x000fe6000fffe03f */
[----:B------:R-:W5:Y:S04]  /*5820*/  LDL R150, [R1+0x34] ;  /* 0x0000340001967983 */ /* 0x000f680000100800 */
[----:B------:R-:W-:Y:S04]  /*5830*/  LDSM.16.M88.4 R32, [R226] ;  /* 0x00000000e220783b */ /* 0x000fe80000000200 */
[----:B------:R-:W5:Y:S04]  /*5840*/  LDL R149, [R1+0x38] ;  /* 0x0000380001957983 */ /* 0x000f680000100800 */
[----:B------:R-:W1:Y:S04]  /*5850*/  LDSM.16.MT88.4 R132, [R0+0x9400] ;  /* 0x009400000084783b */ /* 0x000e680000004200 */
[----:B------:R1:W5:Y:S04]  /*5860*/  LDL R145, [R1+0xc] ;  /* 0x00000c0001917983 */ /* 0x0003680000100800 */
[----:B------:R-:W1:Y:S04]  /*5870*/  LDSM.16.MT88.4 R136, [R0+0xb400] ;  /* 0x00b400000088783b */ /* 0x000e680000004200 */
[----:B------:R1:W5:Y:S02]  /*5880*/  LDL R146, [R1] ;  /* 0x0000000001927983 */ /* 0x0003640000100800 */
[C---:B-12---:R-:W-:Y:S02]  /*5890*/  HMMA.16816.F32.BF16 R4, R24.reuse, R8, RZ ;  /* 0x000000081804723c */ /* 0x046fe400000418ff */
[----:B------:R-:W1:Y:S04]  /*58a0*/  LDSM.16.MT88.4 R140, [R0+0xd400] ;  /* 0x00d40000008c783b */ /* 0x000e680000004200 */
[----:B------:R2:W2:Y:S02]  /*58b0*/  LDL R147, [R1+0x4] ;  /* 0x0000040001937983 */ /* 0x0004a40000100800 */
[C---:B------:R-:W-:Y:S02]  /*58c0*/  HMMA.16816.F32.BF16 R8, R24.reuse, R10, RZ ;  /* 0x0000000a1808723c */ /* 0x040fe400000418ff */
[----:B------:R1:W2:Y:S06]  /*58d0*/  LDL R148, [R1+0x8] ;  /* 0x0000080001947983 */ /* 0x0002ac0000100800 */
[C---:B---3--:R-:W-:Y:S08]  /*58e0*/  HMMA.16816.F32.BF16 R12, R24.reuse, R16, RZ ;  /* 0x00000010180c723c */ /* 0x048ff000000418ff */
[C---:B------:R-:W-:Y:S08]  /*58f0*/  HMMA.16816.F32.BF16 R16, R24.reuse, R18, RZ ;  /* 0x000000121810723c */ /* 0x040ff000000418ff */
[C---:B----4-:R-:W-:Y:S08]  /*5900*/  HMMA.16816.F32.BF16 R20, R24.reuse, R28, RZ ;  /* 0x0000001c1814723c */ /* 0x050ff000000418ff */
[----:B------:R-:W-:Y:S01]  /*5910*/  HMMA.16816.F32.BF16 R24, R24, R30, RZ ;  /* 0x0000001e1818723c */ /* 0x000fe200000418ff */
[----:B------:R-:W-:Y:S07]  /*5920*/  LDSM.16.M88.4 R28, [R228] ;  /* 0x00000000e41c783b */ /* 0x000fee0000000200 */
[C---:B------:R-:W-:Y:S08]  /*5930*/  HMMA.16816.F32.BF16 R4, R32.reuse, R132, R4 ;  /* 0x000000842004723c */ /* 0x040ff00000041804 */
[C---:B------:R-:W-:Y:S01]  /*5940*/  HMMA.16816.F32.BF16 R8, R32.reuse, R134, R8 ;  /* 0x000000862008723c */ /* 0x040fe20000041808 */
[----:B------:R-:W3:Y:S07]  /*5950*/  LDSM.16.MT88.4 R132, [R0+0x9800] ;  /* 0x009800000084783b */ /* 0x000eee0000004200 */
[C---:B------:R-:W-:Y:S08]  /*5960*/  HMMA.16816.F32.BF16 R12, R32.reuse, R136, R12 ;  /* 0x00000088200c723c */ /* 0x040ff0000004180c */
[C---:B------:R-:W-:Y:S01]  /*5970*/  HMMA.16816.F32.BF16 R16, R32.reuse, R138, R16 ;  /* 0x0000008a2010723c */ /* 0x040fe20000041810 */
[----:B------:R-:W4:Y:S07]  /*5980*/  LDSM.16.MT88.4 R136, [R0+0xb800] ;  /* 0x00b800000088783b */ /* 0x000f2e0000004200 */
[C---:B-1----:R-:W-:Y:S08]  /*5990*/  HMMA.16816.F32.BF16 R20, R32.reuse, R140, R20 ;  /* 0x0000008c2014723c */ /* 0x042ff00000041814 */
[----:B------:R-:W-:Y:S01]  /*59a0*/  HMMA.16816.F32.BF16 R24, R32, R142, R24 ;  /* 0x0000008e2018723c */ /* 0x000fe20000041818 */
[----:B------:R-:W1:Y:S04]  /*59b0*/  LDSM.16.MT88.4 R32, [R0+0xd800] ;  /* 0x00d800000020783b */ /* 0x000e680000004200 */
[----:B------:R-:W-:Y:S03]  /*59c0*/  LDSM.16.MT88.4 R140, [R0+0xbc00] ;  /* 0x00bc0000008c783b */ /* 0x000fe60000004200 */
[C---:B---3--:R-:W-:Y:S08]  /*59d0*/  HMMA.16816.F32.BF16 R4, R28.reuse, R132, R4 ;  /* 0x000000841c04723c */ /* 0x048ff00000041804 */
[C---:B------:R-:W-:Y:S01]  /*59e0*/  HMMA.16816.F32.BF16 R8, R28.reuse, R134, R8 ;  /* 0x000000861c08723c */ /* 0x040fe20000041808 */
[----:B------:R-:W-:Y:S07]  /*59f0*/  LDSM.16.M88.4 R132, [R227] ;  /* 0x00000000e384783b */ /* 0x000fee0000000200 */
[C---:B----4-:R-:W-:Y:S08]  /*5a00*/  HMMA.16816.F32.BF16 R12, R28.reuse, R136, R12 ;  /* 0x000000881c0c723c */ /* 0x050ff0000004180c */
        /* <DEDUP_REMOVED lines=15> */
[----:B------:R-:W-:Y:S03]  /*5b00*/  LDSM.16.M88.4 R132, [R226+0x2000] ;  /* 0x00200000e284783b */ /* 0x000fe60000000200 */
[C---:B---3--:R-:W-:Y:S08]  /*5b10*/  HMMA.16816.F32.BF16 R4, R32.reuse, R136, R4 ;  /* 0x000000882004723c */ /* 0x048ff00000041804 */
[C---:B------:R-:W-:Y:S01]  /*5b20*/  HMMA.16816.F32.BF16 R8, R32.reuse, R138, R8 ;  /* 0x0000008a2008723c */ /* 0x040fe20000041808 */
[----:B------:R-:W3:Y:S07]  /*5b30*/  LDSM.16.MT88.4 R136, [R0+0xa400] ;  /* 0x00a400000088783b */ /* 0x000eee0000004200 */
[C---:B----4-:R-:W-:Y:S08]  /*5b40*/  HMMA.16816.F32.BF16 R12, R32.reuse, R140, R12 ;  /* 0x0000008c200c723c */ /* 0x050ff0000004180c */
        /* <DEDUP_REMOVED lines=24> */
[----:B------:R-:W1:Y:S06]  /*5cd0*/  LDSM.16.MT88.4 R28, [R0+0xec00] ;  /* 0x00ec0000001c783b */ /* 0x000e6c0000004200 */
[----:B-----5:R-:W-:Y:S01]  /*5ce0*/  @P0 IADD3 R32, P1, R150, UR6, RZ ;  /* 0x0000000696200c10 */ /* 0x020fe2000ff3e0ff */
[----:B------:R-:W-:Y:S01]  /*5cf0*/  @UP3 UIADD3 UR6, UP1, UR6, -0x100, URZ ;  /* 0xffffff0006063890 */ /* 0x000fe2000ff3e03f */
[C---:B---3--:R-:W-:Y:S05]  /*5d00*/  HMMA.16816.F32.BF16 R4, R132.reuse, R136, R4 ;  /* 0x000000888404723c */ /* 0x048fea0000041804 */
[----:B------:R-:W-:Y:S01]  /*5d10*/  @P0 IADD3.X R33, R149, UR5, RZ, P1, !PT ;  /* 0x0000000595210c10 */ /* 0x000fe20008ffe4ff */
[----:B------:R-:W-:Y:S01]  /*5d20*/  IMAD.MOV.U32 R149, RZ, RZ, c[0x0][0x1c0] ;  /* 0x00007000ff957624 */ /* 0x000fe200078e00ff */
[CC--:B------:R-:W-:Y:S01]  /*5d30*/  LEA R34, P1, R144.reuse, R232.reuse, 0x2 ;  /* 0x000000e890227211 */ /* 0x0c0fe200078210ff */
[C---:B------:R-:W-:Y:S01]  /*5d40*/  HMMA.16816.F32.BF16 R8, R132.reuse, R138, R8 ;  /* 0x0000008a8408723c */ /* 0x040fe20000041808 */
[----:B------:R-:W-:Y:S01]  /*5d50*/  @UP3 UIADD3.X UR5, UR5, -0x1, URZ, UP1, !UPT ;  /* 0xffffffff05053890 */ /* 0x000fe20008ffe43f */
[----:B------:R-:W3:Y:S02]  /*5d60*/  @P0 LDG.E R145, [R32.64] ;  /* 0x0000002220910981 */ /* 0x000ee4000c1e1900 */
[-C--:B------:R-:W-:Y:S01]  /*5d70*/  LEA.HI.X.SX32 R35, R144, R233.reuse, 0x2, P1 ;  /* 0x000000e990237211 */ /* 0x080fe200008f16ff */
[----:B------:R-:W-:Y:S01]  /*5d80*/  IMAD R149, R149, c[0x0][0x22c], RZ ;  /* 0x00008b0095957a24 */ /* 0x000fe200078e02ff */
[----:B------:R-:W5:Y:S02]  /*5d90*/  @P0 LDG.E R146, [R32.64+0xa0] ;  /* 0x0000a02220920981 */ /* 0x000f64000c1e1900 */
[C---:B----4-:R-:W-:Y:S02]  /*5da0*/  HMMA.16816.F32.BF16 R12, R132.reuse, R140, R12 ;  /* 0x0000008c840c723c */ /* 0x050fe4000004180c */
[----:B--2---:R-:W2:Y:S02]  /*5db0*/  @P0 LDG.E R147, [R32.64+0x80] ;  /* 0x0000802220930981 */ /* 0x004ea4000c1e1900 */
[----:B------:R-:W-:Y:S02]  /*5dc0*/  IMAD.SHL.U32 R149, R149, 0x20, RZ ;  /* 0x0000002095957824 */ /* 0x000fe400078e00ff */
[----:B------:R-:W4:Y:S02]  /*5dd0*/  @P0 LDG.E R148, [R32.64+0x20] ;  /* 0x0000202220940981 */ /* 0x000f24000c1e1900 */
        /* <DEDUP_REMOVED lines=9> */
[----:B-----5:R5:W-:Y:S04]  /*5e70*/  @P0 STL [R1], R146 ;  /* 0x0000009201000387 */ /* 0x020be80000100800 */
[----:B--2---:R2:W-:Y:S04]  /*5e80*/  @P0 STL [R1+0x4], R147 ;  /* 0x0000049301000387 */ /* 0x0045e80000100800 */
[----:B----4-:R4:W-:Y:S04]  /*5e90*/  @P0 STL [R1+0x8], R148 ;  /* 0x0000089401000387 */ /* 0x0109e80000100800 */
[----:B------:R-:W3:Y:S01]  /*5ea0*/  LDL R0, [R1+0x18] ;  /* 0x0000180001007983 */ /* 0x000ee20000100800 */
[----:B-1----:R-:W-:Y:S04]  /*5eb0*/  IMAD.MOV.U32 R145, RZ, RZ, c[0x0][0x1c0] ;  /* 0x00007000ff917624 */ /* 0x002fe800078e00ff */
[----:B------:R-:W-:Y:S04]  /*5ec0*/  IMAD R145, R145, c[0x0][0x22c], RZ ;  /* 0x00008b0091917a24 */ /* 0x000fe800078e02ff */
[----:B------:R-:W-:Y:S02]  /*5ed0*/  IMAD.SHL.U32 R145, R145, 0x10, RZ ;  /* 0x0000001091917824 */ /* 0x000fe400078e00ff */
[----:B-----5:R-:W-:Y:S03]  /*5ee0*/  IMAD.MOV.U32 R146, RZ, RZ, c[0x0][0x1c0] ;  /* 0x00007000ff927624 */ /* 0x020fe600078e00ff */
        /* <DEDUP_REMOVED lines=9> */
[----:B----4-:R-:W-:Y:S01]  /*5f80*/  IMAD.MOV.U32 R148, RZ, RZ, c[0x0][0x1c0] ;  /* 0x00007000ff947624 */ /* 0x010fe200078e00ff */
[-C--:B------:R-:W-:Y:S01]  /*5f90*/  LEA R4, P1, R146, R232.reuse, 0x2 ;  /* 0x000000e892047211 */ /* 0x080fe200078210ff */
[----:B------:R-:W-:Y:S02]  /*5fa0*/  IMAD R147, R147, c[0x0][0x22c], RZ ;  /* 0x00008b0093937a24 */ /* 0x000fe400078e02ff */
[----:B------:R-:W-:Y:S01]  /*5fb0*/  IMAD R148, R148, c[0x0][0x22c], RZ ;  /* 0x00008b0094947a24 */ /* 0x000fe200078e02ff */
[-C--:B------:R-:W-:Y:S01]  /*5fc0*/  LEA.HI.X.SX32 R5, R146, R233.reuse, 0x2, P1 ;  /* 0x000000e992057211 */ /* 0x080fe200008f16ff */
[----:B------:R-:W-:Y:S02]  /*5fd0*/  IMAD R147, R147, 0x30, RZ ;  /* 0x0000003093937824 */ /* 0x000fe400078e02ff */
[----:B------:R-:W-:Y:S02]  /*5fe0*/  IMAD R148, R148, 0x28, RZ ;  /* 0x0000002894947824 */ /* 0x000fe400078e02ff */
[----:B------:R2:W-:Y:S01]  /*5ff0*/  RED.E.ADD.F32.FTZ.RN.STRONG.GPU [R4.64], R7 ;  /* 0x000000070400798e */ /* 0x0005e2000c10e7a2 */
[----:B------:R-:W-:Y:S02]  /*6000*/  IMAD.MOV.U32 R146, RZ, RZ, c[0x0][0x1c0] ;  /* 0x00007000ff927624 */ /* 0x000fe400078e00ff */
[----:B------:R-:W-:Y:S01]  /*6010*/  IMAD.IADD R33, R144, 0x1, R33 ;  /* 0x0000000190217824 */ /* 0x000fe200078e0221 */
[----:B------:R4:W-:Y:S01]  /*6020*/  RED.E.ADD.F32.FTZ.RN.STRONG.GPU [R30.64], R8 ;  /* 0x000000081e00798e */ /* 0x0009e2000c10e7a2 */
[----:B------:R-:W-:Y:S04]  /*6030*/  IMAD R146, R146, c[0x0][0x22c], RZ ;  /* 0x00008b0092927a24 */ /* 0x000fe800078e02ff */
        /* <DEDUP_REMOVED lines=41> */
[-C--:B-----5:R-:W-:Y:S01]  /*62d0*/  LEA R4, P0, R139, R232.reuse, 0x2 ;  /* 0x000000e88b047211 */ /* 0x0a0fe200078010ff */
        /* <DEDUP_REMOVED lines=27> */
[CC--:B-----5:R-:W-:Y:S01]  /*6490*/  LEA R10, P3, R32.reuse, R232.reuse, 0x2 ;  /* 0x000000e8200a7211 */ /* 0x0e0fe200078610ff */
        /* <DEDUP_REMOVED lines=63> */
[----:B-----5:R-:W-:Y:S04]  /*6890*/  IMAD.MOV.U32 R3, RZ, RZ, R0 ;  /* 0x000000ffff037224 */ /* 0x020fe800078e0000 */
[C---:B------:R-:W-:Y:S08]  /*68a0*/  HMMA.16816.F32.BF16 R96, R4.reuse, R14, R96 ;  /* 0x0000000e0460723c */ /* 0x040ff00000041860 */
[-C--:B----4-:R-:W-:Y:S08]  /*68b0*/  HMMA.16816.F32.BF16 R100, R4, R20.reuse, R100 ;  /* 0x000000140464723c */ /* 0x090ff00000041864 */
        /* <DEDUP_REMOVED lines=20> */
.L_x_228:
        /* <DEDUP_REMOVED lines=235> */
.L_x_225:
        /* <DEDUP_REMOVED lines=11> */
.L_x_232:
[----:B------:R-:W-:Y:S05]  /*7960*/  EXIT ;  /* 0x000000000000794d */ /* 0x000fea0003800000 */
.L_x_234:
        /* <DEDUP_REMOVED lines=9> */
.L_x_672:


//--------------------- .text._ZN5flash44flash_bwd_dq_dk_dv_loop_seqk_parallel_kernelI23Flash_bwd_kernel_traitsILi96ELi64ELi128ELi8ELi2ELi4ELi4ELb1ELb0EN7cutlass10bfloat16_tE19Flash_kernel_traitsILi96ELi64ELi128ELi8ES3_EELb1ELb1ELb0ELb0ELb0ELb1ELb0EEEvNS_16Flash_bwd_paramsE --------------------------
	.section	.text._ZN5flash44flash_bwd_dq_dk_dv_loop_seqk_parallel_kernelI23Flash_bwd_kernel_traitsILi96ELi64ELi128ELi8ELi2ELi4ELi4ELb1ELb0EN7cutlass10bfloat16_tE19Flash_kernel_traitsILi96ELi64ELi128ELi8ES3_EELb1ELb1ELb0ELb0ELb0ELb1ELb0EEEvNS_16Flash_bwd_paramsE,"ax",@progbits
	.sectioninfo	@"SHI_REGISTERS=255"
	.align	128
        .global         _ZN5flash44flash_bwd_dq_dk_dv_loop_seqk_parallel_kernelI23Flash_bwd_kernel_traitsILi96ELi64ELi128ELi8ELi2ELi4ELi4ELb1ELb0EN7cutlass10bfloat16_tE19Flash_kernel_traitsILi96ELi64ELi128ELi8ES3_EELb1ELb1ELb0ELb0ELb0ELb1ELb0EEEvNS_16Flash_bwd_paramsE
        .type           _ZN5flash44flash_bwd_dq_dk_dv_loop_seqk_parallel_kernelI23Flash_bwd_kernel_traitsILi96ELi64ELi128ELi8ELi2ELi4ELi4ELb1ELb0EN7cutlass10bfloat16_tE19Flash_kernel_traitsILi96ELi64ELi128ELi8ES3_EELb1ELb1ELb0ELb0ELb0ELb1ELb0EEEvNS_16Flash_bwd_paramsE,@function
        .size           _ZN5flash44flash_bwd_dq_dk_dv_loop_seqk_parallel_kernelI23Flash_bwd_kernel_traitsILi96ELi64ELi128ELi8ELi2ELi4ELi4ELb1ELb0EN7cutlass10bfloat16_tE19Flash_kernel_traitsILi96ELi64ELi128ELi8ES3_EELb1ELb1ELb0ELb0ELb0ELb1ELb0EEEvNS_16Flash_bwd_paramsE,(.L_x_673 - _ZN5flash44flash_bwd_dq_dk_dv_loop_seqk_parallel_kernelI23Flash_bwd_kernel_traitsILi96ELi64ELi128ELi8ELi2ELi4ELi4ELb1ELb0EN7cutlass10bfloat16_tE19Flash_kernel_traitsILi96ELi64ELi128ELi8ES3_EELb1ELb1ELb0ELb0ELb0ELb1ELb0EEEvNS_16Flash_bwd_paramsE)
        .other          _ZN5flash44flash_bwd_dq_dk_dv_loop_seqk_parallel_kernelI23Flash_bwd_kernel_traitsILi96ELi64ELi128ELi8ELi2ELi4ELi4ELb1ELb0EN7cutlass10bfloat16_tE19Flash_kernel_traitsILi96ELi64ELi128ELi8ES3_EELb1ELb1ELb0ELb0ELb0ELb1ELb0EEEvNS_16Flash_bwd_paramsE,@"STO_CUDA_ENTRY STV_DEFAULT"
_ZN5flash44flash_bwd_dq_dk_dv_loop_seqk_parallel_kernelI23Flash_bwd_kernel_traitsILi96ELi64ELi128ELi8ELi2ELi4ELi4ELb1ELb0EN7cutlass10bfloat16_tE19Flash_kernel_traitsILi96ELi64ELi128ELi8ES3_EELb1ELb1ELb0ELb0ELb0ELb1ELb0EEEvNS_16Flash_bwd_paramsE:
.text._ZN5flash44flash_bwd_dq_dk_dv_loop_seqk_parallel_kernelI23Flash_bwd_kernel_traitsILi96ELi64ELi128ELi8ELi2ELi4ELi4ELb1ELb0EN7cutlass10bfloat16_tE19Flash_kernel_traitsILi96ELi64ELi128ELi8ES3_EELb1ELb1ELb0ELb0ELb0ELb1ELb0EEEvNS_16Flash_bwd_paramsE:
        /* <DEDUP_REMOVED lines=49> */
[----:B------:R-:W-:Y:S01]  /*0310*/  LOP3.LUT R8, R4, 0xffffffe0, RZ, 0xc0, !PT ;  /* 0xffffffe004087812 */ /* 0x000fe200078ec0ff */
        /* <DEDUP_REMOVED lines=23> */
[--C-:B------:R-:W-:Y:S01]  /*0490*/  SHF.R.S32.HI R0, RZ, 0x5, R4.reuse ;  /* 0x00000005ff007819 */ /* 0x100fe20000011404 */
[----:B------:R-:W-:Y:S01]  /*04a0*/  ULDC UR58, c[0x0][0x1c8] ;  /* 0x00007200003a7ab9 */ /* 0x000fe20000000800 */
[----:B------:R-:W-:Y:S01]  /*04b0*/  SHF.R.S32.HI R2, RZ, 0x1f, R4 ;  /* 0x0000001fff027819 */ /* 0x000fe20000011404 */
[----:B------:R-:W-:Y:S01]  /*04c0*/  ULDC.U8 UR8, c[0x0][0x3d0] ;  /* 0x0000f40000087ab9 */ /* 0x000fe20000000000 */
[----:B------:R-:W-:Y:S01]  /*04d0*/  LEA.HI R247, R3, R8, RZ, 0x2 ;  /* 0x0000000803f77211 */ /* 0x000fe200078f10ff */
[----:B------:R-:W-:Y:S01]  /*04e0*/  IMAD R5, R0, 0x8, R5 ;  /* 0x0000000800057824 */ /* 0x000fe200078e0205 */
[-C--:B------:R-:W-:Y:S01]  /*04f0*/  LEA.HI R4, R4, R0.reuse, RZ, 0x1 ;  /* 0x0000000004047211 */ /* 0x080fe200078f08ff */
[----:B------:R-:W-:Y:S01]  /*0500*/  ULDC UR52, c[0x0][0x224] ;  /* 0x0000890000347ab9 */ /* 0x000fe20000000800 */
[----:B------:R-:W-:Y:S01]  /*0510*/  LEA.HI R2, R2, R0, RZ, 0x2 ;  /* 0x0000000002027211 */ /* 0x000fe200078f10ff */
[----:B------:R-:W-:Y:S01]  /*0520*/  @UP5 UIMAD UR56, UR30, UR51, URZ ;  /* 0x000000331e3852a4 */ /* 0x000fe2000f8e023f */
[----:B------:R-:W-:Y:S01]  /*0530*/  SHF.R.S32.HI R3, RZ, 0x3, R12 ;  /* 0x00000003ff037819 */ /* 0x000fe2000001140c */
[----:B------:R-:W-:Y:S01]  /*0540*/  ULDC.64 UR12, c[0x0][0x118] ;  /* 0x00004600000c7ab9 */ /* 0x000fe20000000a00 */
[----:B------:R-:W-:Y:S01]  /*0550*/  LOP3.LUT R4, R4, 0xfffffffe, RZ, 0xc0, !PT ;  /* 0xfffffffe04047812 */ /* 0x000fe200078ec0ff */
[----:B------:R-:W-:Y:S01]  /*0560*/  ULOP3.LUT UR58, UR35, UR58, URZ, 0x3c, !UPT ;  /* 0x0000003a233a7292 */ /* 0x000fe2000f8e3c3f */
[----:B------:R-:W-:Y:S01]  /*0570*/  LOP3.LUT R2, R2, 0xfffffffc, RZ, 0xc0, !PT ;  /* 0xfffffffc02027812 */ /* 0x000fe200078ec0ff */
[----:B------:R-:W-:Y:S01]  /*0580*/  IMAD.SHL.U32 R3, R3, 0x40, RZ ;  /* 0x0000004003037824 */ /* 0x000fe200078e00ff */
[----:B------:R-:W-:Y:S01]  /*0590*/  LEA.HI R6, R11, R11, RZ, 0x1 ;  /* 0x0000000b0b067211 */ /* 0x000fe200078f08ff */
[C---:B------:R-:W-:Y:S01]  /*05a0*/  IMAD.IADD R19, R0.reuse, 0x1, -R4 ;  /* 0x0000000100137824 */ /* 0x040fe200078e0a04 */
[----:B------:R-:W-:Y:S01]  /*05b0*/  SHF.R.S32.HI R8, RZ, 0x1f, R9 ;  /* 0x0000001fff087819 */ /* 0x000fe20000011409 */
[----:B------:R-:W-:Y:S01]  /*05c0*/  IMAD.IADD R10, R0, 0x1, -R2 ;  /* 0x00000001000a7824 */ /* 0x000fe200078e0a02 */
[----:B------:R-:W-:Y:S01]  /*05d0*/  LOP3.LUT R0, R3, 0xc0, RZ, 0xc0, !PT ;  /* 0x000000c003007812 */ /* 0x000fe200078ec0ff */
[----:B------:R-:W-:Y:S01]  /*05e0*/  USHF.R.S32.HI UR59, URZ, 0x1f, UR35 ;  /* 0x0000001f3f3b7899 */ /* 0x000fe20008011423 */
[----:B------:R-:W-:Y:S01]  /*05f0*/  LOP3.LUT R2, R6, 0x7fffffe, RZ, 0xc0, !PT ;  /* 0x07fffffe06027812 */ /* 0x000fe200078ec0ff */
[----:B------:R-:W-:Y:S01]  /*0600*/  STL [R1+0x2c], R19 ;  /* 0x00002c1301007387 */ /* 0x000fe20000100800 */
[----:B------:R-:W-:Y:S01]  /*0610*/  SHF.R.U32.HI R4, RZ, 0x3, R0 ;  /* 0x00000003ff047819 */ /* 0x000fe20000011600 */
[----:B------:R-:W-:Y:S01]  /*0620*/  UISETP.NE.AND UP6, UPT, UR8, URZ, UPT ;  /* 0x0000003f0800728c */ /* 0x000fe2000bfc5270 */
[----:B------:R-:W-:Y:S01]  /*0630*/  LOP3.LUT R3, R0, 0x18, R22, 0xf8, !PT ;  /* 0x0000001800037812 */ /* 0x000fe200078ef816 */
[----:B------:R-:W-:Y:S01]  /*0640*/  IMAD.IADD R2, R11, 0x1, -R2 ;  /* 0x000000010b027824 */ /* 0x000fe200078e0a02 */
[-C--:B------:R-:W-:Y:S01]  /*0650*/  LEA.HI R8, R8, R9.reuse, RZ, 0x3 ;  /* 0x0000000908087211 */ /* 0x080fe200078f18ff */
[----:B------:R-:W-:Y:S01]  /*0660*/  IMAD R0, R20, 0x4, R13 ;  /* 0x0000000414007824 */ /* 0x000fe200078e020d */
[----:B------:R-:W-:Y:S01]  /*0670*/  LOP3.LUT R3, R3, R4, RZ, 0x3c, !PT ;  /* 0x0000000403037212 */ /* 0x000fe200078e3cff */
[----:B------:R-:W-:Y:S01]  /*0680*/  STL [R1+0x30], R22 ;  /* 0x0000301601007387 */ /* 0x000fe20000100800 */
[----:B------:R-:W-:Y:S01]  /*0690*/  LOP3.LUT P4, RZ, R7, 0x2, RZ, 0xc0, !PT ;  /* 0x0000000207ff7812 */ /* 0x000fe2000788c0ff */
[----:B------:R-:W-:Y:S01]  /*06a0*/  IMAD R17, R0, 0x8, R2 ;  /* 0x0000000800117824 */ /* 0x000fe200078e0202 */
[----:B------:R-:W-:Y:S01]  /*06b0*/  LEA.HI R0, R9, R9, RZ, 0x1 ;  /* 0x0000000909007211 */ /* 0x000fe200078f08ff */
[----:B------:R-:W-:Y:S01]  /*06c0*/  IMAD.U32 R3, R5, 0x20, R3 ;  /* 0x0000002005037824 */ /* 0x000fe200078e0003 */
[----:B------:R-:W-:Y:S01]  /*06d0*/  LOP3.LUT R2, R8, 0xfffffff8, RZ, 0xc0, !PT ;  /* 0xfffffff808027812 */ /* 0x000fe200078ec0ff */
[----:B------:R-:W-:Y:S01]  /*06e0*/  STL [R1+0x28], R20 ;  /* 0x0000281401007387 */ /* 0x000fe20000100800 */
[----:B------:R-:W-:Y:S01]  /*06f0*/  LOP3.LUT R4, R0, 0x7fffffe, RZ, 0xc0, !PT ;  /* 0x07fffffe00047812 */ /* 0x000fe200078ec0ff */
[----:B------:R-:W-:Y:S01]  /*0700*/  USHF.R.S32.HI UR61, URZ, 0x1f, UR30 ;  /* 0x0000001f3f3d7899 */ /* 0x000fe2000801141e */
[----:B------:R-:W-:Y:S01]  /*0710*/  SHF.R.S32.HI R247, RZ, 0x2, R247 ;  /* 0x00000002fff77819 */ /* 0x000fe200000114f7 */
[----:B------:R1:W-:Y:S01]  /*0720*/  STL [R1+0x20], R3 ;  /* 0x0000200301007387 */ /* 0x0003e20000100800 */
[C---:B------:R-:W-:Y:S01]  /*0730*/  IMAD.IADD R14, R9.reuse, 0x1, -R2 ;  /* 0x00000001090e7824 */ /* 0x040fe200078e0a02 */
[----:B------:R-:W-:Y:S01]  /*0740*/  USHF.R.S32.HI UR60, URZ, 0x1f, UR35 ;  /* 0x0000001f3f3c7899 */ /* 0x000fe20008011423 */
[----:B------:R-:W-:Y:S01]  /*0750*/  IMAD.IADD R15, R9, 0x1, -R4 ;  /* 0x00000001090f7824 */ /* 0x000fe200078e0a04 */
[--C-:B------:R-:W-:Y:S01]  /*0760*/  SHF.R.S32.HI R4, RZ, 0x1, R0.reuse ;  /* 0x00000001ff047819 */ /* 0x100fe20000011400 */
[----:B------:R-:W-:Y:S01]  /*0770*/  IMAD R247, R19, 0x10, R247 ;  /* 0x0000001013f77824 */ /* 0x000fe200078e02f7 */
[----:B------:R-:W-:Y:S01]  /*0780*/  SHF.R.S32.HI R0, RZ, 0x1f, R0 ;  /* 0x0000001fff007819 */ /* 0x000fe20000011400 */
[----:B------:R-:W-:-:S02]  /*0790*/  UIMAD.WIDE.U32 UR42, UR36, UR44, URZ ;  /* 0x0000002c242a72a5 */ /* 0x000fc4000f8e003f */
[----:B------:R-:W-:Y:S01]  /*07a0*/  UIMAD UR53, UR37, UR44, URZ ;  /* 0x0000002c253572a4 */ /* 0x000fe2000f8e023f */
[----:B------:R-:W-:Y:S01]  /*07b0*/  LEA.HI R2, R0, R4, RZ, 0x2 ;  /* 0x0000000400027211 */ /* 0x000fe200078f10ff */
[----:B------:R-:W-:Y:S01]  /*07c0*/  USHF.R.S32.HI UR55, URZ, 0x1f, UR48 ;  /* 0x0000001f3f377899 */ /* 0x000fe20008011430 */
[----:B------:R-:W-:Y:S01]  /*07d0*/  SHF.R.S32.HI R0, RZ, 0x1, R6 ;  /* 0x00000001ff007819 */ /* 0x000fe20000011406 */
[----:B------:R-:W-:Y:S01]  /*07e0*/  UIMAD UR52, UR5, UR52, URZ ;  /* 0x00000034053472a4 */ /* 0x000fe2000f8e023f */
[C---:B------:R-:W-:Y:S01]  /*07f0*/  LEA.HI R6, R7.reuse, R7, RZ, 0x1 ;  /* 0x0000000707067211 */ /* 0x040fe200078f08ff */
[----:B------:R-:W-:Y:S01]  /*0800*/  @!UP5 UIMAD UR51, UR6, UR51, URZ ;  /* 0x000000330633d2a4 */ /* 0x000fe2000f8e023f */
[C---:B------:R-:W-:Y:S01]  /*0810*/  LOP3.LUT P6, RZ, R0.reuse, 0x2, RZ, 0xc0, !PT ;  /* 0x0000000200ff7812 */ /* 0x040fe200078cc0ff */
[----:B------:R-:W-:Y:S01]  /*0820*/  IMAD.SHL.U32 R0, R0, 0x40, RZ ;  /* 0x0000004000007824 */ /* 0x000fe200078e00ff */
[----:B------:R-:W-:Y:S02]  /*0830*/  USHF.R.S32.HI UR50, URZ, 0x1f, UR46 ;  /* 0x0000001f3f327899 */ /* 0x000fe4000801142e */
[----:B------:R-:W-:Y:S01]  /*0840*/  SEL R222, R230, 0xffffffe0, !P6 ;  /* 0xffffffe0e6de7807 */ /* 0x000fe20007000000 */
[----:B------:R-:W-:Y:S01]  /*0850*/  USHF.R.S32.HI UR49, URZ, 0x1f, UR41 ;  /* 0x0000001f3f317899 */ /* 0x000fe20008011429 */
[----:B------:R-:W-:Y:S01]  /*0860*/  LOP3.LUT R0, R0, 0xc0, RZ, 0xc0, !PT ;  /* 0x000000c000007812 */ /* 0x000fe200078ec0ff */
[----:B------:R-:W-:Y:S01]  /*0870*/  UMOV UR40, 0xffffd000 ;  /* 0xffffd00000287882 */ /* 0x000fe20000000000 */
[----:B-1----:R-:W-:-:S04]  /*0880*/  LOP3.LUT R3, R7, 0x1, RZ, 0xc0, !PT ;  /* 0x0000000107037812 */ /* 0x002fc800078ec0ff */
[----:B------:R-:W-:Y:S01]  /*0890*/  ISETP.NE.U32.AND P5, PT, R3, 0x1, PT ;  /* 0x000000010300780c */ /* 0x000fe20003fa5070 */
[----:B------:R-:W-:-:S03]  /*08a0*/  IMAD.SHL.U32 R3, R11, 0x40, RZ ;  /* 0x000000400b037824 */ /* 0x000fc600078e00ff */
[----:B------:R-:W-:Y:S02]  /*08b0*/  SEL R236, R236, 0x10, !P5 ;  /* 0x00000010ecec7807 */ /* 0x000fe40006800000 */
[----:B------:R-:W-:Y:S02]  /*08c0*/  LOP3.LUT R5, R3, 0x1c0, RZ, 0xc0, !PT ;  /* 0x000001c003057812 */ /* 0x000fe400078ec0ff */
[----:B------:R-:W-:Y:S01]  /*08d0*/  LOP3.LUT R3, R2, 0xfffffffc, RZ, 0xc0, !PT ;  /* 0xfffffffc02037812 */ /* 0x000fe200078ec0ff */
[----:B------:R-:W-:-:S04]  /*08e0*/  IMAD.SHL.U32 R2, R10, 0x10, RZ ;  /* 0x000000100a027824 */ /* 0x000fc800078e00ff */
[----:B------:R-:W-:Y:S01]  /*08f0*/  IMAD.IADD R9, R4, 0x1, -R3 ;  /* 0x0000000104097824 */ /* 0x000fe200078e0a03 */
[----:B------:R-:W-:Y:S02]  /*0900*/  LOP3.LUT R3, R0, 0x8, R12, 0xf8, !PT ;  /* 0x0000000800037812 */ /* 0x000fe400078ef80c */
[----:B------:R-:W-:Y:S02]  /*0910*/  SHF.R.U32.HI R0, RZ, 0x3, R0 ;  /* 0x00000003ff007819 */ /* 0x000fe40000011600 */
[----:B------:R-:W-:Y:S02]  /*0920*/  LOP3.LUT R2, R5, 0x30, R2, 0xf8, !PT ;  /* 0x0000003005027812 */ /* 0x000fe400078ef802 */
[----:B------:R-:W-:Y:S01]  /*0930*/  LOP3.LUT R221, R3, R0, RZ, 0x3c, !PT ;  /* 0x0000000003dd7212 */ /* 0x000fe200078e3cff */
[----:B------:R-:W-:Y:S01]  /*0940*/  IMAD.SHL.U32 R3, R20, 0x20, RZ ;  /* 0x0000002014037824 */ /* 0x000fe200078e00ff */
[----:B------:R-:W-:Y:S02]  /*0950*/  LOP3.LUT R0, R6, 0x3fffffe, RZ, 0xc0, !PT ;  /* 0x03fffffe06007812 */ /* 0x000fe400078ec0ff */
[----:B------:R-:W-:Y:S01]  /*0960*/  LOP3.LUT R4, R2, 0x8, R12, 0xf8, !PT ;  /* 0x0000000802047812 */ /* 0x000fe200078ef80c */
[----:B------:R-:W-:Y:S01]  /*0970*/  IMAD.U32 R221, R17, 0x20, R221 ;  /* 0x0000002011dd7824 */ /* 0x000fe200078e00dd */
[----:B------:R-:W-:Y:S01]  /*0980*/  SHF.R.U32.HI R2, RZ, 0x3, R5 ;  /* 0x00000003ff027819 */ /* 0x000fe20000011605 */
[----:B------:R-:W-:-:S02]  /*0990*/  IMAD.IADD R5, R7, 0x1, -R0 ;  /* 0x0000000107057824 */ /* 0x000fc400078e0a00 */
[----:B------:R-:W-:Y:S01]  /*09a0*/  IMAD.SHL.U32 R0, R7, 0x40, RZ ;  /* 0x0000004007007824 */ /* 0x000fe200078e00ff */
[----:B------:R-:W-:Y:S01]  /*09b0*/  LOP3.LUT R11, R4, R2, RZ, 0x3c, !PT ;  /* 0x00000002040b7212 */ /* 0x000fe200078e3cff */
[----:B------:R-:W-:Y:S01]  /*09c0*/  IMAD.SHL.U32 R4, R16, 0x2, RZ ;  /* 0x0000000210047824 */ /* 0x000fe200078e00ff */
[----:B------:R-:W-:Y:S01]  /*09d0*/  SHF.R.S32.HI R2, RZ, 0x3, R8 ;  /* 0x00000003ff027819 */ /* 0x000fe20000011408 */
[----:B------:R-:W-:Y:S01]  /*09e0*/  IMAD.SHL.U32 R221, R221, 0x2, RZ ;  /* 0x00000002dddd7824 */ /* 0x000fe200078e00ff */
[----:B------:R-:W-:-:S03]  /*09f0*/  LOP3.LUT R0, R0, 0x1c0, RZ, 0xc0, !PT ;  /* 0x000001c000007812 */ /* 0x000fc600078ec0ff */
        /* <DEDUP_REMOVED lines=8> */
[----:B------:R-:W-:Y:S01]  /*0a80*/  SHF.R.S32.HI R0, RZ, 0x1, R6 ;  /* 0x00000001ff007819 */ /* 0x000fe20000011406 */
[----:B------:R-:W-:Y:S01]  /*0a90*/  IMAD.U32 R3, RZ, RZ, UR15 ;  /* 0x0000000fff037e24 */ /* 0x000fe2000f8e00ff */
[----:B------:R-:W-:-:S02]  /*0aa0*/  SHF.R.S32.HI R2, RZ, 0x7, R18 ;  /* 0x00000007ff027819 */ /* 0x000fc40000011412 */
[C---:B------:R-:W-:Y:S01]  /*0ab0*/  LOP3.LUT P3, RZ, R0.reuse, 0x2, RZ, 0xc0, !PT ;  /* 0x0000000200ff7812 */ /* 0x040fe2000786c0ff */
[----:B------:R-:W-:Y:S02]  /*0ac0*/  IMAD.SHL.U32 R0, R0, 0x40, RZ ;  /* 0x0000004000007824 */ /* 0x000fe400078e00ff */
[----:B------:R-:W-:Y:S01]  /*0ad0*/  IMAD R3, R2, 0x1000, R4 ;  /* 0x0000100002037824 */ /* 0x000fe200078e0204 */
        /* <DEDUP_REMOVED lines=47> */
.L_x_263:
[----:B------:R-:W-:Y:S02]  /*0dd0*/  ULDC.64 UR4, c[0x0][0x240] ;  /* 0x0000900000047ab9 */ /* 0x000fe40000000a00 */
[----:B------:R-:W-:Y:S02]  /*0de0*/  UISETP.NE.U32.AND UP1, UPT, URZ, UR4, UPT ;  /* 0x000000043f00728c */ /* 0x000fe4000bf25070 */
[----:B------:R-:W-:Y:S02]  /*0df0*/  USHF.L.U32 UR14, UR30, 0x2, URZ ;  /* 0x000000021e0e7899 */ /* 0x000fe4000800063f */
[----:B------:R-:W-:Y:S02]  /*0e00*/  USHF.R.S32.HI UR39, URZ, 0x1f, UR30 ;  /* 0x0000001f3f277899 */ /* 0x000fe4000801141e */
[----:B------:R-:W-:-:S02]  /*0e10*/  UISETP.NE.AND.EX UP1, UPT, URZ, UR5, UPT, UP1 ;  /* 0x000000053f00728c */ /* 0x000fc4000bf25310 */
[----:B------:R-:W-:Y:S02]  /*0e20*/  ULDC.64 UR8, c[0x0][0x250] ;  /* 0x0000940000087ab9 */ /* 0x000fe40000000a00 */
[----:B------:R-:W-:Y:S02]  /*0e30*/  UISETP.NE.U32.AND UP3, UPT, URZ, UR8, UPT ;  /* 0x000000083f00728c */ /* 0x000fe4000bf65070 */
[----:B------:R-:W-:Y:S01]  /*0e40*/  USHF.L.U64.HI UR10, UR30, 0x2, UR39 ;  /* 0x000000021e0a7899 */ /* 0x000fe20008010227 */
[----:B------:R-:W-:Y:S01]  /*0e50*/  PLOP3.LUT P2, PT, PT, PT, UP1, 0x80, 0x0 ;  /* 0x000000000000781c */ /* 0x000fe20003f4f018 */
[----:B------:R-:W-:Y:S02]  /*0e60*/  UIADD3 UR4, UP0, UR14, UR4, URZ ;  /* 0x000000040e047290 */ /* 0x000fe4000ff1e03f */
[----:B------:R-:W-:Y:S02]  /*0e70*/  UISETP.NE.AND.EX UP3, UPT, URZ, UR9, UPT, UP3 ;  /* 0x000000093f00728c */ /* 0x000fe4000bf65330 */
[----:B------:R-:W-:-:S02]  /*0e80*/  UIADD3.X UR5, UR10, UR5, URZ, UP0, !UPT ;  /* 0x000000050a057290 */ /* 0x000fc400087fe43f */
[----:B-1----:R-:W-:Y:S01]  /*0e90*/  IMAD.U32 R4, RZ, RZ, UR4 ;  /* 0x00000004ff047e24 */ /* 0x002fe2000f8e00ff */
[----:B------:R-:W-:Y:S01]  /*0ea0*/  ULDC.U8 UR11, c[0x0][0x312] ;  /* 0x0000c480000b7ab9 */ /* 0x000fe20000000000 */
[----:B------:R-:W-:Y:S01]  /*0eb0*/  PLOP3.LUT P0, PT, PT, PT, UP3, 0x80, 0x0 ;  /* 0x000000000000781c */ /* 0x000fe20003f0f038 */
[----:B------:R-:W-:Y:S01]  /*0ec0*/  ULDC.64 UR6, c[0x0][0x248] ;  /* 0x0000920000067ab9 */ /* 0x000fe20000000a00 */
[----:B------:R-:W-:Y:S01]  /*0ed0*/  IMAD.U32 R5, RZ, RZ, UR5 ;  /* 0x00000005ff057e24 */ /* 0x000fe2000f8e00ff */
[----:B------:R-:W-:Y:S02]  /*0ee0*/  UISETP.NE.AND UP4, UPT, UR11, URZ, UPT ;  /* 0x0000003f0b00728c */ /* 0x000fe4000bf85270 */
[----:B------:R-:W-:Y:S02]  /*0ef0*/  @UP3 UIADD3 UR4, UP0, UR14, UR8, URZ ;  /* 0x000000080e043290 */ /* 0x000fe4000ff1e03f */
[----:B------:R1:W2:Y:S01]  /*0f00*/  @P2 LDG.E R8, [R4.64] ;  /* 0x0000000c04082981 */ /* 0x0002a2000c1e1900 */
[----:B------:R-:W-:-:S02]  /*0f10*/  UISETP.EQ.U32.AND UP2, UPT, URZ, UR6, UPT ;  /* 0x000000063f00728c */ /* 0x000fc4000bf42070 */
        /* <DEDUP_REMOVED lines=32> */
.L_x_235:
        /* <DEDUP_REMOVED lines=59> */
.L_x_237:
        /* <DEDUP_REMOVED lines=8> */
[----:B------:R-:W-:-:S04]  /*1550*/  UIMAD UR6, UR6, UR4, URZ ;  /* 0x00000004060672a4 */ /* 0x000fc8000f8e023f */
[----:B------:R-:W-:-:S03]  /*1560*/  UIMAD UR8, UR21, UR5, UR6 ;  /* 0x00000005150872a4 */ /* 0x000fc6000f8e0206 */
[----:B------:R-:W-:Y:S02]  /*1570*/  ULDC.64 UR6, c[0x0][0x188] ;  /* 0x0000620000067ab9 */ /* 0x000fe40000000a00 */
[----:B------:R-:W-:-:S04]  /*1580*/  UIMAD UR5, UR39, UR6, URZ ;  /* 0x00000006270572a4 */ /* 0x000fc8000f8e023f */
[----:B------:R-:W-:Y:S02]  /*1590*/  UIMAD UR7, UR30, UR7, UR5 ;  /* 0x000000071e0772a4 */ /* 0x000fe4000f8e0205 */
[----:B------:R-:W-:-:S04]  /*15a0*/  UIMAD.WIDE.U32 UR4, UR21, UR4, URZ ;  /* 0x00000004150472a5 */ /* 0x000fc8000f8e003f */
[----:B------:R-:W-:-:S04]  /*15b0*/  UIADD3 UR5, UR5, UR8, URZ ;  /* 0x0000000805057290 */ /* 0x000fc8000fffe03f */
[----:B------:R-:W-:-:S04]  /*15c0*/  UIMAD.WIDE.U32 UR4, UR30, UR6, UR4 ;  /* 0x000000061e0472a5 */ /* 0x000fc8000f8e0004 */
[----:B------:R-:W-:-:S03]  /*15d0*/  UIADD3 UR29, UR5, UR7, URZ ;  /* 0x00000007051d7290 */ /* 0x000fc6000fffe03f */
[----:B------:R-:W-:Y:S02]  /*15e0*/  UMOV UR28, UR4 ;  /* 0x00000004001c7c82 */ /* 0x000fe40008000000 */
.L_x_238:
[----:B------:R-:W-:Y:S01]  /*15f0*/  IABS R6, c[0x0][0x1c8] ;  /* 0x0000720000067a13 */ /* 0x000fe20000000000 */
[----:B------:R-:W-:Y:S01]  /*1600*/  ULDC.64 UR6, c[0x0][0x370] ;  /* 0x0000dc0000067ab9 */ /* 0x000fe20000000a00 */
[----:B------:R-:W-:Y:S01]  /*1610*/  ISETP.NE.AND P2, PT, RZ, c[0x0][0x1c8], PT ;  /* 0x00007200ff007a0c */ /* 0x000fe20003f45270 */
[----:B------:R-:W-:Y:S01]  /*1620*/  @UP2 UIMAD.WIDE.U32 UR4, UR11, UR6, URZ ;  /* 0x000000060b0422a5 */ /* 0x000fe2000f8e003f */
[----:B------:R-:W1:Y:S01]  /*1630*/  I2F.RP R4, R6 ;  /* 0x0000000600047306 */ /* 0x000e620000209400 */
[----:B------:R-:W-:Y:S02]  /*1640*/  ULDC UR8, c[0x0][0x224] ;  /* 0x0000890000087ab9 */ /* 0x000fe40000000800 */
        /* <DEDUP_REMOVED lines=26> */
[----:B------:R-:W-:Y:S01]  /*17f0*/  IABS R0, UR35 ;  /* 0x0000002300007c13 */ /* 0x000fe20008000000 */
[----:B------:R-:W-:-:S02]  /*1800*/  USEL UR15, UR4, URZ, UP6 ;  /* 0x0000003f040f7287 */ /* 0x000fc4000b000000 */
[----:B------:R-:W-:Y:S01]  /*1810*/  IMAD.HI.U32 R3, R5, R3, R4 ;  /* 0x0000000305037227 */ /* 0x000fe200078e0004 */
[----:B------:R-:W-:Y:S02]  /*1820*/  UIMAD UR7, UR8, UR7, UR5 ;  /* 0x00000007080772a4 */ /* 0x000fe4000f8e0205 */
[----:B------:R-:W-:Y:S02]  /*1830*/  USHF.L.U64.HI UR4, UR30, 0x7, UR39 ;  /* 0x000000071e047899 */ /* 0x000fe40008010227 */
[----:B------:R-:W-:Y:S01]  /*1840*/  USHF.L.U32 UR8, UR30, 0x7, URZ ;  /* 0x000000071e087899 */ /* 0x000fe2000800063f */
[----:B------:R-:W-:Y:S01]  /*1850*/  IMAD.HI.U32 R3, R3, R0, RZ ;  /* 0x0000000003037227 */ /* 0x000fe200078e00ff */
[----:B------:R-:W-:Y:S02]  /*1860*/  USEL UR5, UR4, URZ, UP1 ;  /* 0x0000003f04057287 */ /* 0x000fe40008800000 */
[----:B------:R-:W-:Y:S01]  /*1870*/  USEL UR4, UR8, URZ, UP1 ;  /* 0x0000003f08047287 */ /* 0x000fe20008800000 */
[----:B------:R-:W-:-:S02]  /*1880*/  IMAD.MOV R4, RZ, RZ, -R3 ;  /* 0x000000ffff047224 */ /* 0x000fc400078e0a03 */
[----:B------:R-:W-:Y:S02]  /*1890*/  ULDC UR8, c[0x0][0x234] ;  /* 0x00008d0000087ab9 */ /* 0x000fe40000000800 */
[----:B------:R-:W-:Y:S01]  /*18a0*/  IMAD R0, R6, R4, R0 ;  /* 0x0000000406007224 */ /* 0x000fe200078e0200 */
[----:B------:R-:W-:-:S04]  /*18b0*/  UIADD3 UR4, UP1, UR14, UR4, URZ ;  /* 0x000000040e047290 */ /* 0x000fc8000ff3e03f */
[----:B------:R-:W-:Y:S01]  /*18c0*/  ISETP.GT.U32.AND P0, PT, R6, R0, PT ;  /* 0x000000000600720c */ /* 0x000fe20003f04070 */
[----:B------:R-:W-:Y:S02]  /*18d0*/  UIADD3.X UR6, UR27, UR5, URZ, UP1, !UPT ;  /* 0x000000051b067290 */ /* 0x000fe40008ffe43f */
[----:B------:R-:W-:-:S04]  /*18e0*/  UIMAD UR5, UR37, UR4, URZ ;  /* 0x00000004250572a4 */ /* 0x000fc8000f8e023f */
[----:B------:R-:W-:Y:S02]  /*18f0*/  UIMAD UR6, UR36, UR6, UR5 ;  /* 0x00000006240672a4 */ /* 0x000fe4000f8e0205 */
[----:B------:R-:W-:-:S04]  /*1900*/  @UP5 USEL UR5, UR56, UR11, !UP2 ;  /* 0x0000000b38055287 */ /* 0x000fc8000d000000 */
[----:B------:R-:W-:Y:S01]  /*1910*/  @!P0 IMAD.IADD R0, R0, 0x1, -R6 ;  /* 0x0000000100008824 */ /* 0x000fe200078e0a06 */
[----:B------:R-:W-:Y:S01]  /*1920*/  @!P0 IADD3 R3, R3, 0x1, RZ ;  /* 0x0000000103038810 */ /* 0x000fe20007ffe0ff */
[----:B------:R-:W-:Y:S01]  /*1930*/  @UP5 UIMAD UR10, UR35, UR8, UR5 ;  /* 0x00000008230a52a4 */ /* 0x000fe2000f8e0205 */
[----:B------:R-:W-:Y:S01]  /*1940*/  ISETP.LE.AND P0, PT, RZ, UR58, PT ;  /* 0x0000003aff007c0c */ /* 0x000fe2000bf03270 */
[----:B------:R-:W-:Y:S01]  /*1950*/  UIMAD.WIDE.U32 UR4, UR36, UR4, URZ ;  /* 0x00000004240472a5 */ /* 0x000fe2000f8e003f */
[----:B------:R-:W-:Y:S01]  /*1960*/  ISETP.GE.U32.AND P3, PT, R0, R6, PT ;  /* 0x000000060000720c */ /* 0x000fe20003f66070 */
[----:B------:R-:W-:Y:S02]  /*1970*/  USEL UR8, UR7, URZ, UP6 ;  /* 0x0000003f07087287 */ /* 0x000fe4000b000000 */
[----:B------:R-:W-:Y:S02]  /*1980*/  UIADD3 UR7, UR5, UR6, URZ ;  /* 0x0000000605077290 */ /* 0x000fe4000fffe03f */
[----:B------:R-:W-:-:S08]  /*1990*/  @!UP5 UMOV UR10, UR51 ;  /* 0x00000033000adc82 */ /* 0x000fd00008000000 */
        /* <DEDUP_REMOVED lines=11> */
.L_x_239:
[----:B------:R-:W-:Y:S02]  /*1a50*/  UMOV UR6, UR52 ;  /* 0x0000003400067c82 */ /* 0x000fe40008000000 */
.L_x_240:
[----:B------:R-:W2:Y:S04]  /*1a60*/  LDL.64 R4, [R1+0x30] ;  /* 0x0000300001047983 */ /* 0x000ea80000100a00 */
[----:B------:R1:W2:Y:S01]  /*1a70*/  LDL.64 R14, [R1+0x30] ;  /* 0x00003000010e7983 */ /* 0x0002a20000100a00 */
[----:B------:R-:W-:Y:S01]  /*1a80*/  UIADD3 UR4, UP4, UP3, UR4, UR46, UR48 ;  /* 0x0000002e04047290 */ /* 0x000fe2000fb9e030 */
[----:B------:R-:W-:Y:S01]  /*1a90*/  BSSY B1, `(.L_x_236) ;  /* 0x000077f000017945 */ /* 0x000fe20003800000 */
[----:B------:R-:W-:Y:S01]  /*1aa0*/  UIADD3 UR10, UR14, UR10, URZ ;  /* 0x0000000a0e0a7290 */ /* 0x000fe2000fffe03f */
[----:B------:R-:W3:Y:S01]  /*1ab0*/  S2R R22, SR_TID.X ;  /* 0x0000000000167919 */ /* 0x000ee20000002100 */
        /* <DEDUP_REMOVED lines=9> */
[----:B---3--:R-:W-:-:S03]  /*1b50*/  SHF.R.S32.HI R10, RZ, 0x1f, R22 ;  /* 0x0000001fff0a7819 */ /* 0x008fc60000011416 */
[----:B------:R-:W-:Y:S01]  /*1b60*/  UIMAD UR8, UR35, UR5, UR4 ;  /* 0x00000005230872a4 */ /* 0x000fe2000f8e0204 */
[----:B------:R-:W-:Y:S02]  /*1b70*/  LEA.HI R0, R10, R22, RZ, 0x2 ;  /* 0x000000160a007211 */ /* 0x000fe400078f10ff */
[----:B------:R-:W-:Y:S02]  /*1b80*/  ULDC.64 UR4, c[0x0][0x370] ;  /* 0x0000dc0000047ab9 */ /* 0x000fe40000000a00 */
[----:B------:R-:W-:Y:S01]  /*1b90*/  UIMAD UR4, UR27, UR4, URZ ;  /* 0x000000041b0472a4 */ /* 0x000fe2000f8e023f */
[----:B------:R-:W-:-:S03]  /*1ba0*/  SHF.R.S32.HI R0, RZ, 0x2, R0 ;  /* 0x00000002ff007819 */ /* 0x000fc60000011400 */
[----:B------:R-:W-:Y:S01]  /*1bb0*/  UIMAD UR7, UR14, UR5, UR4 ;  /* 0x000000050e0772a4 */ /* 0x000fe2000f8e0204 */
[----:B------:R-:W-:Y:S01]  /*1bc0*/  SHF.R.S32.HI R13, RZ, 0x1f, R0 ;  /* 0x0000001fff0d7819 */ /* 0x000fe20000011400 */
[----:B------:R-:W-:Y:S01]  /*1bd0*/  UIADD3 UR4, UR14, UR6, URZ ;  /* 0x000000060e047290 */ /* 0x000fe2000fffe03f */
[----:B------:R-:W-:-:S04]  /*1be0*/  IADD3 R6, P0, R0, UR14, RZ ;  /* 0x0000000e00067c10 */ /* 0x000fc8000ff1e0ff */
[----:B------:R-:W-:Y:S01]  /*1bf0*/  IADD3.X R7, R13, UR27, RZ, P0, !PT ;  /* 0x0000001b0d077c10 */ /* 0x000fe200087fe4ff */
[----:B------:R-:W-:-:S04]  /*1c00*/  UMOV UR27, 0x4 ;  /* 0x00000004001b7882 */ /* 0x000fc80000000000 */
[----:B------:R-:W-:Y:S02]  /*1c10*/  IMAD R7, R7, c[0x0][0x190], RZ ;  /* 0x0000640007077a24 */ /* 0x000fe400078e02ff */
[----:B--2---:R-:W-:-:S05]  /*1c20*/  IMAD.MOV.U32 R14, RZ, RZ, R4 ;  /* 0x000000ffff0e7224 */ /* 0x004fca00078e0004 */
[----:B------:R-:W-:-:S05]  /*1c30*/  SHF.R.S32.HI R15, RZ, 0x1f, R14 ;  /* 0x0000001fff0f7819 */ /* 0x000fca000001140e */
[C---:B------:R-:W-:Y:S01]  /*1c40*/  IMAD.WIDE.U32 R4, R6.reuse, c[0x0][0x190], R14 ;  /* 0x0000640006047a25 */ /* 0x040fe200078e000e */
[----:B------:R1:W-:Y:S03]  /*1c50*/  STL [R1+0x34], R15 ;  /* 0x0000340f01007387 */ /* 0x0003e60000100800 */
[----:B------:R-:W-:Y:S01]  /*1c60*/  IMAD R6, R6, c[0x0][0x194], R7 ;  /* 0x0000650006067a24 */ /* 0x000fe200078e0207 */
[----:B------:R-:W-:-:S04]  /*1c70*/  IADD3 R8, P0, R4, UR38, RZ ;  /* 0x0000002604087c10 */ /* 0x000fc8000ff1e0ff */
[----:B------:R-:W-:Y:S01]  /*1c80*/  IADD3.X R9, R5, UR32, R6, P0, !PT ;  /* 0x0000002005097c10 */ /* 0x000fe200087fe406 */
[----:B------:R-:W-:Y:S01]  /*1c90*/  IMAD.U32 R6, RZ, RZ, UR14 ;  /* 0x0000000eff067e24 */ /* 0x000fe2000f8e00ff */
[----:B------:R-:W-:Y:S01]  /*1ca0*/  ULDC.64 UR14, c[0x0][0x3c8] ;  /* 0x0000f200000e7ab9 */ /* 0x000fe20000000a00 */
[----:B------:R-:W-:Y:S01]  /*1cb0*/  IADD3 R4, P0, R14, UR25, RZ ;  /* 0x000000190e047c10 */ /* 0x000fe2000ff1e0ff */
[----:B------:R-:W-:-:S03]  /*1cc0*/  UIMAD.WIDE UR4, UR4, UR27, UR14 ;  /* 0x0000001b040472a5 */ /* 0x000fc6000f8e020e */
[----:B------:R-:W-:-:S04]  /*1cd0*/  IADD3.X R5, R15, UR26, RZ, P0, !PT ;  /* 0x0000001a0f057c10 */ /* 0x000fc800087fe4ff */
[----:B------:R-:W-:Y:S01]  /*1ce0*/  UMOV UR15, UR4 ;  /* 0x00000004000f7c82 */ /* 0x000fe20008000000 */
[----:B------:R-:W-:Y:S01]  /*1cf0*/  IMAD.WIDE.U32 R4, R6, c[0x0][0x370], R4 ;  /* 0x0000dc0006047a25 */ /* 0x000fe200078e0004 */
[----:B------:R-:W-:Y:S01]  /*1d00*/  UIADD3 UR4, -UR16, UR20, UR18 ;  /* 0x0000001410047290 */ /* 0x000fe2000fffe112 */
[----:B------:R-:W-:Y:S01]  /*1d10*/  LEA.HI R6, R10, R22, RZ, 0x5 ;  /* 0x000000160a067211 */ /* 0x000fe200078f28ff */
[----:B------:R-:W-:Y:S02]  /*1d20*/  UMOV UR14, UR5 ;  /* 0x00000005000e7c82 */ /* 0x000fe40008000000 */
[----:B------:R-:W-:Y:S01]  /*1d30*/  UIADD3 UR4, UR4, -UR17, URZ ;  /* 0x8000001104047290 */ /* 0x000fe2000fffe03f */
[----:B------:R-:W-:Y:S02]  /*1d40*/  LOP3.LUT R7, R6, 0xffffffe0, RZ, 0xc0, !PT ;  /* 0xffffffe006077812 */ /* 0x000fe400078ec0ff */
[----:B------:R-:W-:Y:S01]  /*1d50*/  IADD3 R5, R5, UR7, RZ ;  /* 0x0000000705057c10 */ /* 0x000fe2000fffe0ff */
[----:B------:R-:W-:Y:S01]  /*1d60*/  USHF.R.S32.HI UR17, URZ, 0x1f, UR4 ;  /* 0x0000001f3f117899 */ /* 0x000fe20008011404 */
[----:B------:R-:W-:Y:S01]  /*1d70*/  SHF.R.S32.HI R10, RZ, 0x5, R6 ;  /* 0x00000005ff0a7819 */ /* 0x000fe20000011406 */
[----:B------:R-:W-:Y:S01]  /*1d80*/  IMAD.U32 R6, RZ, RZ, UR35 ;  /* 0x00000023ff067e24 */ /* 0x000fe2000f8e00ff */
[----:B------:R-:W-:Y:S01]  /*1d90*/  UIADD3 UR7, UR33, -0x1, URZ ;  /* 0xffffffff21077890 */ /* 0x000fe2000fffe03f */
[----:B------:R-:W-:Y:S01]  /*1da0*/  IMAD.IADD R22, R22, 0x1, -R7 ;  /* 0x0000000116167824 */ /* 0x000fe200078e0a07 */
[----:B------:R-:W-:Y:S01]  /*1db0*/  ULEA.HI UR17, UR17, UR4, URZ, 0x6 ;  /* 0x0000000411117291 */ /* 0x000fe2000f8f303f */
[----:B------:R-:W-:-:S02]  /*1dc0*/  IMAD.WIDE.U32 R4, R6, c[0x0][0x378], R4 ;  /* 0x0000de0006047a25 */ /* 0x000fc400078e0004 */
[----:B------:R-:W-:Y:S02]  /*1dd0*/  ULDC.64 UR4, c[0x0][0x200] ;  /* 0x0000800000047ab9 */ /* 0x000fe40000000a00 */
[----:B------:R-:W-:Y:S01]  /*1de0*/  USHF.R.S32.HI UR17, URZ, 0x6, UR17 ;  /* 0x000000063f117899 */ /* 0x000fe20008011411 */
[----:B------:R-:W-:Y:S01]  /*1df0*/  IMAD.WIDE.U32 R6, R6, c[0x0][0x1a8], R8 ;  /* 0x00006a0006067a25 */ /* 0x000fe200078e0008 */
[----:B------:R-:W-:Y:S02]  /*1e00*/  IADD3 R5, R5, UR8, RZ ;  /* 0x0000000805057c10 */ /* 0x000fe4000fffe0ff */
[----:B------:R-:W-:Y:S01]  /*1e10*/  UISETP.LT.AND UP1, UPT, URZ, UR17, UPT ;  /* 0x000000113f00728c */ /* 0x000fe2000bf21270 */
[----:B------:R-:W-:Y:S01]  /*1e20*/  IMAD R10, R10, UR47, R22 ;  /* 0x0000002f0a0a7c24 */ /* 0x000fe2000f8e0216 */
[----:B------:R-:W-:Y:S01]  /*1e30*/  IADD3 R9, R7, UR9, RZ ;  /* 0x0000000907097c10 */ /* 0x000fe2000fffe0ff */
[----:B------:R-:W-:Y:S01]  /*1e40*/  IMAD R7, R13, c[0x0][0x370], RZ ;  /* 0x0000dc000d077a24 */ /* 0x000fe200078e02ff */
[----:B------:R-:W-:Y:S01]  /*1e50*/  USEL UR17, URZ, UR17, !UP1 ;  /* 0x000000113f117287 */ /* 0x000fe2000c800000 */
[----:B------:R-:W-:Y:S01]  /*1e60*/  IMAD.WIDE.U32 R4, R0, c[0x0][0x370], R4 ;  /* 0x0000dc0000047a25 */ /* 0x000fe200078e0004 */
[----:B------:R-:W-:-:S02]  /*1e70*/  IADD3 R11, P0, R10, UR23, RZ ;  /* 0x000000170a0b7c10 */ /* 0x000fc4000ff1e0ff */
[----:B------:R-:W-:Y:S01]  /*1e80*/  UISETP.GT.AND UP1, UPT, UR33, UR17, UPT ;  /* 0x000000112100728c */ /* 0x000fe2000bf24270 */
[----:B------:R-:W-:Y:S01]  /*1e90*/  IMAD R8, R0, c[0x0][0x374], R7 ;  /* 0x0000dd0000087a24 */ /* 0x000fe200078e0207 */
[----:B------:R-:W-:Y:S01]  /*1ea0*/  LEA.HI.X.SX32 R7, R10, UR11, 0x1, P0 ;  /* 0x0000000b0a077c11 */ /* 0x000fe200080f0eff */
[----:B------:R-:W-:Y:S01]  /*1eb0*/  UIMAD.WIDE UR10, UR10, UR27, UR4 ;  /* 0x0000001b0a0a72a5 */ /* 0x000fe2000f8e0204 */
[----:B------:R-:W-:Y:S01]  /*1ec0*/  LEA R246, P2, R11, c[0x0][0x350], 0x2 ;  /* 0x0000d4000bf67a11 */ /* 0x000fe200078410ff */
[----:B------:R-:W-:Y:S01]  /*1ed0*/  IMAD.IADD R5, R5, 0x1, R8 ;  /* 0x0000000105057824 */ /* 0x000fe200078e0208 */
[----:B------:R-:W-:Y:S02]  /*1ee0*/  PLOP3.LUT P0, PT, PT, PT, UP1, 0x80, 0x0 ;  /* 0x000000000000781c */ /* 0x000fe40003f0f018 */
[----:B------:R-:W-:Y:S02]  /*1ef0*/  LEA R240, P3, R4, c[0x0][0x330], 0x1 ;  /* 0x0000cc0004f07a11 */ /* 0x000fe400078608ff */
[----:B------:R-:W-:-:S02]  /*1f00*/  LEA R242, P4, R6, c[0x0][0x160], 0x1 ;  /* 0x0000580006f27a11 */ /* 0x000fc400078808ff */
[----:B------:R-:W-:Y:S02]  /*1f10*/  LEA.HI.X R241, R4, c[0x0][0x334], R5, 0x1, P3 ;  /* 0x0000cd0004f17a11 */ /* 0x000fe400018f0c05 */
[----:B------:R-:W-:Y:S02]  /*1f20*/  LEA.HI.X R243, R6, c[0x0][0x164], R9, 0x1, P4 ;  /* 0x0000590006f37a11 */ /* 0x000fe400020f0c09 */
[----:B------:R-:W-:-:S03]  /*1f30*/  LEA.HI.X R245, R11, c[0x0][0x354], R7, 0x2, P2 ;  /* 0x0000d5000bf57a11 */ /* 0x000fc600010f1407 */
        /* <DEDUP_REMOVED lines=19> */
.L_x_242:
        /* <DEDUP_REMOVED lines=18> */
.L_x_243:
        /* <DEDUP_REMOVED lines=29> */
.L_x_245:
[----:B------:R-:W-:Y:S05]  /*2360*/  BSYNC B0 ;  /* 0x0000000000007941 */ /* 0x000fea0003800000 */
.L_x_244:
        /* <DEDUP_REMOVED lines=16> */
.L_x_247:
[----:B------:R-:W-:Y:S05]  /*2470*/  BSYNC B0 ;  /* 0x0000000000007941 */ /* 0x000fea0003800000 */
.L_x_246:
        /* <DEDUP_REMOVED lines=26> */
.L_x_249:
[----:B------:R-:W-:Y:S05]  /*2620*/  BSYNC B0 ;  /* 0x0000000000007941 */ /* 0x000fea0003800000 */
.L_x_248:
        /* <DEDUP_REMOVED lines=14> */
.L_x_241:
[----:B-1----:R-:W2:Y:S01]  /*2710*/  LDL R23, [R1+0x20] ;  /* 0x0000200001177983 */ /* 0x002ea20000100800 */
[----:B------:R-:W-:Y:S01]  /*2720*/  ULDC.64 UR4, c[0x0][0x1a0] ;  /* 0x0000680000047ab9 */ /* 0x000fe20000000a00 */
[----:B------:R-:W-:Y:S01]  /*2730*/  IMAD.U32 R4, RZ, RZ, UR18 ;  /* 0x00000012ff047e24 */ /* 0x000fe2000f8e00ff */
[----:B------:R-:W-:Y:S01]  /*2740*/  UIMAD UR4, UR22, UR4, URZ ;  /* 0x00000004160472a4 */ /* 0x000fe2000f8e023f */
[----:B------:R-:W-:-:S02]  /*2750*/  IADD3 R8, R0, 0x40, RZ ;  /* 0x0000004000087810 */ /* 0x000fc40007ffe0ff */
[----:B------:R-:W-:Y:S01]  /*2760*/  IMAD.WIDE.U32 R6, R4, c[0x0][0x1a0], R14 ;  /* 0x0000680004067a25 */ /* 0x000fe200078e000e */
[----:B------:R-:W-:-:S03]  /*2770*/  UIMAD UR4, UR18, UR5, UR4 ;  /* 0x00000005120472a4 */ /* 0x000fc6000f8e0204 */
[----:B------:R-:W-:Y:S01]  /*2780*/  IMAD.WIDE.U32 R4, R4, c[0x0][0x198], R14 ;  /* 0x0000660004047a25 */ /* 0x000fe200078e000e */
[----:B------:R-:W-:-:S03]  /*2790*/  IADD3 R6, P1, R6, UR28, RZ ;  /* 0x0000001c06067c10 */ /* 0x000fc6000ff3e0ff */
[----:B------:R-:W-:Y:S01]  /*27a0*/  IMAD.U32 R11, RZ, RZ, UR4 ;  /* 0x00000004ff0b7e24 */ /* 0x000fe2000f8e00ff */
[----:B------:R-:W-:Y:S02]  /*27b0*/  ULDC.64 UR4, c[0x0][0x198] ;  /* 0x0000660000047ab9 */ /* 0x000fe40000000a00 */
[----:B------:R-:W-:Y:S02]  /*27c0*/  UIMAD UR6, UR22, UR4, URZ ;  /* 0x00000004160672a4 */ /* 0x000fe4000f8e023f */
[----:B------:R-:W-:Y:S02]  /*27d0*/  UIMAD UR4, UR19, -0x80, UR16 ;  /* 0xffffff80130478a4 */ /* 0x000fe4000f8e0210 */
[----:B------:R-:W-:-:S04]  /*27e0*/  UIMAD UR5, UR18, UR5, UR6 ;  /* 0x00000005120572a4 */ /* 0x000fc8000f8e0206 */
[----:B------:R-:W-:Y:S02]  /*27f0*/  ISETP.GE.AND P2, PT, R8, UR4, PT ;  /* 0x0000000408007c0c */ /* 0x000fe4000bf46270 */
[----:B------:R-:W-:Y:S01]  /*2800*/  IMAD.U32 R10, RZ, RZ, UR5 ;  /* 0x00000005ff0a7e24 */ /* 0x000fe2000f8e00ff */
[----:B------:R-:W-:Y:S02]  /*2810*/  IADD3 R4, P0, R4, UR31, RZ ;  /* 0x0000001f04047c10 */ /* 0x000fe4000ff1e0ff */
[----:B------:R-:W-:Y:S01]  /*2820*/  ISETP.GE.AND P3, PT, R0, UR4, PT ;  /* 0x0000000400007c0c */ /* 0x000fe2000bf66270 */
[C---:B------:R-:W-:Y:S01]  /*2830*/  IMAD R9, R12.reuse, c[0x0][0x1b8], RZ ;  /* 0x00006e000c097a24 */ /* 0x040fe200078e02ff */
[----:B------:R-:W-:Y:S01]  /*2840*/  IADD3.X R7, R7, UR29, R11, P1, !PT ;  /* 0x0000001d07077c10 */ /* 0x000fe20008ffe40b */
[----:B------:R-:W-:Y:S01]  /*2850*/  IMAD R8, R12, c[0x0][0x1b0], RZ ;  /* 0x00006c000c087a24 */ /* 0x000fe200078e02ff */
[----:B------:R-:W-:-:S04]  /*2860*/  IADD3.X R5, R5, UR34, R10, P0, !PT ;  /* 0x0000002205057c10 */ /* 0x000fc800087fe40a */
[----:B------:R-:W-:Y:S01]  /*2870*/  @!P2 IADD3 R16, P0, R0, 0x40, RZ ;  /* 0x000000400010a810 */ /* 0x000fe20007f1e0ff */
[C---:B------:R-:W-:Y:S02]  /*2880*/  IMAD R9, R3.reuse, c[0x0][0x1bc], R9 ;  /* 0x00006f0003097a24 */ /* 0x040fe400078e0209 */
[C---:B------:R-:W-:Y:S02]  /*2890*/  IMAD R8, R3.reuse, c[0x0][0x1b4], R8 ;  /* 0x00006d0003087a24 */ /* 0x040fe400078e0208 */
[----:B------:R-:W-:-:S04]  /*28a0*/  IMAD.WIDE.U32 R6, R3, c[0x0][0x1b8], R6 ;  /* 0x00006e0003067a25 */ /* 0x000fc800078e0006 */
[----:B------:R-:W-:-:S04]  /*28b0*/  IMAD.WIDE.U32 R4, R3, c[0x0][0x1b0], R4 ;  /* 0x00006c0003047a25 */ /* 0x000fc800078e0004 */
[--C-:B------:R-:W-:Y:S01]  /*28c0*/  @!P2 IMAD.X R3, RZ, RZ, R13.reuse, P0 ;  /* 0x000000ffff03a224 */ /* 0x100fe200000e060d */
[----:B------:R-:W-:Y:S02]  /*28d0*/  @!P2 IADD3 R14, P0, R0, 0x40, RZ ;  /* 0x00000040000ea810 */ /* 0x000fe40007f1e0ff */
[----:B------:R-:W-:Y:S01]  /*28e0*/  IADD3 R7, R7, R9, RZ ;  /* 0x0000000907077210 */ /* 0x000fe20007ffe0ff */
[----:B------:R-:W-:Y:S02]  /*28f0*/  @!P2 IMAD R3, R3, c[0x0][0x1a0], RZ ;  /* 0x000068000303aa24 */ /* 0x000fe400078e02ff */
[----:B------:R-:W-:Y:S02]  /*2900*/  @!P3 IMAD R11, R13, c[0x0][0x1a0], RZ ;  /* 0x000068000d0bba24 */ /* 0x000fe400078e02ff */
[----:B------:R-:W-:Y:S02]  /*2910*/  @!P2 IMAD.X R10, RZ, RZ, R13, P0 ;  /* 0x000000ffff0aa224 */ /* 0x000fe400000e060d */
[----:B------:R-:W-:Y:S01]  /*2920*/  IMAD.IADD R5, R5, 0x1, R8 ;  /* 0x0000000105057824 */ /* 0x000fe200078e0208 */
[----:B------:R-:W-:Y:S01]  /*2930*/  @!P2 MOV R8, R6 ;  /* 0x000000060008a202 */ /* 0x000fe20000000f00 */
[----:B------:R-:W-:-:S02]  /*2940*/  @!P2 IMAD R21, R16, c[0x0][0x1a4], R3 ;  /* 0x000069001015aa24 */ /* 0x000fc400078e0203 */
[----:B------:R-:W-:Y:S02]  /*2950*/  @!P2 IMAD.MOV.U32 R9, RZ, RZ, R7 ;  /* 0x000000ffff09a224 */ /* 0x000fe400078e0007 */
[----:B------:R-:W-:Y:S02]  /*2960*/  @!P3 IMAD R3, R13, c[0x0][0x198], RZ ;  /* 0x000066000d03ba24 */ /* 0x000fe400078e02ff */
[----:B------:R-:W-:Y:S02]  /*2970*/  @!P3 IMAD R11, R0, c[0x0][0x1a4], R11 ;  /* 0x00006900000bba24 */ /* 0x000fe400078e020b */
[----:B------:R-:W-:Y:S02]  /*2980*/  @!P2 IMAD R10, R10, c[0x0][0x198], RZ ;  /* 0x000066000a0aaa24 */ /* 0x000fe400078e02ff */
[----:B------:R-:W-:-:S04]  /*2990*/  @!P3 IMAD.WIDE.U32 R6, R0, c[0x0][0x1a0], R6 ;  /* 0x000068000006ba25 */ /* 0x000fc800078e0006 */
[--C-:B------:R-:W-:Y:S02]  /*29a0*/  @!P2 IMAD.MOV.U32 R18, RZ, RZ, R4.reuse ;  /* 0x000000ffff12a224 */ /* 0x100fe400078e0004 */
[C---:B------:R-:W-:Y:S02]  /*29b0*/  @!P3 IMAD R20, R0.reuse, c[0x0][0x19c], R3 ;  /* 0x000067000014ba24 */ /* 0x040fe400078e0203 */
[----:B------:R-:W-:-:S04]  /*29c0*/  @!P3 IMAD.WIDE.U32 R12, R0, c[0x0][0x198], R4 ;  /* 0x00006600000cba25 */ /* 0x000fc800078e0004 */
[----:B------:R-:W-:Y:S01]  /*29d0*/  @!P2 IMAD R4, R14, c[0x0][0x19c], R10 ;  /* 0x000067000e04aa24 */ /* 0x000fe200078e020a */
[----:B------:R-:W-:Y:S01]  /*29e0*/  @!P3 LEA R10, P0, R6, c[0x0][0x170], 0x1 ;  /* 0x00005c00060aba11 */ /* 0x000fe200078008ff */
[----:B------:R-:W-:-:S05]  /*29f0*/  @!P3 IMAD.IADD R3, R7, 0x1, R11 ;  /* 0x000000010703b824 */ /* 0x000fca00078e020b */
[----:B------:R-:W-:Y:S02]  /*2a00*/  @!P3 LEA.HI.X R11, R6, c[0x0][0x174], R3, 0x1, P0 ;  /* 0x00005d00060bba11 */ /* 0x000fe400000f0c03 */
[----:B------:R-:W-:Y:S01]  /*2a10*/  PLOP3.LUT P0, PT, PT, PT, UP6, 0x80, 0x0 ;  /* 0x000000000000781c */ /* 0x000fe20003f0f068 */
[----:B------:R-:W-:Y:S01]  /*2a20*/  UIMAD UR4, UR7, -0x40, UR20 ;  /* 0xffffffc0070478a4 */ /* 0x000fe2000f8e0214 */
[----:B------:R-:W-:Y:S01]  /*2a30*/  @!P2 IMAD.WIDE.U32 R16, R16, c[0x0][0x1a0], R8 ;  /* 0x000068001010aa25 */ /* 0x000fe200078e0008 */
[----:B------:R-:W-:Y:S01]  /*2a40*/  ULEA.HI UR5, UR7, UR7, URZ, 0x1 ;  /* 0x0000000707057291 */ /* 0x000fe2000f8f083f */
[----:B------:R-:W-:-:S03]  /*2a50*/  @!P2 MOV R19, R5 ;  /* 0x000000050013a202 */ /* 0x000fc60000000f00 */
[----:B------:R-:W-:Y:S01]  /*2a60*/  ISETP.GE.AND P1, PT, R0, UR4, PT ;  /* 0x0000000400007c0c */ /* 0x000fe2000bf26270 */
[----:B------:R-:W-:Y:S01]  /*2a70*/  ULOP3.LUT UR5, UR5, 0xfffffffe, URZ, 0xc0, !UPT ;  /* 0xfffffffe05057892 */ /* 0x000fe2000f8ec03f */
[----:B------:R-:W-:Y:S02]  /*2a80*/  @!P2 IADD3 R0, R17, R21, RZ ;  /* 0x000000151100a210 */ /* 0x000fe40007ffe0ff */
[----:B------:R-:W-:Y:S01]  /*2a90*/  @!P2 LEA R8, P4, R16, c[0x0][0x170], 0x1 ;  /* 0x00005c001008aa11 */ /* 0x000fe200078808ff */
[----:B------:R-:W-:Y:S01]  /*2aa0*/  @!P2 IMAD.WIDE.U32 R14, R14, c[0x0][0x198], R18 ;  /* 0x000066000e0eaa25 */ /* 0x000fe200078e0012 */
[----:B------:R-:W-:Y:S02]  /*2ab0*/  UIADD3 UR5, UR7, -UR5, URZ ;  /* 0x8000000507057290 */ /* 0x000fe4000fffe03f */
[----:B------:R-:W-:Y:S01]  /*2ac0*/  @!P2 LEA.HI.X R9, R16, c[0x0][0x174], R0, 0x1, P4 ;  /* 0x00005d001009aa11 */ /* 0x000fe200020f0c00 */
[----:B------:R-:W-:Y:S01]  /*2ad0*/  @!P3 IMAD.IADD R0, R13, 0x1, R20 ;  /* 0x000000010d00b824 */ /* 0x000fe200078e0214 */
[----:B------:R-:W-:Y:S01]  /*2ae0*/  @!P3 LEA R6, P5, R12, c[0x0][0x168], 0x1 ;  /* 0x00005a000c06ba11 */ /* 0x000fe200078a08ff */
[----:B------:R-:W-:Y:S01]  /*2af0*/  @!P2 IMAD.IADD R3, R15, 0x1, R4 ;  /* 0x000000010f03a824 */ /* 0x000fe200078e0204 */
[----:B------:R-:W-:Y:S01]  /*2b00*/  UISETP.NE.AND UP0, UPT, UR5, 0x1, UPT ;  /* 0x000000010500788c */ /* 0x000fe2000bf05270 */
[----:B------:R-:W-:Y:S01]  /*2b10*/  @P0 BAR.SYNC.DEFER_BLOCKING 0x0 ;  /* 0x0000000000000b1d */ /* 0x000fe20000010000 */
[----:B------:R-:W-:-:S02]  /*2b20*/  @!P2 LEA R4, P4, R14, c[0x0][0x168], 0x1 ;  /* 0x00005a000e04aa11 */ /* 0x000fc400078808ff */
[----:B------:R-:W-:Y:S02]  /*2b30*/  @!P3 LEA.HI.X R7, R12, c[0x0][0x16c], R0, 0x1, P5 ;  /* 0x00005b000c07ba11 */ /* 0x000fe400028f0c00 */
[----:B------:R-:W-:Y:S02]  /*2b40*/  @!P2 LEA.HI.X R5, R14, c[0x0][0x16c], R3, 0x1, P4 ;  /* 0x00005b000e05aa11 */ /* 0x000fe400020f0c03 */
[----:B------:R-:W-:Y:S02]  /*2b50*/  PLOP3.LUT P0, PT, PT, PT, UP0, 0x80, 0x0 ;  /* 0x000000000000781c */ /* 0x000fe40003f0f008 */
[----:B------:R-:W-:Y:S01]  /*2b60*/  ISETP.GE.AND P4, PT, R247, UR4, PT ;  /* 0x00000004f7007c0c */ /* 0x000fe2000bf86270 */
[----:B------:R-:W-:Y:S01]  /*2b70*/  IMAD.MOV.U32 R251, RZ, RZ, 0x7f800000 ;  /* 0x7f800000fffb7424 */ /* 0x000fe200078e00ff */
[----:B------:R-:W-:Y:S01]  /*2b80*/  MOV R250, 0x7f800000 ;  /* 0x7f80000000fa7802 */ /* 0x000fe20000000f00 */
[----:B------:R-:W-:Y:S01]  /*2b90*/  IMAD.MOV.U32 R249, RZ, RZ, 0x7f800000 ;  /* 0x7f800000fff97424 */ /* 0x000fe200078e00ff */
[----:B------:R-:W-:-:S02]  /*2ba0*/  MOV R248, 0x7f800000 ;  /* 0x7f80000000f87802 */ /* 0x000fc40000000f00 */
[C---:B--2---:R-:W-:Y:S02]  /*2bb0*/  SHF.L.U32 R0, R23.reuse, 0x1, RZ ;  /* 0x0000000117007819 */ /* 0x044fe400000006ff */
[----:B------:R-:W-:-:S03]  /*2bc0*/  IADD3 R3, R23, 0x1800, RZ ;  /* 0x0000180017037810 */ /* 0x000fc60007ffe0ff */
[----:B------:R-:W-:Y:S01]  /*2bd0*/  @P3 STS [R0+0xf000], RZ ;  /* 0x00f000ff00003388 */ /* 0x000fe20000000800 */
[----:B------:R-:W-:-:S03]  /*2be0*/  SEL R3, R3, R23, !P0 ;  /* 0x0000001703037207 */ /* 0x000fc60004000000 */
        /* <DEDUP_REMOVED lines=12> */
[----:B------:R-:W-:Y:S01]  /*2cb0*/  @P2 STS.128 [R0+0x14000], RZ ;  /* 0x014000ff00002388 */ /* 0x000fe20000000c00 */
[----:B------:R-:W-:-:S03]  /*2cc0*/  IMAD.SHL.U32 R244, R3, 0x2, RZ ;  /* 0x0000000203f47824 */ /* 0x000fc600078e00ff */
[----:B------:R-:W-:Y:S01]  /*2cd0*/  @!PT LDS RZ, [RZ] ;  /* 0x00000000fffff984 */ /* 0x000fe20000000800 */
[----:B------:R-:W-:Y:S01]  /*2ce0*/  @!PT LDS RZ, [RZ] ;  /* 0x00000000fffff984 */ /* 0x000fe20000000800 */
[----:B------:R-:W-:Y:S01]  /*2cf0*/  @!PT LDS RZ, [RZ] ;  /* 0x00000000fffff984 */ /* 0x000fe20000000800 */
[----:B------:R2:W-:Y:S04]  /*2d00*/  @!P2 LDGSTS.E.BYPASS.LTC128B.128 [R0+0x10000], [R8.64] ;  /* 0x100000000800afae */ /* 0x0005e8000b901d4c */
[----:B------:R2:W-:Y:S04]  /*2d10*/  @!P2 LDGSTS.E.BYPASS.LTC128B.128 [R0+0x12000], [R8.64+0x40] ;  /* 0x120000400800afae */ /* 0x0005e8000b901d4c */
[----:B------:R2:W-:Y:S04]  /*2d20*/  @!P2 LDGSTS.E.BYPASS.LTC128B.128 [R0+0x14000], [R8.64+0x80] ;  /* 0x140000800800afae */ /* 0x0005e8000b901d4c */
[----:B------:R-:W0:Y:S04]  /*2d30*/  LDGDEPBAR ;  /* 0x00000000000079af */ /* 0x000e280000000000 */
        /* <DEDUP_REMOVED lines=47> */
[----:B------:R1:W-:Y:S01]  /*3030*/  @!P2 LDGSTS.E.BYPASS.LTC128B.128 [R0+0xc000], [R4.64+0x40] ;  /* 0x0c0000400400afae */ /* 0x0003e2000b901d4c */
[----:B------:R-:W-:-:S03]  /*3040*/  IADD3 R3, R247, 0x28, RZ ;  /* 0x00000028f7037810 */ /* 0x000fc60007ffe0ff */
[----:B------:R1:W-:Y:S04]  /*3050*/  @!P2 LDGSTS.E.BYPASS.LTC128B.128 [R0+0xe000], [R4.64+0x80] ;  /* 0x0e0000800400afae */ /* 0x0003e8000b901d4c */
[----:B------:R-:W0:Y:S01]  /*3060*/  LDGDEPBAR ;  /* 0x00000000000079af */ /* 0x000e220000000000 */
[----:B------:R-:W-:Y:S02]  /*3070*/  ISETP.GE.AND P1, PT, R3, UR4, PT ;  /* 0x0000000403007c0c */ /* 0x000fe4000bf26270 */
[C---:B--2---:R-:W-:Y:S02]  /*3080*/  IADD3 R9, R247.reuse, 0x8, RZ ;  /* 0x00000008f7097810 */ /* 0x044fe40007ffe0ff */
[----:B------:R-:W-:Y:S02]  /*3090*/  IADD3 R8, R247, 0x20, RZ ;  /* 0x00000020f7087810 */ /* 0x000fe40007ffe0ff */
[----:B------:R-:W-:-:S02]  /*30a0*/  ISETP.GE.AND P3, PT, R9, UR4, PT ;  /* 0x0000000409007c0c */ /* 0x000fc4000bf66270 */
[----:B------:R-:W-:Y:S01]  /*30b0*/  ISETP.GE.AND P2, PT, R8, UR4, PT ;  /* 0x0000000408007c0c */ /* 0x000fe2000bf46270 */
[----:B----4-:R-:W-:-:S04]  /*30c0*/  IMAD.MOV.U32 R6, RZ, RZ, 0x4 ;  /* 0x00000004ff067424 */ /* 0x010fc800078e00ff */
[----:B------:R-:W-:-:S05]  /*30d0*/  @!P1 IMAD.WIDE R6, R3, R6, UR10 ;  /* 0x0000000a03069e25 */ /* 0x000fca000f8e0206 */
[----:B------:R2:W5:Y:S01]  /*30e0*/  @!P1 LDG.E R249, [R6.64] ;  /* 0x0000000c06f99981 */ /* 0x000562000c1e1900 */
[----:B-1----:R-:W-:Y:S01]  /*30f0*/  IMAD.MOV.U32 R4, RZ, RZ, 0x4 ;  /* 0x00000004ff047424 */ /* 0x002fe200078e00ff */
[----:B------:R-:W-:-:S04]  /*3100*/  DEPBAR.LE SB0, 0x1 ;  /* 0x000080400000791a */ /* 0x000fc80000000000 */
[----:B------:R-:W-:-:S05]  /*3110*/  IMAD.WIDE R4, R247, R4, UR10 ;  /* 0x0000000af7047e25 */ /* 0x000fca000f8e0204 */
[----:B------:R1:W5:Y:S04]  /*3120*/  @!P4 LDG.E R250, [R4.64] ;  /* 0x0000000c04fac981 */ /* 0x000368000c1e1900 */
[----:B------:R1:W5:Y:S04]  /*3130*/  @!P3 LDG.E R251, [R4.64+0x20] ;  /* 0x0000200c04fbb981 */ /* 0x000368000c1e1900 */
[----:B------:R1:W5:Y:S04]  /*3140*/  @!P2 LDG.E R248, [R4.64+0x80] ;  /* 0x0000800c04f8a981 */ /* 0x000368000c1e1900 */
[----:B------:R-:W-:Y:S01]  /*3150*/  BAR.SYNC.DEFER_BLOCKING 0x0 ;  /* 0x0000000000007b1d */ /* 0x000fe20000010000 */
[----:B--2---:R-:W-:Y:S01]  /*3160*/  IMAD.MOV.U32 R6, RZ, RZ, c[0x0][0x308] ;  /* 0x0000c200ff067624 */ /* 0x004fe200078e00ff */
[----:B------:R-:W-:-:S05]  /*3170*/  MOV R7, c[0x0][0x30c] ;  /* 0x0000c30000077a02 */ /* 0x000fca0000000f00 */
[----:B-1----:R1:W2:Y:S01]  /*3180*/  LDG.E.64 R4, [R6.64+0x8] ;  /* 0x0000080c06047981 */ /* 0x0022a2000c1e1b00 */
[----:B------:R-:W-:-:S03]  /*3190*/  SHF.R.S32.HI R0, RZ, 0x1f, R22 ;  /* 0x0000001fff007819 */ /* 0x000fc60000011416 */
[----:B------:R-:W4:Y:S01]  /*31a0*/  S2R R8, SR_TID.X ;  /* 0x0000000000087919 */ /* 0x000f220000002100 */
[----:B------:R-:W-:-:S03]  /*31b0*/  IADD3 R3, R231, 0x1800, RZ ;  /* 0x00001800e7037810 */ /* 0x000fc60007ffe0ff */
[----:B------:R-:W2:Y:S04]  /*31c0*/  LDSM.16.M88.4 R172, [R221+0xf000] ;  /* 0x00f00000ddac783b */ /* 0x000ea80000000200 */
[----:B------:R-:W2:Y:S04]  /*31d0*/  LDSM.16.M88.4 R176, [R221+0xf400] ;  /* 0x00f40000ddb0783b */ /* 0x000ea80000000200 */
[----:B------:R-:W2:Y:S04]  /*31e0*/  LDSM.16.M88.4 R180, [R222+0xf000] ;  /* 0x00f00000deb4783b */ /* 0x000ea80000000200 */
[----:B------:R-:W2:Y:S04]  /*31f0*/  LDSM.16.M88.4 R184, [R222+0xf400] ;  /* 0x00f40000deb8783b */ /* 0x000ea80000000200 */
[----:B------:R-:W2:Y:S04]  /*3200*/  LDSM.16.M88.4 R188, [R221+0x11000] ;  /* 0x01100000ddbc783b */ /* 0x000ea80000000200 */
[----:B-1----:R-:W3:Y:S01]  /*3210*/  LDG.E.64 R6, [R6.64] ;  /* 0x0000000c06067981 */ /* 0x002ee2000c1e1b00 */
[----:B------:R-:W-:-:S03]  /*3220*/  SEL R3, R3, R231, !P0 ;  /* 0x000000e703037207 */ /* 0x000fc60004000000 */
[----:B------:R-:W1:Y:S02]  /*3230*/  LDSM.16.M88.4 R192, [R221+0x11400] ;  /* 0x01140000ddc0783b */ /* 0x000e640000000200 */
[----:B------:R-:W-:Y:S02]  /*3240*/  IMAD.SHL.U32 R220, R3, 0x2, RZ ;  /* 0x0000000203dc7824 */ /* 0x000fe400078e00ff */
[----:B------:R-:W1:Y:S04]  /*3250*/  LDSM.16.M88.4 R196, [R222+0x11000] ;  /* 0x01100000dec4783b */ /* 0x000e680000000200 */
[----:B------:R-:W1:Y:S04]  /*3260*/  LDSM.16.M88.4 R200, [R222+0x11400] ;  /* 0x01140000dec8783b */ /* 0x000e680000000200 */
[----:B------:R-:W1:Y:S04]  /*3270*/  LDSM.16.M88.4 R204, [R221+0x13000] ;  /* 0x01300000ddcc783b */ /* 0x000e680000000200 */
[----:B------:R-:W1:Y:S04]  /*3280*/  LDSM.16.M88.4 R208, [R221+0x13400] ;  /* 0x01340000ddd0783b */ /* 0x000e680000000200 */
[----:B------:R-:W1:Y:S04]  /*3290*/  LDSM.16.M88.4 R212, [R222+0x13000] ;  /* 0x01300000ded4783b */ /* 0x000e680000000200 */
[----:B------:R-:W1:Y:S01]  /*32a0*/  LDSM.16.M88.4 R216, [R222+0x13400] ;  /* 0x01340000ded8783b */ /* 0x000e620000000200 */
[----:B------:R-:W-:Y:S01]  /*32b0*/  IMAD.SHL.U32 R223, R231, 0x2, RZ ;  /* 0x00000002e7df7824 */ /* 0x000fe200078e00ff */
        /* <DEDUP_REMOVED lines=49> */
[----:B------:R-:W-:Y:S01]  /*35d0*/  IMAD.IADD R224, R223, 0x1, R230 ;  /* 0x00000001dfe07824 */ /* 0x000fe200078e02e6 */
[----:B------:R-:W-:Y:S01]  /*35e0*/  UIADD3 UR18, UR18, -UR16, URZ ;  /* 0x8000001012127290 */ /* 0x000fe2000fffe03f */
[----:B--2---:R-:W-:-:S04]  /*35f0*/  IADD3 R22, P2, P1, R4, UR41, R22 ;  /* 0x0000002904167c10 */ /* 0x004fc8000f95e016 */
[----:B------:R-:W-:-:S05]  /*3600*/  IADD3.X R0, R5, UR49, R0, P2, P1 ;  /* 0x0000003105007c10 */ /* 0x000fca00097e2400 */
[----:B------:R2:W-:Y:S01]  /*3610*/  STL [R1+0x24], R0 ;  /* 0x0000240001007387 */ /* 0x0005e20000100800 */
[----:B---3--:R3:W1:Y:S01]  /*3620*/  R2UR UR8, R7 ;  /* 0x00000000070873c2 */ /* 0x00866200000e0000 */
[----:B--2---:R-:W-:Y:S02]  /*3630*/  IADD3 R0, R229, 0x1800, RZ ;  /* 0x00001800e5007810 */ /* 0x004fe40007ffe0ff */
[----:B---3--:R-:W2:Y:S02]  /*3640*/  S2R R7, SR_TID.X ;  /* 0x0000000000077919 */ /* 0x008ea40000002100 */
[----:B------:R-:W-:-:S05]  /*3650*/  SEL R0, R0, R229, !P0 ;  /* 0x000000e500007207 */ /* 0x000fca0004000000 */
[----:B------:R-:W-:Y:S01]  /*3660*/  IMAD.SHL.U32 R3, R0, 0x2, RZ ;  /* 0x0000000200037824 */ /* 0x000fe200078e00ff */
[----:B------:R-:W-:Y:S01]  /*3670*/  MOV R0, c[0x0][0x22c] ;  /* 0x00008b0000007a02 */ /* 0x000fe20000000f00 */
[----:B------:R3:W1:Y:S04]  /*3680*/  R2UR UR9, R6 ;  /* 0x00000000060973c2 */ /* 0x00066800000e0000 */
[----:B------:R-:W-:Y:S01]  /*3690*/  IMAD R0, R0, c[0x0][0x1c0], RZ ;  /* 0x0000700000007a24 */ /* 0x000fe200078e02ff */
[----:B--2---:R-:W-:-:S04]  /*36a0*/  SHF.R.S32.HI R7, RZ, 0x1f, R7 ;  /* 0x0000001fff077819 */ /* 0x004fc80000011407 */
[----:B----4-:R-:W-:Y:S01]  /*36b0*/  LEA.HI R7, R7, R8, RZ, 0x6 ;  /* 0x0000000807077211 */ /* 0x010fe200078f30ff */
[----:B---3--:R-:W-:-:S03]  /*36c0*/  IMAD.SHL.U32 R6, R0, 0x10, RZ ;  /* 0x0000001000067824 */ /* 0x008fc600078e00ff */
[----:B------:R-:W-:Y:S02]  /*36d0*/  SHF.R.S32.HI R7, RZ, 0x6, R7 ;  /* 0x00000006ff077819 */ /* 0x000fe40000011407 */
[----:B------:R-:W-:Y:S02]  /*36e0*/  SHF.L.U32 R252, R0, 0x3, RZ ;  /* 0x0000000300fc7819 */ /* 0x000fe400000006ff */
[C---:B------:R-:W-:Y:S01]  /*36f0*/  IADD3 R4, R6.reuse, 0x20, RZ ;  /* 0x0000002006047810 */ /* 0x040fe20007ffe0ff */
[----:B------:R-:W-:Y:S01]  /*3700*/  IMAD.SHL.U32 R5, R7, 0x20, RZ ;  /* 0x0000002007057824 */ /* 0x000fe200078e00ff */
[----:B------:R-:W-:-:S03]  /*3710*/  IADD3 R0, R6, 0x40, RZ ;  /* 0x0000004006007810 */ /* 0x000fc60007ffe0ff */
[C---:B------:R-:W-:Y:S01]  /*3720*/  IMAD.IADD R4, R252.reuse, 0x1, R4 ;  /* 0x00000001fc047824 */ /* 0x040fe200078e0204 */
[----:B------:R-:W-:Y:S01]  /*3730*/  IADD3 R0, R252, R0, RZ ;  /* 0x00000000fc007210 */ /* 0x000fe20007ffe0ff */
[----:B------:R2:W-:Y:S01]  /*3740*/  STL [R1+0x38], R5 ;  /* 0x0000380501007387 */ /* 0x0005e20000100800 */
[----:B------:R-:W-:-:S05]  /*3750*/  IMAD.WIDE.U32 R6, R22, -0x2daee0ad, RZ ;  /* 0xd2511f5316067825 */ /* 0x000fca00078e00ff */
[----:B------:R-:W-:Y:S01]  /*3760*/  STL.64 [R1+0x8], R6 ;  /* 0x0000080601007387 */ /* 0x000fe20000100a00 */
[C---:B--2---:R-:W-:Y:S01]  /*3770*/  IMAD.IADD R5, R252.reuse, 0x1, R4 ;  /* 0x00000001fc057824 */ /* 0x044fe200078e0204 */
[----:B------:R-:W-:-:S03]  /*3780*/  IADD3 R4, R252, R0, RZ ;  /* 0x00000000fc047210 */ /* 0x000fc60007ffe0ff */
[C---:B------:R-:W-:Y:S02]  /*3790*/  IMAD.IADD R5, R252.reuse, 0x1, R5 ;  /* 0x00000001fc057824 */ /* 0x040fe400078e0205 */
[----:B------:R-:W-:-:S03]  /*37a0*/  IMAD.IADD R4, R252, 0x1, R4 ;  /* 0x00000001fc047824 */ /* 0x000fc600078e0204 */
[C---:B------:R-:W-:Y:S01]  /*37b0*/  IADD3 R5, R252.reuse, R5, RZ ;  /* 0x00000005fc057210 */ /* 0x040fe20007ffe0ff */
[----:B------:R-:W-:-:S04]  /*37c0*/  IMAD.IADD R4, R252, 0x1, R4 ;  /* 0x00000001fc047824 */ /* 0x000fc800078e0204 */
[----:B------:R2:W-:Y:S01]  /*37d0*/  STL [R1+0x4], R5 ;  /* 0x0000040501007387 */ /* 0x0005e20000100800 */
[----:B------:R-:W-:-:S03]  /*37e0*/  IADD3 R0, R252, R4, RZ ;  /* 0x00000004fc007210 */ /* 0x000fc60007ffe0ff */
[----:B------:R3:W-:Y:S01]  /*37f0*/  STL [R1], R4 ;  /* 0x0000000401007387 */ /* 0x0007e20000100800 */
[----:B--2---:R-:W-:-:S05]  /*3800*/  IMAD.IADD R5, R252, 0x1, R5 ;  /* 0x00000001fc057824 */ /* 0x004fca00078e0205 */
[----:B------:R3:W-:Y:S04]  /*3810*/  STL [R1+0x14], R5 ;  /* 0x0000140501007387 */ /* 0x0007e80000100800 */
[----:B-1----:R3:W-:Y:S02]  /*3820*/  STL [R1+0x10], R0 ;  /* 0x0000100001007387 */ /* 0x0027e40000100800 */
.L_x_253:
[----:B------:R-:W0:Y:S01]  /*3830*/  LDGDEPBAR ;  /* 0x00000000000079af */ /* 0x000e220000000000 */
[----:B---3--:R-:W-:Y:S01]  /*3840*/  IMAD.IADD R0, R230, 0x1, R220 ;  /* 0x00000001e6007824 */ /* 0x008fe200078e02dc */
[----:B------:R-:W-:Y:S01]  /*3850*/  USHF.L.U32 UR4, UR19, 0x7, URZ ;  /* 0x0000000713047899 */ /* 0x000fe2000800063f */
[----:B-----5:R-:W-:Y:S01]  /*3860*/  FSETP.NEU.FTZ.AND P2, PT, R250, -INF , PT ;  /* 0xff800000fa00780b */ /* 0x020fe20003f5d000 */
[----:B------:R-:W-:Y:S01]  /*3870*/  USHF.L.U32 UR5, UR7, 0x6, URZ ;  /* 0x0000000607057899 */ /* 0x000fe2000800063f */
[----:B------:R-:W-:Y:S01]  /*3880*/  FSETP.NEU.FTZ.AND P1, PT, R251, -INF , PT ;  /* 0xff800000fb00780b */ /* 0x000fe20003f3d000 */
        /* <DEDUP_REMOVED lines=57> */
[----:B------:R-:W3:Y:S07]  /*3c20*/  LDSM.16.M88.4 R132, [R221+0xd400] ;  /* 0x00d40000dd84783b */ /* 0x000eee0000000200 */
[-C--:B------:R-:W-:Y:S08]  /*3c30*/  HMMA.16816.F32.BF16 R4, R164, R168.reuse, R4 ;  /* 0x000000a8a404723c */ /* 0x080ff00000041804 */
        /* <DEDUP_REMOVED lines=23> */
[----:B------:R4:W1:Y:S03]  /*3db0*/  LDSM.16.M88.4 R132, [R0+0x2800] ;  /* 0x002800000084783b */ /* 0x0008660000000200 */
[----:B------:R-:W-:Y:S06]  /*3dc0*/  LOP3.LUT R144, R233, UR8, R149, 0x96, !PT ;  /* 0x00000008e9907c12 */ /* 0x000fec000f8e9695 */
[----:B------:R-:W-:Y:S04]  /*3dd0*/  IMAD.WIDE.U32 R144, R144, -0x326172a9, RZ ;  /* 0xcd9e8d5790907825 */ /* 0x000fe800078e00ff */
[----:B----4-:R-:W-:Y:S04]  /*3de0*/  IMAD R0, R148, 0x4, R163 ;  /* 0x0000000494007824 */ /* 0x010fe800078e02a3 */
        /* <DEDUP_REMOVED lines=11> */
[C---:B-1----:R-:W-:Y:S01]  /*3ea0*/  HMMA.16816.F32.BF16 R8, R132.reuse, R140, R8 ;  /* 0x0000008c8408723c */ /* 0x042fe20000041808 */
        /* <DEDUP_REMOVED lines=47> */
[C---:B------:R-:W-:Y:S01]  /*41a0*/  FMUL.FTZ R145, R248.reuse, 1.4426950216293334961 ;  /* 0x3fb8aa3bf8917820 */ /* 0x040fe20000410000 */
        /* <DEDUP_REMOVED lines=15> */
[CC--:B------:R-:W-:Y:S02]  /*42a0*/  @!P0 ISETP.GE.AND P5, PT, R142.reuse, R140.reuse, PT ;  /* 0x0000008c8e00820c */ /* 0x0c0fe40003fa6270 */
[----:B------:R-:W-:Y:S01]  /*42b0*/  @!P0 ISETP.GE.AND P4, PT, R149, R140, PT ;  /* 0x0000008c9500820c */ /* 0x000fe20003f86270 */
[C---:B------:R-:W-:Y:S01]  /*42c0*/  FMUL.FTZ R149, R249.reuse, 1.4426950216293334961 ;  /* 0x3fb8aa3bf9957820 */ /* 0x040fe20000410000 */
        /* <DEDUP_REMOVED lines=295> */
[----:B------:R-:W-:Y:S02]  /*5540*/  LEA R142, P0, R247, R140, 0x2 ;  /* 0x0000008cf78e7211 */ /* 0x000fe400078010ff */
        /* <DEDUP_REMOVED lines=85> */
[----:B------:R-:W-:Y:S01]  /*5aa0*/  FSETP.GE.FTZ.AND P0, PT, R148, RZ, PT ;  /* 0x000000ff9400720b */ /* 0x000fe20003f16000 */
[----:B------:R-:W-:Y:S01]  /*5ab0*/  FMUL.FTZ R165, R165, R4 ;  /* 0x00000004a5a57220 */ /* 0x000fe20000410000 */
[----:B------:R-:W-:Y:S01]  /*5ac0*/  FSETP.GE.FTZ.AND P1, PT, R149, RZ, PT ;  /* 0x000000ff9500720b */ /* 0x000fe20003f36000 */
[----:B------:R-:W-:Y:S01]  /*5ad0*/  FMUL.FTZ R164, R164, R0 ;  /* 0x00000000a4a47220 */ /* 0x000fe20000410000 */
[----:B------:R-:W-:Y:S01]  /*5ae0*/  FSETP.GE.FTZ.AND P2, PT, R158, RZ, PT ;  /* 0x000000ff9e00720b */ /* 0x000fe20003f56000 */
[----:B------:R-:W2:Y:S04]  /*5af0*/  LDG.E R4, [R142.64+0x80] ;  /* 0x0000800c8e047981 */ /* 0x000ea8000c1e1900 */
        /* <DEDUP_REMOVED lines=135> */
.L_x_251:
        /* <DEDUP_REMOVED lines=119> */
.L_x_252:
        /* <DEDUP_REMOVED lines=11> */
[----:B------:R-:W-:Y:S01]  /*6b90*/  IMAD.U32 R145, R145, -0x40, RZ ;  /* 0xffffffc091917824 */ /* 0x000fe200078e00ff */
[----:B------:R-:W-:Y:S01]  /*6ba0*/  UIADD3 UR6, UR7, -0x1, URZ ;  /* 0xffffffff07067890 */ /* 0x000fe2000fffe03f */
[----:B------:R-:W-:Y:S01]  /*6bb0*/  IMAD R149, R149, c[0x0][0x1c0], RZ ;  /* 0x0000700095957a24 */ /* 0x000fe200078e02ff */
[----:B------:R-:W-:Y:S01]  /*6bc0*/  @UP3 UIADD3.X UR4, UR11, -0x1, URZ, UP1, !UPT ;  /* 0xffffffff0b043890 */ /* 0x000fe20008ffe43f */
[----:B------:R-:W4:Y:S01]  /*6bd0*/  LDSM.16.MT88.4 R28, [R0+0xd000] ;  /* 0x00d00000001c783b */ /* 0x000f220000004200 */
[----:B------:R-:W-:Y:S01]  /*6be0*/  LEA R246, P1, R145, R150, 0x2 ;  /* 0x0000009691f67211 */ /* 0x000fe200078210ff */
[----:B------:R-:W-:Y:S02]  /*6bf0*/  IMAD.SHL.U32 R149, R149, 0x20, RZ ;  /* 0x0000002095957824 */ /* 0x000fe400078e00ff */
[----:B------:R-:W-:Y:S01]  /*6c00*/  IMAD.MOV.U32 R147, RZ, RZ, c[0x0][0x22c] ;  /* 0x00008b00ff937624 */ /* 0x000fe200078e00ff */
[----:B------:R-:W-:Y:S01]  /*6c10*/  LDSM.16.M88.4 R32, [R226] ;  /* 0x00000000e220783b */ /* 0x000fe20000000200 */
[----:B------:R-:W-:Y:S01]  /*6c20*/  LEA.HI.X.SX32 R245, R145, R151, 0x2, P1 ;  /* 0x0000009791f57211 */ /* 0x000fe200008f16ff */
[----:B------:R-:W-:Y:S01]  /*6c30*/  IMAD.MOV.U32 R145, RZ, RZ, c[0x0][0x22c] ;  /* 0x00008b00ff917624 */ /* 0x000fe200078e00ff */
[----:B------:R-:W-:Y:S01]  /*6c40*/  UMOV UR7, UR6 ;  /* 0x0000000600077c82 */ /* 0x000fe20008000000 */
[----:B------:R-:W-:Y:S01]  /*6c50*/  IMAD R147, R147, c[0x0][0x1c0], RZ ;  /* 0x0000700093937a24 */ /* 0x000fe200078e02ff */
[----:B------:R-:W1:Y:S01]  /*6c60*/  LDSM.16.MT88.4 R132, [R0+0x9400] ;  /* 0x009400000084783b */ /* 0x000e620000004200 */
[----:B------:R-:W-:Y:S02]  /*6c70*/  IMAD R145, R145, c[0x0][0x1c0], RZ ;  /* 0x0000700091917a24 */ /* 0x000fe400078e02ff */
[----:B------:R-:W-:Y:S02]  /*6c80*/  IMAD R147, R147, 0x28, RZ ;  /* 0x0000002893937824 */ /* 0x000fe400078e02ff */
[----:B------:R-:W1:Y:S01]  /*6c90*/  LDSM.16.MT88.4 R136, [R0+0xb400] ;  /* 0x00b400000088783b */ /* 0x000e620000004200 */
[----:B------:R-:W-:Y:S02]  /*6ca0*/  IMAD.SHL.U32 R145, R145, 0x10, RZ ;  /* 0x0000001091917824 */ /* 0x000fe400078e00ff */
[----:B------:R-:W-:Y:S02]  /*6cb0*/  IMAD.MOV.U32 R148, RZ, RZ, c[0x0][0x22c] ;  /* 0x00008b00ff947624 */ /* 0x000fe400078e00ff */
[----:B------:R-:W1:Y:S02]  /*6cc0*/  LDSM.16.MT88.4 R140, [R0+0xd400] ;  /* 0x00d40000008c783b */ /* 0x000e640000004200 */
        /* <DEDUP_REMOVED lines=8> */
[----:B------:R-:W-:Y:S07]  /*6d50*/  LDSM.16.M88.4 R28, [R228] ;  /* 0x00000000e41c783b */ /* 0x000fee0000000200 */
[C---:B------:R-:W-:Y:S08]  /*6d60*/  HMMA.16816.F32.BF16 R4, R32.reuse, R132, R4 ;  /* 0x000000842004723c */ /* 0x040ff00000041804 */
[C---:B------:R-:W-:Y:S01]  /*6d70*/  HMMA.16816.F32.BF16 R8, R32.reuse, R134, R8 ;  /* 0x000000862008723c */ /* 0x040fe20000041808 */
[----:B------:R-:W1:Y:S07]  /*6d80*/  LDSM.16.MT88.4 R132, [R0+0x9800] ;  /* 0x009800000084783b */ /* 0x000e6e0000004200 */
[C---:B------:R-:W-:Y:S08]  /*6d90*/  HMMA.16816.F32.BF16 R12, R32.reuse, R136, R12 ;  /* 0x00000088200c723c */ /* 0x040ff0000004180c */
[C---:B------:R-:W-:Y:S01]  /*6da0*/  HMMA.16816.F32.BF16 R16, R32.reuse, R138, R16 ;  /* 0x0000008a2010723c */ /* 0x040fe20000041810 */
[----:B------:R-:W2:Y:S07]  /*6db0*/  LDSM.16.MT88.4 R136, [R0+0xb800] ;  /* 0x00b800000088783b */ /* 0x000eae0000004200 */
[C---:B------:R-:W-:Y:S08]  /*6dc0*/  HMMA.16816.F32.BF16 R20, R32.reuse, R140, R20 ;  /* 0x0000008c2014723c */ /* 0x040ff00000041814 */
[----:B------:R-:W-:Y:S01]  /*6dd0*/  HMMA.16816.F32.BF16 R24, R32, R142, R24 ;  /* 0x0000008e2018723c */ /* 0x000fe20000041818 */
[----:B------:R-:W3:Y:S05]  /*6de0*/  LDSM.16.MT88.4 R32, [R0+0xd800] ;  /* 0x00d800000020783b */ /* 0x000eea0000004200 */
[----:B------:R-:W-:Y:S02]  /*6df0*/  LDSM.16.MT88.4 R140, [R0+0xbc00] ;  /* 0x00bc0000008c783b */ /* 0x000fe40000004200 */
[C---:B-1----:R-:W-:Y:S08]  /*6e00*/  HMMA.16816.F32.BF16 R4, R28.reuse, R132, R4 ;  /* 0x000000841c04723c */ /* 0x042ff00000041804 */
[C---:B------:R-:W-:Y:S01]  /*6e10*/  HMMA.16816.F32.BF16 R8, R28.reuse, R134, R8 ;  /* 0x000000861c08723c */ /* 0x040fe20000041808 */
[----:B------:R-:W-:Y:S07]  /*6e20*/  LDSM.16.M88.4 R132, [R227] ;  /* 0x00000000e384783b */ /* 0x000fee0000000200 */
[C---:B--2---:R-:W-:Y:S08]  /*6e30*/  HMMA.16816.F32.BF16 R12, R28.reuse, R136, R12 ;  /* 0x000000881c0c723c */ /* 0x044ff0000004180c */
[C---:B------:R-:W-:Y:S01]  /*6e40*/  HMMA.16816.F32.BF16 R16, R28.reuse, R138, R16 ;  /* 0x0000008a1c10723c */ /* 0x040fe20000041810 */
[----:B------:R-:W1:Y:S07]  /*6e50*/  LDSM.16.MT88.4 R136, [R0+0x9c00] ;  /* 0x009c00000088783b */ /* 0x000e6e0000004200 */
[C---:B---3--:R-:W-:Y:S08]  /*6e60*/  HMMA.16816.F32.BF16 R20, R28.reuse, R32, R20 ;  /* 0x000000201c14723c */ /* 0x048ff00000041814 */
[----:B------:R-:W-:Y:S01]  /*6e70*/  HMMA.16816.F32.BF16 R24, R28, R34, R24 ;  /* 0x000000221c18723c */ /* 0x000fe20000041818 */
[----:B------:R-:W2:Y:S05]  /*6e80*/  LDSM.16.MT88.4 R28, [R0+0xdc00] ;  /* 0x00dc0000001c783b */ /* 0x000eaa0000004200 */
[----:B------:R-:W-:Y:S02]  /*6e90*/  LDSM.16.M88.4 R32, [R225+0x2000] ;  /* 0x00200000e120783b */ /* 0x000fe40000000200 */
[C---:B-1----:R-:W-:Y:S08]  /*6ea0*/  HMMA.16816.F32.BF16 R4, R132.reuse, R136, R4 ;  /* 0x000000888404723c */ /* 0x042ff00000041804 */
[C---:B------:R-:W-:Y:S01]  /*6eb0*/  HMMA.16816.F32.BF16 R8, R132.reuse, R138, R8 ;  /* 0x0000008a8408723c */ /* 0x040fe20000041808 */
[----:B------:R-:W1:Y:S07]  /*6ec0*/  LDSM.16.MT88.4 R136, [R0+0xa000] ;  /* 0x00a000000088783b */ /* 0x000e6e0000004200 */
[C---:B------:R-:W-:Y:S08]  /*6ed0*/  HMMA.16816.F32.BF16 R12, R132.reuse, R140, R12 ;  /* 0x0000008c840c723c */ /* 0x040ff0000004180c */
[C---:B------:R-:W-:Y:S01]  /*6ee0*/  HMMA.16816.F32.BF16 R16, R132.reuse, R142, R16 ;  /* 0x0000008e8410723c */ /* 0x040fe20000041810 */
[----:B------:R-:W3:Y:S07]  /*6ef0*/  LDSM.16.MT88.4 R140, [R0+0xc000] ;  /* 0x00c00000008c783b */ /* 0x000eee0000004200 */
[C---:B--2---:R-:W-:Y:S08]  /*6f00*/  HMMA.16816.F32.BF16 R20, R132.reuse, R28, R20 ;  /* 0x0000001c8414723c */ /* 0x044ff00000041814 */
[----:B------:R-:W-:Y:S01]  /*6f10*/  HMMA.16816.F32.BF16 R24, R132, R30, R24 ;  /* 0x0000001e8418723c */ /* 0x000fe20000041818 */
[----:B------:R-:W2:Y:S05]  /*6f20*/  LDSM.16.MT88.4 R28, [R0+0xe000] ;  /* 0x00e00000001c783b */ /* 0x000eaa0000004200 */
[----:B------:R-:W-:Y:S02]  /*6f30*/  LDSM.16.M88.4 R132, [R226+0x2000] ;  /* 0x00200000e284783b */ /* 0x000fe40000000200 */
[C---:B-1----:R-:W-:Y:S08]  /*6f40*/  HMMA.16816.F32.BF16 R4, R32.reuse, R136, R4 ;  /* 0x000000882004723c */ /* 0x042ff00000041804 */
[C---:B------:R-:W-:Y:S01]  /*6f50*/  HMMA.16816.F32.BF16 R8, R32.reuse, R138, R8 ;  /* 0x0000008a2008723c */ /* 0x040fe20000041808 */
[----:B------:R-:W1:Y:S07]  /*6f60*/  LDSM.16.MT88.4 R136, [R0+0xa400] ;  /* 0x00a400000088783b */ /* 0x000e6e0000004200 */
[C---:B---3--:R-:W-:Y:S08]  /*6f70*/  HMMA.16816.F32.BF16 R12, R32.reuse, R140, R12 ;  /* 0x0000008c200c723c */ /* 0x048ff0000004180c */
        /* <DEDUP_REMOVED lines=24> */
[----:B------:R2:W2:Y:S06]  /*7100*/  LDSM.16.MT88.4 R28, [R0+0xec00] ;  /* 0x00ec0000001c783b */ /* 0x0004ac0000004200 */
[----:B------:R-:W-:Y:S01]  /*7110*/  @P0 IADD3 R34, R247, -0x40, RZ ;  /* 0xffffffc0f7220810 */ /* 0x000fe20007ffe0ff */
[C---:B-1----:R-:W-:Y:S05]  /*7120*/  HMMA.16816.F32.BF16 R4, R132.reuse, R136, R4 ;  /* 0x000000888404723c */ /* 0x042fea0000041804 */
[----:B------:R-:W-:Y:S01]  /*7130*/  @P0 IMAD.WIDE R34, R34, R146, UR10 ;  /* 0x0000000a22220e25 */ /* 0x000fe2000f8e0292 */
[----:B------:R-:W-:Y:S02]  /*7140*/  @UP3 UMOV UR10, UR5 ;  /* 0x00000005000a3c82 */ /* 0x000fe40008000000 */
[C---:B------:R-:W-:Y:S01]  /*7150*/  HMMA.16816.F32.BF16 R8, R132.reuse, R138, R8 ;  /* 0x0000008a8408723c */ /* 0x040fe20000041808 */
[----:B------:R-:W4:Y:S01]  /*7160*/  LDL R139, [R1+0x4] ;  /* 0x00000400018b7983 */ /* 0x000f220000100800 */
[----:B------:R-:W-:Y:S02]  /*7170*/  @UP3 UMOV UR11, UR4 ;  /* 0x00000004000b3c82 */ /* 0x000fe40008000000 */
[----:B------:R-:W-:Y:S02]  /*7180*/  IMAD.MOV.U32 R146, RZ, RZ, c[0x0][0x22c] ;  /* 0x00008b00ff927624 */ /* 0x000fe400078e00ff */
[----:B------:R-:W4:Y:S02]  /*7190*/  LDL R138, [R1+0x14] ;  /* 0x00001400018a7983 */ /* 0x000f240000100800 */
[C---:B---3--:R-:W-:Y:S03]  /*71a0*/  HMMA.16816.F32.BF16 R12, R132.reuse, R140, R12 ;  /* 0x0000008c840c723c */ /* 0x048fe6000004180c */
[----:B--2---:R-:W2:Y:S01]  /*71b0*/  LDL R0, [R1+0x10] ;  /* 0x0000100001007983 */ /* 0x004ea20000100800 */
[----:B------:R-:W-:Y:S04]  /*71c0*/  IMAD R146, R146, c[0x0][0x1c0], RZ ;  /* 0x0000700092927a24 */ /* 0x000fe800078e02ff */
[C---:B------:R-:W-:Y:S01]  /*71d0*/  HMMA.16816.F32.BF16 R16, R132.reuse, R142, R16 ;  /* 0x0000008e8410723c */ /* 0x040fe20000041810 */
[----:B------:R1:W5:Y:S03]  /*71e0*/  @P0 LDG.E R250, [R34.64] ;  /* 0x0000000c22fa0981 */ /* 0x000366000c1e1900 */
[----:B------:R-:W-:Y:S02]  /*71f0*/  IMAD R146, R146, 0x18, RZ ;  /* 0x0000001892927824 */ /* 0x000fe400078e02ff */
[----:B------:R1:W5:Y:S02]  /*7200*/  @P0 LDG.E R251, [R34.64+0x20] ;  /* 0x0000200c22fb0981 */ /* 0x000364000c1e1900 */
[C---:B------:R-:W-:Y:S03]  /*7210*/  HMMA.16816.F32.BF16 R20, R132.reuse, R28, R20 ;  /* 0x0000001c8414723c */ /* 0x040fe60000041814 */
[----:B------:R1:W5:Y:S04]  /*7220*/  @P0 LDG.E R248, [R34.64+0x80] ;  /* 0x0000800c22f80981 */ /* 0x000368000c1e1900 */
[----:B------:R-:W-:Y:S01]  /*7230*/  IMAD.MOV.U32 R28, RZ, RZ, R246 ;  /* 0x000000ffff1c7224 */ /* 0x000fe200078e00f6 */
[----:B------:R-:W-:Y:S01]  /*7240*/  HMMA.16816.F32.BF16 R24, R132, R30, R24 ;  /* 0x0000001e8418723c */ /* 0x000fe20000041818 */
[----:B------:R1:W5:Y:S03]  /*7250*/  @P0 LDG.E R249, [R34.64+0xa0] ;  /* 0x0000a00c22f90981 */ /* 0x000366000c1e1900 */
[----:B------:R-:W-:Y:S01]  /*7260*/  IMAD.MOV.U32 R29, RZ, RZ, R245 ;  /* 0x000000ffff1d7224 */ /* 0x000fe200078e00f5 */
[CC--:B------:R-:W-:Y:S02]  /*7270*/  LEA R32, P1, R252.reuse, R28.reuse, 0x2 ;  /* 0x0000001cfc207211 */ /* 0x0c0fe400078210ff */
[CC--:B------:R-:W-:Y:S02]  /*7280*/  LEA R136, P0, R145.reuse, R28.reuse, 0x2 ;  /* 0x0000001c91887211 */ /* 0x0c0fe400078010ff */
[----:B------:R3:W-:Y:S03]  /*7290*/  RED.E.ADD.F32.FTZ.RN.STRONG.GPU [R28.64], R4 ;  /* 0x000000041c00798e */ /* 0x0007e6000c10e78c */
[-C--:B------:R-:W-:Y:S02]  /*72a0*/  LEA.HI.X.SX32 R33, R252, R29.reuse, 0x2, P1 ;  /* 0x0000001dfc217211 */ /* 0x080fe400008f16ff */
[-C--:B------:R-:W-:Y:S02]  /*72b0*/  LEA.HI.X.SX32 R137, R145, R29.reuse, 0x2, P0 ;  /* 0x0000001d91897211 */ /* 0x080fe400000f16ff */
[CC--:B------:R-:W-:Y:S01]  /*72c0*/  LEA R132, P1, R146.reuse, R28.reuse, 0x2 ;  /* 0x0000001c92847211 */ /* 0x0c0fe200078210ff */
[----:B------:R3:W-:Y:S01]  /*72d0*/  RED.E.ADD.F32.FTZ.RN.STRONG.GPU [R32.64], R5 ;  /* 0x000000052000798e */ /* 0x0007e2000c10e78c */
[CC--:B------:R-:W-:Y:S02]  /*72e0*/  LEA R30, P2, R147.reuse, R28.reuse, 0x2 ;  /* 0x0000001c931e7211 */ /* 0x0c0fe400078410ff */
[-C--:B------:R-:W-:Y:S01]  /*72f0*/  LEA.HI.X.SX32 R133, R146, R29.reuse, 0x2, P1 ;  /* 0x0000001d92857211 */ /* 0x080fe200008f16ff */
[----:B------:R-:W-:Y:S01]  /*7300*/  IMAD.MOV.U32 R146, RZ, RZ, c[0x0][0x22c] ;  /* 0x00008b00ff927624 */ /* 0x000fe200078e00ff */
[----:B------:R3:W-:Y:S01]  /*7310*/  RED.E.ADD.F32.FTZ.RN.STRONG.GPU [R136.64], R6 ;  /* 0x000000068800798e */ /* 0x0007e2000c10e78c */
[-C--:B------:R-:W-:Y:S01]  /*7320*/  LEA.HI.X.SX32 R31, R147, R29.reuse, 0x2, P2 ;  /* 0x0000001d931f7211 */ /* 0x080fe200010f16ff */
[----:B------:R-:W-:Y:S01]  /*7330*/  IMAD.MOV.U32 R147, RZ, RZ, c[0x0][0x22c] ;  /* 0x00008b00ff937624 */ /* 0x000fe200078e00ff */
[----:B------:R-:W-:Y:S01]  /*7340*/  IADD3 R134, R145, 0x40, RZ ;  /* 0x0000004091867810 */ /* 0x000fe20007ffe0ff */
[----:B------:R-:W-:Y:S01]  /*7350*/  IMAD R146, R146, c[0x0][0x1c0], RZ ;  /* 0x0000700092927a24 */ /* 0x000fe200078e02ff */
[----:B------:R3:W-:Y:S01]  /*7360*/  RED.E.ADD.F32.FTZ.RN.STRONG.GPU [R132.64], R7 ;  /* 0x000000078400798e */ /* 0x0007e2000c10e78c */
[-C--:B-1----:R-:W-:Y:S01]  /*7370*/  LEA R34, P0, R149, R28.reuse, 0x2 ;  /* 0x0000001c95227211 */ /* 0x082fe200078010ff */
[----:B------:R-:W-:Y:S02]  /*7380*/  IMAD R147, R147, c[0x0][0x1c0], RZ ;  /* 0x0000700093937a24 */ /* 0x000fe400078e02ff */
[----:B------:R-:W-:Y:S01]  /*7390*/  IMAD R146, R146, 0x30, RZ ;  /* 0x0000003092927824 */ /* 0x000fe200078e02ff */
[-C--:B------:R-:W-:Y:S01]  /*73a0*/  LEA.HI.X.SX32 R35, R149, R29.reuse, 0x2, P0 ;  /* 0x0000001d95237211 */ /* 0x080fe200000f16ff */
[----:B------:R-:W-:Y:S03]  /*73b0*/  IMAD.SHL.U32 R147, R147, 0x10, RZ ;  /* 0x0000001093937824 */ /* 0x000fe600078e00ff */
[CC--:B---3--:R-:W-:Y:S01]  /*73c0*/  LEA R4, P1, R146.reuse, R28.reuse, 0x2 ;  /* 0x0000001c92047211 */ /* 0x0c8fe200078210ff */
[----:B------:R1:W-:Y:S01]  /*73d0*/  RED.E.ADD.F32.FTZ.RN.STRONG.GPU [R34.64], R8 ;  /* 0x000000082200798e */ /* 0x0003e2000c10e78c */
[----:B------:R-:W-:Y:S04]  /*73e0*/  IADD3 R140, R147, 0x20, RZ ;  /* 0x00000020938c7810 */ /* 0x000fe80007ffe0ff */
[----:B------:R3:W-:Y:S01]  /*73f0*/  RED.E.ADD.F32.FTZ.RN.STRONG.GPU [R30.64], R9 ;  /* 0x000000091e00798e */ /* 0x0007e2000c10e78c */
[-C--:B------:R-:W-:Y:S01]  /*7400*/  LEA.HI.X.SX32 R5, R146, R29.reuse, 0x2, P1 ;  /* 0x0000001d92057211 */ /* 0x080fe200008f16ff */
[----:B------:R-:W-:Y:S04]  /*7410*/  IMAD.MOV.U32 R146, RZ, RZ, c[0x0][0x22c] ;  /* 0x00008b00ff927624 */ /* 0x000fe800078e00ff */
[----:B------:R3:W-:Y:S01]  /*7420*/  RED.E.ADD.F32.FTZ.RN.STRONG.GPU [R4.64], R10 ;  /* 0x0000000a0400798e */ /* 0x0007e2000c10e78c */
[-C--:B------:R-:W-:Y:S01]  /*7430*/  LEA R6, P0, R148, R28.reuse, 0x2 ;  /* 0x0000001c94067211 */ /* 0x080fe200078010ff */
[----:B------:R-:W-:Y:S03]  /*7440*/  IMAD R146, R146, c[0x0][0x1c0], RZ ;  /* 0x0000700092927a24 */ /* 0x000fe600078e02ff */
[----:B------:R-:W2:Y:S01]  /*7450*/  LDL R132, [R1] ;  /* 0x0000000001847983 */ /* 0x000ea20000100800 */
[-C--:B------:R-:W-:Y:S01]  /*7460*/  LEA.HI.X.SX32 R7, R148, R29.reuse, 0x2, P0 ;  /* 0x0000001d94077211 */ /* 0x080fe200000f16ff */
[----:B------:R-:W-:Y:S01]  /*7470*/  IMAD.SHL.U32 R146, R146, 0x10, RZ ;  /* 0x0000001092927824 */ /* 0x000fe200078e00ff */
[C---:B------:R-:W-:Y:S03]  /*7480*/  IADD3 R133, R145.reuse, 0x40, RZ ;  /* 0x0000004091857810 */ /* 0x040fe60007ffe0ff */
[----:B------:R3:W-:Y:S01]  /*7490*/  RED.E.ADD.F32.FTZ.RN.STRONG.GPU [R6.64], R11 ;  /* 0x0000000b0600798e */ /* 0x0007e2000c10e78c */
[----:B------:R-:W-:Y:S01]  /*74a0*/  IADD3 R142, R146, 0x20, RZ ;  /* 0x00000020928e7810 */ /* 0x000fe20007ffe0ff */
[----:B------:R-:W-:Y:S01]  /*74b0*/  IMAD.IADD R133, R252, 0x1, R133 ;  /* 0x00000001fc857824 */ /* 0x000fe200078e0285 */
[----:B------:R-:W-:Y:S02]  /*74c0*/  IADD3 R141, R146, 0x20, RZ ;  /* 0x00000020928d7810 */ /* 0x000fe40007ffe0ff */
[----:B------:R3:W-:Y:S01]  /*74d0*/  RED.E.ADD.F32.FTZ.RN.STRONG.GPU [R28.64+0x80], R12 ;  /* 0x0000800c1c00798e */ /* 0x0007e2000c10e78c */
[C---:B------:R-:W-:Y:S01]  /*74e0*/  IMAD.IADD R142, R252.reuse, 0x1, R142 ;  /* 0x00000001fc8e7824 */ /* 0x040fe200078e028e */
[C---:B-1----:R-:W-:Y:S01]  /*74f0*/  IADD3 R35, R145.reuse, 0x40, RZ ;  /* 0x0000004091237810 */ /* 0x042fe20007ffe0ff */
[----:B------:R-:W-:Y:S01]  /*7500*/  IMAD.IADD R141, R252, 0x1, R141 ;  /* 0x00000001fc8d7824 */ /* 0x000fe200078e028d */
[----:B------:R-:W-:Y:S01]  /*7510*/  IADD3 R34, R145, 0x40, RZ ;  /* 0x0000004091227810 */ /* 0x000fe20007ffe0ff */
[----:B------:R1:W-:Y:S01]  /*7520*/  RED.E.ADD.F32.FTZ.RN.STRONG.GPU [R32.64+0x80], R13 ;  /* 0x0000800d2000798e */ /* 0x0003e2000c10e78c */
[-C--:B---3--:R-:W-:Y:S01]  /*7530*/  LEA R30, P1, R142, R28.reuse, 0x2 ;  /* 0x0000001c8e1e7211 */ /* 0x088fe200078210ff */
[C---:B------:R-:W-:Y:S02]  /*7540*/  IMAD.IADD R141, R252.reuse, 0x1, R141 ;  /* 0x00000001fc8d7824 */ /* 0x040fe400078e028d */
[----:B------:R-:W-:Y:S01]  /*7550*/  IMAD.IADD R35, R252, 0x1, R35 ;  /* 0x00000001fc237824 */ /* 0x000fe200078e0223 */
[-C--:B------:R-:W-:Y:S01]  /*7560*/  LEA.HI.X.SX32 R31, R142, R29.reuse, 0x2, P1 ;  /* 0x0000001d8e1f7211 */ /* 0x080fe200008f16ff */
        /* <DEDUP_REMOVED lines=9> */
[C---:B------:R-:W-:Y:S01]  /*7600*/  IMAD.IADD R140, R252.reuse, 0x1, R140 ;  /* 0x00000001fc8c7824 */ /* 0x040fe200078e028c */
[-C--:B------:R-:W-:Y:S02]  /*7610*/  LEA.HI.X.SX32 R11, R141, R29.reuse, 0x2, P0 ;  /* 0x0000001d8d0b7211 */ /* 0x080fe400000f16ff */
[----:B------:R3:W-:Y:S01]  /*7620*/  RED.E.ADD.F32.FTZ.RN.STRONG.GPU [R30.64], R15 ;  /* 0x0000000f1e00798e */ /* 0x0007e2000c10e78c */
[C---:B------:R-:W-:Y:S01]  /*7630*/  IMAD.IADD R140, R252.reuse, 0x1, R140 ;  /* 0x00000001fc8c7824 */ /* 0x040fe200078e028c */
[CC--:B------:R-:W-:Y:S03]  /*7640*/  LEA R12, P4, R35.reuse, R28.reuse, 0x2 ;  /* 0x0000001c230c7211 */ /* 0x0c0fe600078810ff */
[----:B------:R-:W-:Y:S01]  /*7650*/  IMAD.IADD R140, R252, 0x1, R140 ;  /* 0x00000001fc8c7824 */ /* 0x000fe200078e028c */
[----:B------:R3:W-:Y:S01]  /*7660*/  RED.E.ADD.F32.FTZ.RN.STRONG.GPU [R10.64], R16 ;  /* 0x000000100a00798e */ /* 0x0007e2000c10e78c */
[-C--:B-1----:R-:W-:Y:S03]  /*7670*/  LEA.HI.X.SX32 R13, R35, R29.reuse, 0x2, P4 ;  /* 0x0000001d230d7211 */ /* 0x082fe600020f16ff */
[CC--:B------:R-:W-:Y:S04]  /*7680*/  LEA R8, P2, R140.reuse, R28.reuse, 0x2 ;  /* 0x0000001c8c087211 */ /* 0x0c0fe800078410ff */
[-C--:B------:R-:W-:Y:S02]  /*7690*/  LEA.HI.X.SX32 R9, R140, R29.reuse, 0x2, P2 ;  /* 0x0000001d8c097211 */ /* 0x080fe400010f16ff */
[----:B------:R-:W-:Y:S05]  /*76a0*/  LDSM.16.MT88.4 R140, [R3+0x1c00] ;  /* 0x001c0000038c783b */ /* 0x000fea0000004200 */
[----:B------:R1:W-:Y:S01]  /*76b0*/  RED.E.ADD.F32.FTZ.RN.STRONG.GPU [R8.64], R17 ;  /* 0x000000110800798e */ /* 0x0003e2000c10e78c */
[CC--:B---3--:R-:W-:Y:S04]  /*76c0*/  LEA R14, P5, R134.reuse, R28.reuse, 0x2 ;  /* 0x0000001c860e7211 */ /* 0x0c8fe800078a10ff */
[-C--:B------:R-:W-:Y:S02]  /*76d0*/  LEA.HI.X.SX32 R15, R134, R29.reuse, 0x2, P5 ;  /* 0x0000001d860f7211 */ /* 0x080fe400028f16ff */
[CC--:B------:R-:W-:Y:S04]  /*76e0*/  LEA R10, P3, R34.reuse, R28.reuse, 0x2 ;  /* 0x0000001c220a7211 */ /* 0x0c0fe800078610ff */
[-C--:B------:R-:W-:Y:S02]  /*76f0*/  LEA.HI.X.SX32 R11, R34, R29.reuse, 0x2, P3 ;  /* 0x0000001d220b7211 */ /* 0x080fe400018f16ff */
[CC--:B-1----:R-:W-:Y:S04]  /*7700*/  LEA R8, P2, R133.reuse, R28.reuse, 0x2 ;  /* 0x0000001c85087211 */ /* 0x0c2fe800078410ff */
[-C--:B------:R-:W-:Y:S02]  /*7710*/  LEA.HI.X.SX32 R9, R133, R29.reuse, 0x2, P2 ;  /* 0x0000001d85097211 */ /* 0x080fe400010f16ff */
[CC--:B----4-:R-:W-:Y:S04]  /*7720*/  LEA R6, P1, R139.reuse, R28.reuse, 0x2 ;  /* 0x0000001c8b067211 */ /* 0x0d0fe800078210ff */
[-C--:B------:R-:W-:Y:S02]  /*7730*/  LEA.HI.X.SX32 R7, R139, R29.reuse, 0x2, P1 ;  /* 0x0000001d8b077211 */ /* 0x080fe400008f16ff */
[CC--:B------:R-:W-:Y:S03]  /*7740*/  LEA R4, P0, R138.reuse, R28.reuse, 0x2 ;  /* 0x0000001c8a047211 */ /* 0x0c0fe600078010ff */
[----:B------:R-:W-:Y:S01]  /*7750*/  RED.E.ADD.F32.FTZ.RN.STRONG.GPU [R6.64], R18 ;  /* 0x000000120600798e */ /* 0x000fe2000c10e78c */
[-C--:B------:R-:W-:Y:S04]  /*7760*/  LEA.HI.X.SX32 R5, R138, R29.reuse, 0x2, P0 ;  /* 0x0000001d8a057211 */ /* 0x080fe800000f16ff */
[----:B------:R-:W-:Y:S05]  /*7770*/  LDSM.16.MT88.4 R136, [R2+0x12800] ;  /* 0x012800000288783b */ /* 0x000fea0000004200 */
[----:B------:R2:W-:Y:S05]  /*7780*/  RED.E.ADD.F32.FTZ.RN.STRONG.GPU [R4.64], R19 ;  /* 0x000000130400798e */ /* 0x0005ea000c10e78c */
[----:B------:R-:W-:Y:S05]  /*7790*/  RED.E.ADD.F32.FTZ.RN.STRONG.GPU [R28.64+0x100], R20 ;  /* 0x000100141c00798e */ /* 0x000fea000c10e78c */
[----:B------:R-:W-:Y:S05]  /*77a0*/  RED.E.ADD.F32.FTZ.RN.STRONG.GPU [R32.64+0x100], R21 ;  /* 0x000100152000798e */ /* 0x000fea000c10e78c */
[----:B------:R-:W-:Y:S05]  /*77b0*/  RED.E.ADD.F32.FTZ.RN.STRONG.GPU [R14.64], R22 ;  /* 0x000000160e00798e */ /* 0x000fea000c10e78c */
[----:B------:R-:W-:Y:S05]  /*77c0*/  RED.E.ADD.F32.FTZ.RN.STRONG.GPU [R12.64], R23 ;  /* 0x000000170c00798e */ /* 0x000fea000c10e78c */
[----:B------:R-:W-:Y:S01]  /*77d0*/  RED.E.ADD.F32.FTZ.RN.STRONG.GPU [R10.64], R24 ;  /* 0x000000180a00798e */ /* 0x000fe2000c10e78c */
[CC--:B--2---:R-:W-:Y:S04]  /*77e0*/  LEA R4, P0, R0.reuse, R28.reuse, 0x2 ;  /* 0x0000001c00047211 */ /* 0x0c4fe800078010ff */
[----:B------:R-:W-:Y:S01]  /*77f0*/  RED.E.ADD.F32.FTZ.RN.STRONG.GPU [R8.64], R25 ;  /* 0x000000190800798e */ /* 0x000fe2000c10e78c */
[-C--:B------:R-:W-:Y:S02]  /*7800*/  LEA.HI.X.SX32 R5, R0, R29.reuse, 0x2, P0 ;  /* 0x0000001d00057211 */ /* 0x080fe400000f16ff */
[----:B------:R-:W-:Y:S02]  /*7810*/  PLOP3.LUT P0, PT, PT, PT, UP2, 0x80, 0x0 ;  /* 0x000000000000781c */ /* 0x000fe40003f0f028 */
[----:B------:R-:W-:Y:S01]  /*7820*/  LDSM.16.MT88.4 R8, [R3] ;  /* 0x000000000308783b */ /* 0x000fe20000004200 */
[C---:B------:R-:W-:Y:S04]  /*7830*/  IADD3 R0, R3.reuse, -0x3000, RZ ;  /* 0xffffd00003007810 */ /* 0x040fe80007ffe0ff */
[----:B------:R-:W-:Y:S05]  /*7840*/  LDSM.16.MT88.4 R12, [R2+0x11000] ;  /* 0x01100000020c783b */ /* 0x000fea0000004200 */
        /* <DEDUP_REMOVED lines=13> */
[----:B------:R-:W2:Y:S05]  /*7920*/  LDSM.16.MT88.4 R132, [R2+0x11800] ;  /* 0x011800000284783b */ /* 0x000eaa0000004200 */
        /* <DEDUP_REMOVED lines=16> */
[----:B------:R-:W4:Y:S05]  /*7a30*/  LDSM.16.MT88.4 R4, [R2+0x10000] ;  /* 0x010000000204783b */ /* 0x000f2a0000004200 */
[----:B------:R-:W1:Y:S02]  /*7a40*/  LDSM.16.MT88.4 R28, [R3+0x1800] ;  /* 0x00180000031c783b */ /* 0x000e640000004200 */
        /* <DEDUP_REMOVED lines=257> */
.L_x_254:
        /* <DEDUP_REMOVED lines=18> */
.L_x_255:
[----:B-1----:R-:W2:Y:S01]  /*8b80*/  LDL.64 R4, [R1+0x30] ;  /* 0x0000300001047983 */ /* 0x002ea20000100a00 */
[----:B-----5:R-:W-:Y:S01]  /*8b90*/  IMAD.SHL.U32 R3, R144, 0x2, RZ ;  /* 0x0000000290037824 */ /* 0x020fe200078e00ff */
[----:B------:R-:W-:Y:S01]  /*8ba0*/  USHF.L.U32 UR4, UR19, 0x7, URZ ;  /* 0x0000000713047899 */ /* 0x000fe2000800063f */
[----:B------:R-:W-:Y:S01]  /*8bb0*/  BSSY B0, `(.L_x_256) ;  /* 0x0000032000007945 */ /* 0x000fe20003800000 */
[----:B------:R-:W-:Y:S02]  /*8bc0*/  BAR.SYNC.DEFER_BLOCKING 0x0 ;  /* 0x0000000000007b1d */ /* 0x000fe40000010000 */
[----:B------:R-:W-:Y:S02]  /*8bd0*/  USHF.R.S32.HI UR8, URZ, 0x1f, UR4 ;  /* 0x0000001f3f087899 */ /* 0x000fe40008011404 */
[----:B------:R-:W-:-:S02]  /*8be0*/  IMAD.U32 R25, RZ, RZ, UR4 ;  /* 0x00000004ff197e24 */ /* 0x000fc4000f8e00ff */
[----:B------:R-:W1:Y:S01]  /*8bf0*/  S2R R9, SR_TID.X ;  /* 0x0000000000097919 */ /* 0x000e620000002100 */
[----:B------:R-:W-:Y:S02]  /*8c00*/  ULDC.64 UR6, c[0x0][0x3a0] ;  /* 0x0000e80000067ab9 */ /* 0x000fe40000000a00 */
[----:B------:R-:W-:-:S04]  /*8c10*/  UIMAD UR5, UR8, UR6, URZ ;  /* 0x00000006080572a4 */ /* 0x000fc8000f8e023f */
[----:B------:R-:W-:-:S03]  /*8c20*/  UIMAD UR5, UR4, UR7, UR5 ;  /* 0x00000007040572a4 */ /* 0x000fc6000f8e0205 */
[----:B------:R-:W-:Y:S02]  /*8c30*/  ULDC.64 UR6, c[0x0][0x3b8] ;  /* 0x0000ee0000067ab9 */ /* 0x000fe40000000a00 */
[----:B------:R-:W-:Y:S01]  /*8c40*/  UIMAD UR6, UR60, UR6, URZ ;  /* 0x000000063c0672a4 */ /* 0x000fe2000f8e023f */
[----:B------:R-:W-:Y:S01]  /*8c50*/  IMAD.U32 R8, RZ, RZ, UR5 ;  /* 0x00000005ff087e24 */ /* 0x000fe2000f8e00ff */
[----:B------:R-:W-:Y:S02]  /*8c60*/  UIMAD UR5, UR19, -0x80, UR16 ;  /* 0xffffff80130578a4 */ /* 0x000fe4000f8e0210 */
[----:B------:R-:W-:Y:S01]  /*8c70*/  UIMAD UR6, UR35, UR7, UR6 ;  /* 0x00000007230672a4 */ /* 0x000fe2000f8e0206 */
[----:B------:R3:W4:Y:S04]  /*8c80*/  LDS.128 R36, [R3+0xa000] ;  /* 0x00a0000003247984 */ /* 0x0007280000000c00 */
[----:B------:R3:W2:Y:S01]  /*8c90*/  LDS.128 R32, [R3+0xc000] ;  /* 0x00c0000003207984 */ /* 0x0006a20000000c00 */
[----:B-1----:R-:W-:-:S03]  /*8ca0*/  SHF.R.S32.HI R0, RZ, 0x1f, R9 ;  /* 0x0000001fff007819 */ /* 0x002fc60000011409 */
[----:B------:R3:W1:Y:S01]  /*8cb0*/  LDS.128 R28, [R3+0xe000] ;  /* 0x00e00000031c7984 */ /* 0x0006620000000c00 */
[----:B------:R-:W-:-:S03]  /*8cc0*/  LEA.HI R0, R0, R9, RZ, 0x2 ;  /* 0x0000000900007211 */ /* 0x000fc600078f10ff */
[----:B------:R3:W1:Y:S01]  /*8cd0*/  LDS.128 R48, [R3+0xf000] ;  /* 0x00f0000003307984 */ /* 0x0006620000000c00 */
[----:B------:R-:W-:-:S03]  /*8ce0*/  SHF.R.S32.HI R0, RZ, 0x2, R0 ;  /* 0x00000002ff007819 */ /* 0x000fc60000011400 */
[----:B------:R3:W1:Y:S01]  /*8cf0*/  LDS.128 R60, [R3+0x10000] ;  /* 0x01000000033c7984 */ /* 0x0006620000000c00 */
[----:B------:R-:W-:-:S03]  /*8d00*/  ISETP.GE.AND P2, PT, R0, UR5, PT ;  /* 0x0000000500007c0c */ /* 0x000fc6000bf46270 */
[----:B------:R3:W1:Y:S01]  /*8d10*/  LDS.128 R44, [R3+0x11000] ;  /* 0x01100000032c7984 */ /* 0x0006620000000c00 */
[----:B------:R-:W-:-:S03]  /*8d20*/  SHF.R.S32.HI R26, RZ, 0x1f, R0 ;  /* 0x0000001fff1a7819 */ /* 0x000fc60000011400 */
[----:B------:R3:W1:Y:S04]  /*8d30*/  LDS.128 R56, [R3+0x12000] ;  /* 0x0120000003387984 */ /* 0x0006680000000c00 */
[----:B------:R3:W1:Y:S04]  /*8d40*/  LDS.128 R40, [R3+0x13000] ;  /* 0x0130000003287984 */ /* 0x0006680000000c00 */
[----:B------:R3:W1:Y:S01]  /*8d50*/  LDS.128 R52, [R3+0x14000] ;  /* 0x0140000003347984 */ /* 0x0006620000000c00 */
[--C-:B--2---:R-:W-:Y:S01]  /*8d60*/  SHF.R.S32.HI R7, RZ, 0x1f, R4.reuse ;  /* 0x0000001fff077819 */ /* 0x104fe20000011404 */
[----:B------:R-:W-:-:S04]  /*8d70*/  IMAD.MOV.U32 R6, RZ, RZ, R4 ;  /* 0x000000ffff067224 */ /* 0x000fc800078e0004 */
[----:B------:R-:W-:-:S05]  /*8d80*/  IMAD.WIDE.U32 R4, R25, c[0x0][0x3a0], R6 ;  /* 0x0000e80019047a25 */ /* 0x000fca00078e0006 */
[----:B------:R-:W-:-:S04]  /*8d90*/  IADD3 R4, P0, R4, UR11, RZ ;  /* 0x0000000b04047c10 */ /* 0x000fc8000ff1e0ff */
[----:B------:R-:W-:Y:S01]  /*8da0*/  IADD3.X R5, R5, UR14, R8, P0, !PT ;  /* 0x0000000e05057c10 */ /* 0x000fe200087fe408 */
[----:B------:R-:W-:-:S04]  /*8db0*/  IMAD.U32 R8, RZ, RZ, UR35 ;  /* 0x00000023ff087e24 */ /* 0x000fc8000f8e00ff */
[----:B------:R-:W-:-:S05]  /*8dc0*/  IMAD.WIDE.U32 R8, R8, c[0x0][0x3b8], R4 ;  /* 0x0000ee0008087a25 */ /* 0x000fca00078e0004 */
[----:B------:R-:W-:Y:S01]  /*8dd0*/  IADD3 R24, R9, UR6, RZ ;  /* 0x0000000609187c10 */ /* 0x000fe2000fffe0ff */
[----:B------:R-:W-:Y:S05]  /*8de0*/  @P2 BRA `(.L_x_257) ;  /* 0x000000e000002947 */ /* 0x000fea0003800000 */
[----:B-1-34-:R-:W1:Y:S01]  /*8df0*/  LDS.128 R20, [R3+0xb000] ;  /* 0x00b0000003147984 */ /* 0x01ae620000000c00 */
[----:B------:R-:W-:Y:S02]  /*8e00*/  MOV R4, R8 ;  /* 0x0000000800047202 */ /* 0x000fe40000000f00 */
[----:B------:R-:W-:Y:S01]  /*8e10*/  MOV R5, R24 ;  /* 0x0000001800057202 */ /* 0x000fe20000000f00 */
[----:B------:R-:W2:Y:S04]  /*8e20*/  LDS.128 R16, [R3+0x9000] ;  /* 0x0090000003107984 */ /* 0x000ea80000000c00 */
[----:B------:R3:W4:Y:S01]  /*8e30*/  LDS.128 R12, [R3+0xd000] ;  /* 0x00d00000030c7984 */ /* 0x0007220000000c00 */
[----:B------:R-:W-:-:S05]  /*8e40*/  IMAD.WIDE.U32 R10, R0, c[0x0][0x3a0], R4 ;  /* 0x0000e800000a7a25 */ /* 0x000fca00078e0004 */
[----:B------:R-:W-:Y:S01]  /*8e50*/  LEA R4, P0, R10, c[0x0][0x340], 0x1 ;  /* 0x0000d0000a047a11 */ /* 0x000fe200078008ff */
[----:B---3--:R-:W-:-:S04]  /*8e60*/  IMAD R3, R26, c[0x0][0x3a0], RZ ;  /* 0x0000e8001a037a24 */ /* 0x008fc800078e02ff */
[----:B------:R-:W-:-:S05]  /*8e70*/  IMAD R3, R0, c[0x0][0x3a4], R3 ;  /* 0x0000e90000037a24 */ /* 0x000fca00078e0203 */
[----:B------:R-:W-:-:S04]  /*8e80*/  IADD3 R3, R3, R11, RZ ;  /* 0x0000000b03037210 */ /* 0x000fc80007ffe0ff */
[----:B------:R-:W-:-:S05]  /*8e90*/  LEA.HI.X R5, R10, c[0x0][0x344], R3, 0x1, P0 ;  /* 0x0000d1000a057a11 */ /* 0x000fca00000f0c03 */
[----:B-1----:R1:W-:Y:S04]  /*8ea0*/  STG.E.128 [R4.64+0x40], R20 ;  /* 0x0000401404007986 */ /* 0x0023e8000c101d0c */
[----:B--2---:R1:W-:Y:S04]  /*8eb0*/  STG.E.128 [R4.64], R16 ;  /* 0x0000001004007986 */ /* 0x0043e8000c101d0c */
[----:B----4-:R1:W-:Y:S02]  /*8ec0*/  STG.E.128 [R4.64+0x80], R12 ;  /* 0x0000800c04007986 */ /* 0x0103e4000c101d0c */
.L_x_257:
[----:B-1-34-:R-:W-:Y:S05]  /*8ed0*/  BSYNC B0 ;  /* 0x0000000000007941 */ /* 0x01afea0003800000 */
.L_x_256:
[----:B------:R-:W-:Y:S01]  /*8ee0*/  IADD3 R3, R0, 0x40, RZ ;  /* 0x0000004000037810 */ /* 0x000fe20007ffe0ff */
        /* <DEDUP_REMOVED lines=16> */
.L_x_259:
[----:B------:R-:W-:Y:S05]  /*8ff0*/  BSYNC B0 ;  /* 0x0000000000007941 */ /* 0x000fea0003800000 */
.L_x_258:
        /* <DEDUP_REMOVED lines=26> */
.L_x_261:
[----:B------:R-:W-:Y:S05]  /*91a0*/  BSYNC B0 ;  /* 0x0000000000007941 */ /* 0x000fea0003800000 */
.L_x_260:
        /* <DEDUP_REMOVED lines=13> */
.L_x_250:
[----:B------:R-:W-:Y:S05]  /*9280*/  BSYNC B1 ;  /* 0x0000000000017941 */ /* 0x000fea0003800000 */
.L_x_236:
        /* <DEDUP_REMOVED lines=11> */
.L_x_262:
[----:B------:R-:W-:Y:S05]  /*9340*/  EXIT ;  /* 0x000000000000794d */ /* 0x000fea0003800000 */
.L_x_264:
        /* <DEDUP_REMOVED lines=11> */
.L_x_673:


//--------------------- .text._ZN5flash44flash_bwd_dq_dk_dv_loop_seqk_parallel_kernelI23Flash_bwd_kernel_traitsILi96ELi64ELi128ELi8ELi2ELi4ELi4ELb1ELb0EN7cutlass10bfloat16_tE19Flash_kernel_traitsILi96ELi64ELi128ELi8ES3_EELb0ELb1ELb0ELb0ELb0ELb1ELb1EEEvNS_16Flash_bwd_paramsE --------------------------
	.section	.text._ZN5flash44flash_bwd_dq_dk_dv_loop_seqk_parallel_kernelI23Flash_bwd_kernel_traitsILi96ELi64ELi128ELi8ELi2ELi4ELi4ELb1ELb0EN7cutlass10bfloat16_tE19Flash_kernel_traitsILi96ELi64ELi128ELi8ES3_EELb0ELb1ELb0ELb0ELb0ELb1ELb1EEEvNS_16Flash_bwd_paramsE,"ax",@progbits
	.sectioninfo	@"SHI_REGISTERS=255"
	.align	128
        .global         _ZN5flash44flash_bwd_dq_dk_dv_loop_seqk_parallel_kernelI23Flash_bwd_kernel_traitsILi96ELi64ELi128ELi8ELi2ELi4ELi4ELb1ELb0EN7cutlass10bfloat16_tE19Flash_kernel_traitsILi96ELi64ELi128ELi8ES3_EELb0ELb1ELb0ELb0ELb0ELb1ELb1EEEvNS_16Flash_bwd_paramsE
        .type           _ZN5flash44flash_bwd_dq_dk_dv_loop_seqk_parallel_kernelI23Flash_bwd_kernel_traitsILi96ELi64ELi128ELi8ELi2ELi4ELi4ELb1ELb0EN7cutlass10bfloat16_tE19Flash_kernel_traitsILi96ELi64ELi128ELi8ES3_EELb0ELb1ELb0ELb0ELb0ELb1ELb1EEEvNS_16Flash_bwd_paramsE,@function
        .size           _ZN5flash44flash_bwd_dq_dk_dv_loop_seqk_parallel_kernelI23Flash_bwd_kernel_traitsILi96ELi64ELi128ELi8ELi2ELi4ELi4ELb1ELb0EN7cutlass10bfloat16_tE19Flash_kernel_traitsILi96ELi64ELi128ELi8ES3_EELb0ELb1ELb0ELb0ELb0ELb1ELb1EEEvNS_16Flash_bwd_paramsE,(.L_x_674 - _ZN5flash44flash_bwd_dq_dk_dv_loop_seqk_parallel_kernelI23Flash_bwd_kernel_traitsILi96ELi64ELi128ELi8ELi2ELi4ELi4ELb1ELb0EN7cutlass10bfloat16_tE19Flash_kernel_traitsILi96ELi64ELi128ELi8ES3_EELb0ELb1ELb0ELb0ELb0ELb1ELb1EEEvNS_16Flash_bwd_paramsE)
        .other          _ZN5flash44flash_bwd_dq_dk_dv_loop_seqk_parallel_kernelI23Flash_bwd_kernel_traitsILi96ELi64ELi128ELi8ELi2ELi4ELi4ELb1ELb0EN7cutlass10bfloat16_tE19Flash_kernel_traitsILi96ELi64ELi128ELi8ES3_EELb0ELb1ELb0ELb0ELb0ELb1ELb1EEEvNS_16Flash_bwd_paramsE,@"STO_CUDA_ENTRY STV_DEFAULT"
_ZN5flash44flash_bwd_dq_dk_dv_loop_seqk_parallel_kernelI23Flash_bwd_kernel_traitsILi96ELi64ELi128ELi8ELi2ELi4ELi4ELb1ELb0EN7cutlass10bfloat16_tE19Flash_kernel_traitsILi96ELi64ELi128ELi8ES3_EELb0ELb1ELb0ELb0ELb0ELb1ELb1EEEvNS_16Flash_bwd_paramsE:
.text._ZN5flash44flash_bwd_dq_dk_dv_loop_seqk_parallel_kernelI23Flash_bwd_kernel_traitsILi96ELi64ELi128ELi8ELi2ELi4ELi4ELb1ELb0EN7cutlass10bfloat16_tE19Flash_kernel_traitsILi96ELi64ELi128ELi8ES3_EELb0ELb1ELb0ELb0ELb0ELb1ELb1EEEvNS_16Flash_bwd_paramsE:
        /* <DEDUP_REMOVED lines=34> */
[----:B------:R-:W-:Y:S01]  /*0220*/  LEA.HI R13, R20, R21, RZ, 0x4 ;  /* 0x00000015140d7211 */ /* 0x000fe200078f20ff */
[----:B------:R-:W-:Y:S01]  /*0230*/  ULDC UR9, c[0x0][0x1c0] ;  /* 0x0000700000097ab9 */ /* 0x000fe20000000800 */
[--C-:B------:R-:W-:Y:S01]  /*0240*/  SHF.R.S32.HI R5, RZ, 0x2, R4.reuse ;  /* 0x00000002ff057819 */ /* 0x100fe20000011404 */
[----:B------:R-:W-:Y:S01]  /*0250*/  UIMAD UR54, UR6, UR4, UR54 ;  /* 0x00000004063672a4 */ /* 0x000fe2000f8e0236 */
[----:B------:R-:W-:Y:S01]  /*0260*/  SHF.R.S32.HI R0, RZ, 0x1f, R4 ;  /* 0x0000001fff007819 */ /* 0x000fe20000011404 */
[----:B---3--:R-:W-:Y:S01]  /*0270*/  UIMAD UR51, UR5, UR29, URZ ;  /* 0x0000001d053372a4 */ /* 0x008fe2000f8e023f */
[-C--:B------:R-:W-:Y:S01]  /*0280*/  LEA.HI R3, R4, R5.reuse, RZ, 0x1 ;  /* 0x0000000504037211 */ /* 0x080fe200078f08ff */
[----:B------:R-:W-:Y:S01]  /*0290*/  UIMAD.WIDE.U32 UR42, UR29, UR14, URZ ;  /* 0x0000000e1d2a72a5 */ /* 0x000fe2000f8e003f */
[----:B------:R-:W-:Y:S01]  /*02a0*/  LEA.HI R0, R0, R5, RZ, 0x3 ;  /* 0x0000000500007211 */ /* 0x000fe200078f18ff */
[----:B------:R-:W-:Y:S01]  /*02b0*/  UIMAD UR4, UR29, UR9, UR36 ;  /* 0x000000091d0472a4 */ /* 0x000fe2000f8e0224 */
[----:B------:R-:W-:Y:S01]  /*02c0*/  SHF.R.S32.HI R6, RZ, 0x4, R13 ;  /* 0x00000004ff067819 */ /* 0x000fe2000001140d */
[----:B------:R-:W-:Y:S01]  /*02d0*/  @!UP5 UIMAD UR5, UR29, UR11, UR36 ;  /* 0x0000000b1d05d2a4 */ /* 0x000fe2000f8e0224 */
[----:B------:R-:W-:Y:S01]  /*02e0*/  LOP3.LUT R3, R3, 0x7fffffe, RZ, 0xc0, !PT ;  /* 0x07fffffe03037812 */ /* 0x000fe200078ec0ff */
[----:B------:R-:W-:Y:S01]  /*02f0*/  USHF.L.U32 UR44, UR45, 0x6, URZ ;  /* 0x000000062d2c7899 */ /* 0x000fe2000800063f */
[----:B------:R-:W-:Y:S01]  /*0300*/  LOP3.LUT R0, R0, 0xfffffff8, RZ, 0xc0, !PT ;  /* 0xfffffff800007812 */ /* 0x000fe200078ec0ff */
[----:B------:R-:W-:Y:S01]  /*0310*/  ULDC UR48, c[0x0][0x214] ;  /* 0x0000850000307ab9 */ /* 0x000fe20000000800 */
[----:B------:R-:W-:Y:S01]  /*0320*/  LEA.HI R2, R13, R6, RZ, 0x1 ;  /* 0x000000060d027211 */ /* 0x000fe200078f08ff */
[C---:B------:R-:W-:Y:S01]  /*0330*/  IMAD.IADD R10, R5.reuse, 0x1, -R3 ;  /* 0x00000001050a7824 */ /* 0x040fe200078e0a03 */
[-C--:B------:R-:W-:Y:S01]  /*0340*/  LEA.HI R16, R20, R21.reuse, RZ, 0x3 ;  /* 0x0000001514107211 */ /* 0x080fe200078f18ff */
[----:B------:R-:W-:Y:S01]  /*0350*/  IMAD.IADD R9, R5, 0x1, -R0 ;  /* 0x0000000105097824 */ /* 0x000fe200078e0a00 */
[----:B------:R-:W-:Y:S01]  /*0360*/  LOP3.LUT R2, R2, 0xfffffffe, RZ, 0xc0, !PT ;  /* 0xfffffffe02027812 */ /* 0x000fe200078ec0ff */
[----:B------:R-:W-:Y:S01]  /*0370*/  ULDC UR55, c[0x0][0x1c8] ;  /* 0x0000720000377ab9 */ /* 0x000fe20000000800 */
[----:B------:R-:W-:Y:S01]  /*0380*/  LEA.HI R5, R20, R21, RZ, 0x5 ;  /* 0x0000001514057211 */ /* 0x000fe200078f28ff */
[----:B------:R-:W-:Y:S01]  /*0390*/  ULDC.U8 UR8, c[0x0][0x3d0] ;  /* 0x0000f40000087ab9 */ /* 0x000fe20000000000 */
[----:B------:R-:W-:Y:S01]  /*03a0*/  SHF.R.S32.HI R7, RZ, 0x3, R16 ;  /* 0x00000003ff077819 */ /* 0x000fe20000011410 */
[----:B------:R-:W-:Y:S01]  /*03b0*/  IMAD.IADD R14, R6, 0x1, -R2 ;  /* 0x00000001060e7824 */ /* 0x000fe200078e0a02 */
[--C-:B------:R-:W-:Y:S01]  /*03c0*/  SHF.R.S32.HI R0, RZ, 0x5, R5.reuse ;  /* 0x00000005ff007819 */ /* 0x100fe20000011405 */
[----:B------:R-:W-:Y:S01]  /*03d0*/  ULDC UR49, c[0x0][0x224] ;  /* 0x0000890000317ab9 */ /* 0x000fe20000000800 */
[C---:B------:R-:W-:Y:S01]  /*03e0*/  LOP3.LUT R3, R5.reuse, 0xffffffe0, RZ, 0xc0, !PT ;  /* 0xffffffe005037812 */ /* 0x040fe200078ec0ff */
[----:B------:R-:W-:Y:S01]  /*03f0*/  @UP5 UIMAD UR53, UR29, UR48, URZ ;  /* 0x000000301d3552a4 */ /* 0x000fe2000f8e023f */
[----:B------:R-:W-:Y:S01]  /*0400*/  SHF.R.S32.HI R2, RZ, 0x1f, R5 ;  /* 0x0000001fff027819 */ /* 0x000fe20000011405 */
[----:B------:R-:W-:Y:S01]  /*0410*/  ULDC.64 UR12, c[0x0][0x118] ;  /* 0x00004600000c7ab9 */ /* 0x000fe20000000a00 */
[----:B------:R-:W-:Y:S01]  /*0420*/  LOP3.LUT R6, R4, 0xfffffffc, RZ, 0xc0, !PT ;  /* 0xfffffffc04067812 */ /* 0x000fe200078ec0ff */
[----:B------:R-:W-:Y:S01]  /*0430*/  UMOV UR60, 0x4 ;  /* 0x00000004003c7882 */ /* 0x000fe20000000000 */
[-C--:B------:R-:W-:Y:S01]  /*0440*/  LEA.HI R4, R5, R0.reuse, RZ, 0x1 ;  /* 0x0000000005047211 */ /* 0x080fe200078f08ff */
[----:B------:R-:W-:Y:S01]  /*0450*/  IMAD.IADD R5, R21, 0x1, -R3 ;  /* 0x0000000115057824 */ /* 0x000fe200078e0a03 */
[----:B------:R-:W-:Y:S01]  /*0460*/  LEA.HI R3, R2, R0, RZ, 0x2 ;  /* 0x0000000002037211 */ /* 0x000fe200078f10ff */
[----:B------:R-:W-:Y:S01]  /*0470*/  IMAD.SHL.U32 R2, R7, 0x40, RZ ;  /* 0x0000004007027824 */ /* 0x000fe200078e00ff */
[----:B------:R-:W-:Y:S01]  /*0480*/  LOP3.LUT R8, R16, 0xfffffff8, RZ, 0xc0, !PT ;  /* 0xfffffff810087812 */ /* 0x000fe200078ec0ff */
[----:B------:R-:W-:Y:S01]  /*0490*/  IMAD.IADD R17, R21, 0x1, -R6 ;  /* 0x0000000115117824 */ /* 0x000fe200078e0a06 */
[----:B------:R-:W-:Y:S01]  /*04a0*/  LOP3.LUT R6, R4, 0xfffffffe, RZ, 0xc0, !PT ;  /* 0xfffffffe04067812 */ /* 0x000fe200078ec0ff */
[----:B------:R-:W-:Y:S01]  /*04b0*/  ULOP3.LUT UR55, UR36, UR55, URZ, 0x3c, !UPT ;  /* 0x0000003724377292 */ /* 0x000fe2000f8e3c3f */
[----:B------:R-:W-:Y:S01]  /*04c0*/  LOP3.LUT R2, R2, 0xc0, RZ, 0xc0, !PT ;  /* 0x000000c002027812 */ /* 0x000fe200078ec0ff */
[----:B------:R-:W-:Y:S01]  /*04d0*/  IMAD.SHL.U32 R18, R17, 0x8, RZ ;  /* 0x0000000811127824 */ /* 0x000fe200078e00ff */
[----:B------:R-:W-:Y:S01]  /*04e0*/  LOP3.LUT R3, R3, 0xfffffffc, RZ, 0xc0, !PT ;  /* 0xfffffffc03037812 */ /* 0x000fe200078ec0ff */
[----:B------:R-:W-:Y:S01]  /*04f0*/  IMAD.IADD R7, R21, 0x1, -R8 ;  /* 0x0000000115077824 */ /* 0x000fe200078e0a08 */
[----:B------:R-:W-:Y:S01]  /*0500*/  SHF.R.U32.HI R4, RZ, 0x3, R2 ;  /* 0x00000003ff047819 */ /* 0x000fe20000011602 */
[----:B------:R-:W-:Y:S01]  /*0510*/  IMAD.IADD R231, R0, 0x1, -R6 ;  /* 0x0000000100e77824 */ /* 0x000fe200078e0a06 */
[----:B------:R-:W-:Y:S01]  /*0520*/  LOP3.LUT R2, R2, 0x18, R18, 0xf8, !PT ;  /* 0x0000001802027812 */ /* 0x000fe200078ef812 */
[C---:B------:R-:W-:Y:S01]  /*0530*/  IMAD.IADD R12, R0.reuse, 0x1, -R3 ;  /* 0x00000001000c7824 */ /* 0x040fe200078e0a03 */
[----:B------:R-:W-:Y:S01]  /*0540*/  SHF.R.S32.HI R8, RZ, 0x1f, R5 ;  /* 0x0000001fff087819 */ /* 0x000fe20000011405 */
[----:B------:R-:W-:Y:S01]  /*0550*/  IMAD R0, R0, 0x8, R10 ;  /* 0x0000000800007824 */ /* 0x000fe200078e020a */
[----:B------:R-:W-:Y:S01]  /*0560*/  LOP3.LUT R2, R2, R4, RZ, 0x3c, !PT ;  /* 0x0000000402027212 */ /* 0x000fe200078e3cff */
[----:B------:R-:W-:Y:S01]  /*0570*/  STL [R1+0x48], R18 ;  /* 0x0000481201007387 */ /* 0x000fe20000100800 */
[----:B------:R-:W-:Y:S01]  /*0580*/  LEA.HI R22, R8, R5, RZ, 0x2 ;  /* 0x0000000508167211 */ /* 0x000fe200078f10ff */
[----:B------:R-:W-:Y:S01]  /*0590*/  USHF.R.S32.HI UR56, URZ, 0x1f, UR36 ;  /* 0x0000001f3f387899 */ /* 0x000fe20008011424 */
[----:B------:R-:W-:Y:S01]  /*05a0*/  LEA.HI R5, R7, R7, RZ, 0x1 ;  /* 0x0000000707057211 */ /* 0x000fe200078f08ff */
[----:B------:R-:W-:Y:S01]  /*05b0*/  IMAD.U32 R2, R0, 0x20, R2 ;  /* 0x0000002000027824 */ /* 0x000fe200078e0002 */
[CC--:B------:R-:W-:Y:S01]  /*05c0*/  LEA.HI R3, R20.reuse, R21.reuse, RZ, 0x6 ;  /* 0x0000001514037211 */ /* 0x0c0fe200078f30ff */
[----:B------:R-:W-:Y:S01]  /*05d0*/  USHF.L.U32 UR61, UR29, 0x7, URZ ;  /* 0x000000071d3d7899 */ /* 0x000fe2000800063f */
[----:B------:R-:W-:Y:S01]  /*05e0*/  LOP3.LUT R0, R5, 0x3fffffe, RZ, 0xc0, !PT ;  /* 0x03fffffe05007812 */ /* 0x000fe200078ec0ff */
[----:B------:R-:W-:Y:S01]  /*05f0*/  UISETP.NE.AND UP6, UPT, UR8, URZ, UPT ;  /* 0x0000003f0800728c */ /* 0x000fe2000bfc5270 */
[----:B------:R-:W-:Y:S01]  /*0600*/  SHF.R.S32.HI R11, RZ, 0x6, R3 ;  /* 0x00000006ff0b7819 */ /* 0x000fe20000011403 */
[----:B------:R1:W-:Y:S01]  /*0610*/  STL [R1+0x28], R2 ;  /* 0x0000280201007387 */ /* 0x0003e20000100800 */
[----:B------:R-:W-:Y:S01]  /*0620*/  LOP3.LUT R4, R13, 0xfffffff0, RZ, 0xc0, !PT ;  /* 0xfffffff00d047812 */ /* 0x000fe200078ec0ff */
[----:B------:R-:W-:Y:S01]  /*0630*/  IMAD.IADD R3, R7, 0x1, -R0 ;  /* 0x0000000107037824 */ /* 0x000fe200078e0a00 */
[----:B------:R-:W-:Y:S01]  /*0640*/  LEA.HI R8, R20, R21, RZ, 0x7 ;  /* 0x0000001514087211 */ /* 0x000fe200078f38ff */
[----:B------:R-:W-:Y:S01]  /*0650*/  USHF.R.S32.HI UR58, URZ, 0x1f, UR29 ;  /* 0x0000001f3f3a7899 */ /* 0x000fe2000801141d */
[----:B------:R-:W-:Y:S01]  /*0660*/  LOP3.LUT P4, RZ, R9, 0x2, RZ, 0xc0, !PT ;  /* 0x0000000209ff7812 */ /* 0x000fe2000788c0ff */
[C---:B------:R-:W-:Y:S01]  /*0670*/  IMAD.IADD R0, R21.reuse, 0x1, -R4 ;  /* 0x0000000115007824 */ /* 0x040fe200078e0a04 */
[----:B------:R-:W-:Y:S01]  /*0680*/  USHF.R.S32.HI UR57, URZ, 0x1f, UR36 ;  /* 0x0000001f3f397899 */ /* 0x000fe20008011424 */
[----:B------:R-:W-:Y:S01]  /*0690*/  IMAD.SHL.U32 R21, R21, 0x2, RZ ;  /* 0x0000000215157824 */ /* 0x000fe200078e00ff */
[----:B------:R-:W-:-:S02]  /*06a0*/  UIMAD.WIDE.U32 UR40, UR34, UR42, URZ ;  /* 0x0000002a222872a5 */ /* 0x000fc4000f8e003f */
[----:B------:R-:W-:Y:S02]  /*06b0*/  UIMAD UR50, UR35, UR42, URZ ;  /* 0x0000002a233272a4 */ /* 0x000fe4000f8e023f */
[----:B------:R-:W-:Y:S02]  /*06c0*/  USHF.R.S32.HI UR52, URZ, 0x1f, UR46 ;  /* 0x0000001f3f347899 */ /* 0x000fe4000801142e */
[----:B------:R-:W-:Y:S02]  /*06d0*/  UIMAD UR49, UR4, UR49, URZ ;  /* 0x00000031043172a4 */ /* 0x000fe4000f8e023f */
[----:B------:R-:W-:Y:S02]  /*06e0*/  @!UP5 UIMAD UR48, UR5, UR48, URZ ;  /* 0x000000300530d2a4 */ /* 0x000fe4000f8e023f */
[----:B------:R-:W-:Y:S02]  /*06f0*/  USHF.R.S32.HI UR47, URZ, 0x1f, UR44 ;  /* 0x0000001f3f2f7899 */ /* 0x000fe4000801142c */
[----:B------:R-:W-:Y:S01]  /*0700*/  UMOV UR39, 0xffffd000 ;  /* 0xffffd00000277882 */ /* 0x000fe20000000000 */
[----:B-1----:R-:W-:-:S04]  /*0710*/  IMAD R2, R11, 0x4, R14 ;  /* 0x000000040b027824 */ /* 0x002fc800078e020e */
[----:B------:R-:W-:Y:S01]  /*0720*/  IMAD R19, R2, 0x8, R3 ;  /* 0x0000000802137824 */ /* 0x000fe200078e0203 */
[----:B------:R-:W-:Y:S02]  /*0730*/  SHF.R.S32.HI R3, RZ, 0x1f, R0 ;  /* 0x0000001fff037819 */ /* 0x000fe40000011400 */
[-C--:B------:R-:W-:Y:S02]  /*0740*/  LEA.HI R2, R0, R0.reuse, RZ, 0x1 ;  /* 0x0000000000027211 */ /* 0x080fe400078f08ff */
[----:B------:R-:W-:Y:S02]  /*0750*/  LEA.HI R10, R3, R0, RZ, 0x3 ;  /* 0x00000000030a7211 */ /* 0x000fe400078f18ff */
[----:B------:R-:W-:Y:S02]  /*0760*/  LOP3.LUT R4, R2, 0x7fffffe, RZ, 0xc0, !PT ;  /* 0x07fffffe02047812 */ /* 0x000fe400078ec0ff */
[----:B------:R-:W-:Y:S02]  /*0770*/  LOP3.LUT R3, R10, 0xfffffff8, RZ, 0xc0, !PT ;  /* 0xfffffff80a037812 */ /* 0x000fe400078ec0ff */
[----:B------:R-:W-:Y:S01]  /*0780*/  SHF.R.S32.HI R6, RZ, 0x1, R2 ;  /* 0x00000001ff067819 */ /* 0x000fe20000011402 */
[C---:B------:R-:W-:Y:S01]  /*0790*/  IMAD.IADD R18, R0.reuse, 0x1, -R4 ;  /* 0x0000000100127824 */ /* 0x040fe200078e0a04 */
[----:B------:R-:W-:Y:S01]  /*07a0*/  LOP3.LUT R4, R9, 0x1, RZ, 0xc0, !PT ;  /* 0x0000000109047812 */ /* 0x000fe200078ec0ff */
[----:B------:R-:W-:Y:S01]  /*07b0*/  IMAD.IADD R15, R0, 0x1, -R3 ;  /* 0x00000001000f7824 */ /* 0x000fe200078e0a03 */
[----:B------:R-:W-:Y:S01]  /*07c0*/  SHF.R.S32.HI R3, RZ, 0x1, R5 ;  /* 0x00000001ff037819 */ /* 0x000fe20000011405 */
[----:B------:R-:W-:Y:S01]  /*07d0*/  IMAD.SHL.U32 R0, R7, 0x40, RZ ;  /* 0x0000004007007824 */ /* 0x000fe200078e00ff */
[----:B------:R-:W-:-:S02]  /*07e0*/  SHF.R.S32.HI R2, RZ, 0x1f, R2 ;  /* 0x0000001fff027819 */ /* 0x000fc40000011402 */
[C---:B------:R-:W-:Y:S01]  /*07f0*/  LOP3.LUT P6, RZ, R3.reuse, 0x2, RZ, 0xc0, !PT ;  /* 0x0000000203ff7812 */ /* 0x040fe200078cc0ff */
[----:B------:R-:W-:Y:S01]  /*0800*/  IMAD.SHL.U32 R3, R3, 0x40, RZ ;  /* 0x0000004003037824 */ /* 0x000fe200078e00ff */
[----:B------:R-:W-:Y:S01]  /*0810*/  LOP3.LUT R5, R0, 0x1c0, RZ, 0xc0, !PT ;  /* 0x000001c000057812 */ /* 0x000fe200078ec0ff */
[----:B------:R-:W-:Y:S01]  /*0820*/  IMAD.SHL.U32 R0, R12, 0x10, RZ ;  /* 0x000000100c007824 */ /* 0x000fe200078e00ff */
[----:B------:R-:W-:Y:S02]  /*0830*/  ISETP.NE.U32.AND P5, PT, R4, 0x1, PT ;  /* 0x000000010400780c */ /* 0x000fe40003fa5070 */
[----:B------:R-:W-:Y:S02]  /*0840*/  LEA.HI R4, R2, R6, RZ, 0x2 ;  /* 0x0000000602047211 */ /* 0x000fe400078f10ff */
[----:B------:R-:W-:Y:S02]  /*0850*/  LOP3.LUT R2, R5, 0x30, R0, 0xf8, !PT ;  /* 0x0000003005027812 */ /* 0x000fe400078ef800 */
[----:B------:R-:W-:-:S02]  /*0860*/  LOP3.LUT R0, R3, 0xc0, RZ, 0xc0, !PT ;  /* 0x000000c003007812 */ /* 0x000fc400078ec0ff */
[--C-:B------:R-:W-:Y:S02]  /*0870*/  LOP3.LUT R3, R2, 0x8, R16.reuse, 0xf8, !PT ;  /* 0x0000000802037812 */ /* 0x100fe400078ef810 */
[----:B------:R-:W-:Y:S02]  /*0880*/  LOP3.LUT R2, R0, 0x8, R16, 0xf8, !PT ;  /* 0x0000000800027812 */ /* 0x000fe400078ef810 */
[----:B------:R-:W-:Y:S02]  /*0890*/  SHF.R.U32.HI R0, RZ, 0x3, R0 ;  /* 0x00000003ff007819 */ /* 0x000fe40000011600 */
        /* <DEDUP_REMOVED lines=88> */
.L_x_293:
        /* <DEDUP_REMOVED lines=53> */
.L_x_265:
        /* <DEDUP_REMOVED lines=59> */
.L_x_267:
        /* <DEDUP_REMOVED lines=18> */
.L_x_268:
        /* <DEDUP_REMOVED lines=68> */
.L_x_269:
[----:B------:R-:W-:Y:S02]  /*1a80*/  UMOV UR6, UR49 ;  /* 0x0000003100067c82 */ /* 0x000fe40008000000 */
.L_x_270:
[----:B------:R-:W2:Y:S04]  /*1a90*/  LDL.64 R4, [R1+0x48] ;  /* 0x0000480001047983 */ /* 0x000ea80000100a00 */
[----:B------:R1:W2:Y:S01]  /*1aa0*/  LDL.64 R14, [R1+0x48] ;  /* 0x00004800010e7983 */ /* 0x0002a20000100a00 */
[----:B------:R-:W-:Y:S01]  /*1ab0*/  UIADD3 UR4, UP4, UP3, UR4, UR44, UR46 ;  /* 0x0000002c04047290 */ /* 0x000fe2000fb9e02e */
[----:B------:R-:W-:Y:S01]  /*1ac0*/  IMAD.U32 R13, RZ, RZ, UR36 ;  /* 0x00000024ff0d7e24 */ /* 0x000fe2000f8e00ff */
[----:B------:R-:W-:Y:S01]  /*1ad0*/  ULDC UR15, c[0x0][0x2e8] ;  /* 0x0000ba00000f7ab9 */ /* 0x000fe20000000800 */
[----:B------:R-:W3:Y:S01]  /*1ae0*/  S2R R11, SR_TID.X ;  /* 0x00000000000b7919 */ /* 0x000ee20000002100 */
[----:B------:R-:W-:Y:S01]  /*1af0*/  UIADD3 UR17, UP2, UP1, UR16, UR4, UR17 ;  /* 0x0000000410117290 */ /* 0x000fe2000f95e011 */
[----:B------:R-:W-:Y:S01]  /*1b00*/  BSSY B1, `(.L_x_266) ;  /* 0x0000745000017945 */ /* 0x000fe20003800000 */
[----:B------:R-:W-:-:S02]  /*1b10*/  UIADD3.X UR4, UR7, UR47, UR52, UP4, UP3 ;  /* 0x0000002f07047290 */ /* 0x000fc4000a7e6434 */
[----:B------:R-:W-:Y:S02]  /*1b20*/  UIADD3 UR16, UR11, UR6, URZ ;  /* 0x000000060b107290 */ /* 0x000fe4000fffe03f */
[----:B------:R-:W-:Y:S02]  /*1b30*/  UIADD3.X UR10, UR8, UR4, UR10, UP2, UP1 ;  /* 0x00000004080a7290 */ /* 0x000fe400097e240a */
[----:B------:R-:W-:Y:S02]  /*1b40*/  UIADD3 UR6, UR11, UR9, URZ ;  /* 0x000000090b067290 */ /* 0x000fe4000fffe03f */
        /* <DEDUP_REMOVED lines=15> */
[----:B------:R-:W-:Y:S01]  /*1c40*/  UIADD3 UR4, UR4, -UR15, URZ ;  /* 0x8000000f04047290 */ /* 0x000fe2000fffe03f */
[----:B------:R-:W-:-:S05]  /*1c50*/  IADD3.X R7, R18, UR23, RZ, P0, !PT ;  /* 0x0000001712077c10 */ /* 0x000fca00087fe4ff */
[----:B------:R-:W-:Y:S02]  /*1c60*/  IMAD R7, R7, c[0x0][0x190], RZ ;  /* 0x0000640007077a24 */ /* 0x000fe400078e02ff */
[----:B--2---:R-:W-:-:S05]  /*1c70*/  IMAD.MOV.U32 R14, RZ, RZ, R4 ;  /* 0x000000ffff0e7224 */ /* 0x004fca00078e0004 */
[----:B------:R-:W-:-:S05]  /*1c80*/  SHF.R.S32.HI R15, RZ, 0x1f, R14 ;  /* 0x0000001fff0f7819 */ /* 0x000fca000001140e */
[C---:B------:R-:W-:Y:S01]  /*1c90*/  IMAD.WIDE.U32 R4, R6.reuse, c[0x0][0x190], R14 ;  /* 0x0000640006047a25 */ /* 0x040fe200078e000e */
[----:B------:R1:W-:Y:S03]  /*1ca0*/  STL [R1+0x4c], R15 ;  /* 0x00004c0f01007387 */ /* 0x0003e60000100800 */
[----:B------:R-:W-:Y:S01]  /*1cb0*/  IMAD R6, R6, c[0x0][0x194], R7 ;  /* 0x0000650006067a24 */ /* 0x000fe200078e0207 */
[----:B------:R-:W-:Y:S01]  /*1cc0*/  IADD3 R8, P0, R4, UR37, RZ ;  /* 0x0000002504087c10 */ /* 0x000fe2000ff1e0ff */
[----:B------:R-:W-:-:S03]  /*1cd0*/  IMAD.U32 R7, RZ, RZ, UR36 ;  /* 0x00000024ff077e24 */ /* 0x000fc6000f8e00ff */
[----:B------:R-:W-:Y:S01]  /*1ce0*/  IADD3.X R9, R5, UR30, R6, P0, !PT ;  /* 0x0000001e05097c10 */ /* 0x000fe200087fe406 */
[----:B------:R-:W-:Y:S01]  /*1cf0*/  IMAD.U32 R6, RZ, RZ, UR11 ;  /* 0x0000000bff067e24 */ /* 0x000fe2000f8e00ff */
[----:B------:R-:W-:Y:S01]  /*1d00*/  IADD3 R4, P0, R14, UR21, RZ ;  /* 0x000000150e047c10 */ /* 0x000fe2000ff1e0ff */
[----:B------:R-:W-:-:S03]  /*1d10*/  USHF.R.S32.HI UR11, URZ, 0x1f, UR4 ;  /* 0x0000001f3f0b7899 */ /* 0x000fc60008011404 */
[----:B------:R-:W-:Y:S01]  /*1d20*/  IADD3.X R5, R15, UR22, RZ, P0, !PT ;  /* 0x000000160f057c10 */ /* 0x000fe200087fe4ff */
[----:B------:R-:W-:Y:S02]  /*1d30*/  ULEA.HI UR11, UR11, UR4, URZ, 0x6 ;  /* 0x000000040b0b7291 */ /* 0x000fe4000f8f303f */
[----:B------:R-:W-:Y:S02]  /*1d40*/  ULDC.64 UR22, c[0x0][0x200] ;  /* 0x0000800000167ab9 */ /* 0x000fe40000000a00 */
[----:B------:R-:W-:Y:S01]  /*1d50*/  IMAD.WIDE.U32 R4, R6, c[0x0][0x370], R4 ;  /* 0x0000dc0006047a25 */ /* 0x000fe200078e0004 */
[----:B------:R-:W-:Y:S01]  /*1d60*/  LEA.HI R6, R10, R11, RZ, 0x5 ;  /* 0x0000000b0a067211 */ /* 0x000fe200078f28ff */
[----:B------:R-:W-:-:S03]  /*1d70*/  USHF.R.S32.HI UR11, URZ, 0x6, UR11 ;  /* 0x000000063f0b7899 */ /* 0x000fc6000801140b */
[----:B------:R-:W-:Y:S01]  /*1d80*/  IADD3 R5, R5, UR5, RZ ;  /* 0x0000000505057c10 */ /* 0x000fe2000fffe0ff */
[----:B------:R-:W-:Y:S01]  /*1d90*/  UISETP.LT.AND UP1, UPT, URZ, UR11, UPT ;  /* 0x0000000b3f00728c */ /* 0x000fe2000bf21270 */
[----:B------:R-:W-:Y:S01]  /*1da0*/  LOP3.LUT R10, R6, 0xffffffe0, RZ, 0xc0, !PT ;  /* 0xffffffe0060a7812 */ /* 0x000fe200078ec0ff */
[----:B------:R-:W-:Y:S02]  /*1db0*/  UIADD3 UR5, UR32, -0x1, URZ ;  /* 0xffffffff20057890 */ /* 0x000fe4000fffe03f */
[----:B------:R-:W-:Y:S01]  /*1dc0*/  IMAD.WIDE.U32 R4, R7, c[0x0][0x378], R4 ;  /* 0x0000de0007047a25 */ /* 0x000fe200078e0004 */
[----:B------:R-:W-:-:S03]  /*1dd0*/  USEL UR11, URZ, UR11, !UP1 ;  /* 0x0000000b3f0b7287 */ /* 0x000fc6000c800000 */
[----:B------:R-:W-:Y:S01]  /*1de0*/  IMAD.IADD R7, R11, 0x1, -R10 ;  /* 0x000000010b077824 */ /* 0x000fe200078e0a0a */
[----:B------:R-:W-:Y:S01]  /*1df0*/  SHF.R.S32.HI R10, RZ, 0x5, R6 ;  /* 0x00000005ff0a7819 */ /* 0x000fe20000011406 */
[----:B------:R-:W-:Y:S01]  /*1e00*/  IMAD R6, R18, c[0x0][0x370], RZ ;  /* 0x0000dc0012067a24 */ /* 0x000fe200078e02ff */
[----:B------:R-:W-:Y:S01]  /*1e10*/  IADD3 R5, R5, UR7, RZ ;  /* 0x0000000705057c10 */ /* 0x000fe2000fffe0ff */
[----:B------:R-:W-:Y:S02]  /*1e20*/  UISETP.GT.AND UP1, UPT, UR32, UR11, UPT ;  /* 0x0000000b2000728c */ /* 0x000fe4000bf24270 */
[----:B------:R-:W-:Y:S01]  /*1e30*/  IMAD R10, R10, UR45, R7 ;  /* 0x0000002d0a0a7c24 */ /* 0x000fe2000f8e0207 */
[----:B------:R-:W-:Y:S01]  /*1e40*/  UIMAD.WIDE UR6, UR6, UR60, UR22 ;  /* 0x0000003c060672a5 */ /* 0x000fe2000f8e0216 */
[C---:B------:R-:W-:Y:S02]  /*1e50*/  IMAD R11, R0.reuse, c[0x0][0x374], R6 ;  /* 0x0000dd00000b7a24 */ /* 0x040fe400078e0206 */
[----:B------:R-:W-:Y:S01]  /*1e60*/  IMAD.WIDE.U32 R6, R0, c[0x0][0x370], R4 ;  /* 0x0000dc0000067a25 */ /* 0x000fe200078e0004 */
[----:B------:R-:W-:-:S03]  /*1e70*/  ULDC.64 UR22, c[0x0][0x3c8] ;  /* 0x0000f20000167ab9 */ /* 0x000fc60000000a00 */
[----:B------:R-:W-:Y:S01]  /*1e80*/  IMAD.WIDE.U32 R4, R13, c[0x0][0x1a8], R8 ;  /* 0x00006a000d047a25 */ /* 0x000fe200078e0008 */
[----:B------:R-:W-:-:S03]  /*1e90*/  LEA R238, P0, R6, c[0x0][0x330], 0x1 ;  /* 0x0000cc0006ee7a11 */ /* 0x000fc600078008ff */
[----:B------:R-:W-:Y:S01]  /*1ea0*/  IMAD.IADD R8, R7, 0x1, R11 ;  /* 0x0000000107087824 */ /* 0x000fe200078e020b */
[----:B------:R-:W-:Y:S01]  /*1eb0*/  IADD3 R7, P3, R10, UR17, RZ ;  /* 0x000000110a077c10 */ /* 0x000fe2000ff7e0ff */
[----:B------:R-:W-:Y:S01]  /*1ec0*/  UIMAD.WIDE UR16, UR16, UR60, UR22 ;  /* 0x0000003c101072a5 */ /* 0x000fe2000f8e0216 */
[----:B------:R-:W-:Y:S01]  /*1ed0*/  IADD3 R9, R5, UR8, RZ ;  /* 0x0000000805097c10 */ /* 0x000fe2000fffe0ff */
[----:B------:R-:W-:Y:S01]  /*1ee0*/  UMOV UR8, UR6 ;  /* 0x0000000600087c82 */ /* 0x000fe20008000000 */
[----:B------:R-:W-:Y:S02]  /*1ef0*/  LEA.HI.X R239, R6, c[0x0][0x334], R8, 0x1, P0 ;  /* 0x0000cd0006ef7a11 */ /* 0x000fe400000f0c08 */
[----:B------:R-:W-:Y:S02]  /*1f00*/  PLOP3.LUT P0, PT, PT, PT, UP1, 0x80, 0x0 ;  /* 0x000000000000781c */ /* 0x000fe40003f0f018 */
[----:B------:R-:W-:Y:S01]  /*1f10*/  LEA R242, P2, R7, c[0x0][0x350], 0x2 ;  /* 0x0000d40007f27a11 */ /* 0x000fe200078410ff */
[----:B------:R-:W-:Y:S01]  /*1f20*/  UMOV UR9, UR17 ;  /* 0x0000001100097c82 */ /* 0x000fe20008000000 */
[----:B------:R-:W-:-:S02]  /*1f30*/  LEA R236, P4, R4, c[0x0][0x160], 0x1 ;  /* 0x0000580004ec7a11 */ /* 0x000fc400078808ff */
[----:B------:R-:W-:Y:S01]  /*1f40*/  LEA.HI.X.SX32 R5, R10, UR10, 0x1, P3 ;  /* 0x0000000a0a057c11 */ /* 0x000fe200098f0eff */
[----:B------:R-:W-:Y:S01]  /*1f50*/  UMOV UR10, UR16 ;  /* 0x00000010000a7c82 */ /* 0x000fe20008000000 */
        /* <DEDUP_REMOVED lines=21> */
.L_x_272:
        /* <DEDUP_REMOVED lines=18> */
.L_x_273:
        /* <DEDUP_REMOVED lines=29> */
.L_x_275:
[----:B------:R-:W-:Y:S05]  /*23a0*/  BSYNC B0 ;  /* 0x0000000000007941 */ /* 0x000fea0003800000 */
.L_x_274:
        /* <DEDUP_REMOVED lines=16> */
.L_x_277:
[----:B------:R-:W-:Y:S05]  /*24b0*/  BSYNC B0 ;  /* 0x0000000000007941 */ /* 0x000fea0003800000 */
.L_x_276:
        /* <DEDUP_REMOVED lines=26> */
.L_x_279:
[----:B------:R-:W-:Y:S05]  /*2660*/  BSYNC B0 ;  /* 0x0000000000007941 */ /* 0x000fea0003800000 */
.L_x_278:
        /* <DEDUP_REMOVED lines=14> */
.L_x_271:
[----:B-1----:R-:W2:Y:S01]  /*2750*/  LDL R19, [R1+0x50] ;  /* 0x0000500001137983 */ /* 0x002ea20000100800 */
[----:B------:R-:W-:Y:S01]  /*2760*/  ULDC.64 UR16, c[0x0][0x1a0] ;  /* 0x0000680000107ab9 */ /* 0x000fe20000000a00 */
[----:B------:R-:W-:Y:S01]  /*2770*/  IMAD.U32 R4, RZ, RZ, UR24 ;  /* 0x00000018ff047e24 */ /* 0x000fe2000f8e00ff */
[----:B------:R-:W-:Y:S01]  /*2780*/  UIMAD UR4, UR20, UR16, URZ ;  /* 0x00000010140472a4 */ /* 0x000fe2000f8e023f */
[----:B------:R-:W3:Y:S01]  /*2790*/  LDL R20, [R1+0x28] ;  /* 0x0000280001147983 */ /* 0x000ee20000100800 */
[----:B------:R-:W-:Y:S01]  /*27a0*/  UIMAD UR6, UR18, -0x80, UR14 ;  /* 0xffffff80120678a4 */ /* 0x000fe2000f8e020e */
[----:B------:R-:W-:Y:S01]  /*27b0*/  IADD3 R10, R0, 0x40, RZ ;  /* 0x00000040000a7810 */ /* 0x000fe20007ffe0ff */
[----:B------:R-:W-:Y:S01]  /*27c0*/  UIMAD UR15, UR24, UR17, UR4 ;  /* 0x00000011180f72a4 */ /* 0x000fe2000f8e0204 */
[----:B------:R-:W-:-:S02]  /*27d0*/  IMAD.WIDE.U32 R6, R4, c[0x0][0x1a0], R14 ;  /* 0x0000680004067a25 */ /* 0x000fc400078e000e */
[----:B------:R-:W-:Y:S02]  /*27e0*/  ULDC.64 UR16, c[0x0][0x198] ;  /* 0x0000660000107ab9 */ /* 0x000fe40000000a00 */
[----:B------:R-:W-:Y:S01]  /*27f0*/  UIMAD UR4, UR20, UR16, URZ ;  /* 0x00000010140472a4 */ /* 0x000fe2000f8e023f */
[----:B------:R-:W-:-:S03]  /*2800*/  IMAD.WIDE.U32 R4, R4, c[0x0][0x198], R14 ;  /* 0x0000660004047a25 */ /* 0x000fc600078e000e */
[----:B------:R-:W-:Y:S01]  /*2810*/  UIMAD UR4, UR24, UR17, UR4 ;  /* 0x00000011180472a4 */ /* 0x000fe2000f8e0204 */
[----:B------:R-:W-:Y:S01]  /*2820*/  ISETP.GE.AND P2, PT, R10, UR6, PT ;  /* 0x000000060a007c0c */ /* 0x000fe2000bf46270 */
[----:B------:R-:W-:Y:S01]  /*2830*/  IMAD.U32 R9, RZ, RZ, UR15 ;  /* 0x0000000fff097e24 */ /* 0x000fe2000f8e00ff */
[----:B------:R-:W-:Y:S02]  /*2840*/  IADD3 R6, P1, R6, UR27, RZ ;  /* 0x0000001b06067c10 */ /* 0x000fe4000ff3e0ff */
[----:B------:R-:W-:Y:S01]  /*2850*/  IADD3 R4, P0, R4, UR31, RZ ;  /* 0x0000001f04047c10 */ /* 0x000fe2000ff1e0ff */
[----:B------:R-:W-:Y:S01]  /*2860*/  IMAD.U32 R8, RZ, RZ, UR4 ;  /* 0x00000004ff087e24 */ /* 0x000fe2000f8e00ff */
[----:B------:R-:W-:Y:S02]  /*2870*/  ISETP.GE.AND P3, PT, R0, UR6, PT ;  /* 0x0000000600007c0c */ /* 0x000fe4000bf66270 */
[----:B------:R-:W-:Y:S02]  /*2880*/  IADD3.X R7, R7, UR28, R9, P1, !PT ;  /* 0x0000001c07077c10 */ /* 0x000fe40008ffe409 */
[----:B------:R-:W-:Y:S01]  /*2890*/  IADD3.X R5, R5, UR33, R8, P0, !PT ;  /* 0x0000002105057c10 */ /* 0x000fe200087fe408 */
[----:B------:R-:W-:-:S02]  /*28a0*/  IMAD R8, R12, c[0x0][0x1b8], RZ ;  /* 0x00006e000c087a24 */ /* 0x000fc400078e02ff */
        /* <DEDUP_REMOVED lines=81> */
[----:B------:R-:W-:Y:S01]  /*2dc0*/  @P1 STS.128 [R0+0x8000], RZ ;  /* 0x008000ff00001388 */ /* 0x000fe20000000c00 */
[----:B------:R-:W-:-:S03]  /*2dd0*/  IADD3 R3, R19, 0x28, RZ ;  /* 0x0000002813037810 */ /* 0x000fc60007ffe0ff */
        /* <DEDUP_REMOVED lines=23> */
[----:B------:R3:W-:Y:S01]  /*2f50*/  @!P1 LDGSTS.E.BYPASS.LTC128B.128 [R240+0x2000], [R236.64+0x80] ;  /* 0x02000080ecf09fae */ /* 0x0007e2000b901d4c */
[----:B------:R-:W-:-:S03]  /*2f60*/  ISETP.GE.AND P1, PT, R3, UR4, PT ;  /* 0x0000000403007c0c */ /* 0x000fc6000bf26270 */
        /* <DEDUP_REMOVED lines=10> */
[----:B------:R4:W-:Y:S01]  /*3010*/  @!P3 LDGSTS.E.BYPASS.LTC128B.128 [R0+0xb000], [R6.64+0x40] ;  /* 0x0b0000400600bfae */ /* 0x0009e2000b901d4c */
[----:B------:R-:W-:-:S03]  /*3020*/  ISETP.GE.AND P4, PT, R19, UR4, PT ;  /* 0x0000000413007c0c */ /* 0x000fc6000bf86270 */
        /* <DEDUP_REMOVED lines=10> */
[----:B----4-:R-:W-:Y:S01]  /*30d0*/  IMAD.SHL.U32 R6, R19, 0x4, RZ ;  /* 0x0000000413067824 */ /* 0x010fe200078e00ff */
[----:B------:R-:W-:Y:S01]  /*30e0*/  MOV R12, 0x7f800000 ;  /* 0x7f800000000c7802 */ /* 0x000fe20000000f00 */
[----:B------:R-:W-:Y:S01]  /*30f0*/  IMAD.MOV.U32 R14, RZ, RZ, 0x7f800000 ;  /* 0x7f800000ff0e7424 */ /* 0x000fe200078e00ff */
[----:B------:R-:W0:Y:S01]  /*3100*/  LDGDEPBAR ;  /* 0x00000000000079af */ /* 0x000e220000000000 */
[----:B------:R-:W-:-:S02]  /*3110*/  IMAD.MOV.U32 R13, RZ, RZ, 0x7f800000 ;  /* 0x7f800000ff0d7424 */ /* 0x000fc400078e00ff */
[----:B------:R-:W-:Y:S01]  /*3120*/  IMAD.MOV.U32 R11, RZ, RZ, 0x7f800000 ;  /* 0x7f800000ff0b7424 */ /* 0x000fe200078e00ff */
[----:B--2---:R-:W-:Y:S02]  /*3130*/  IADD3 R4, P3, R6, UR8, RZ ;  /* 0x0000000806047c10 */ /* 0x004fe4000ff7e0ff */
[----:B------:R-:W-:Y:S01]  /*3140*/  SHF.L.U64.HI R5, R19, 0x2, R8 ;  /* 0x0000000213057819 */ /* 0x000fe20000010208 */
[----:B------:R-:W-:-:S04]  /*3150*/  DEPBAR.LE SB0, 0x1 ;  /* 0x000080400000791a */ /* 0x000fc80000000000 */
[----:B-1----:R-:W-:Y:S02]  /*3160*/  SHF.R.S32.HI R0, RZ, 0x1f, R3 ;  /* 0x0000001fff007819 */ /* 0x002fe40000011403 */
[----:B------:R-:W-:Y:S02]  /*3170*/  @!P1 LEA R6, P2, R3, UR8, 0x2 ;  /* 0x0000000803069c11 */ /* 0x000fe4000f8410ff */
[----:B------:R-:W-:Y:S02]  /*3180*/  IADD3.X R5, R5, UR7, RZ, P3, !PT ;  /* 0x0000000705057c10 */ /* 0x000fe40009ffe4ff */
[----:B------:R-:W-:-:S03]  /*3190*/  @!P1 LEA.HI.X R7, R3, UR7, R0, 0x2, P2 ;  /* 0x0000000703079c11 */ /* 0x000fc600090f1400 */
[----:B------:R1:W2:Y:S04]  /*31a0*/  @!P4 LDG.E R14, [R4.64] ;  /* 0x0000000c040ec981 */ /* 0x0002a8000c1e1900 */
[----:B------:R1:W4:Y:S04]  /*31b0*/  @!P6 LDG.E R13, [R4.64+0x20] ;  /* 0x0000200c040de981 */ /* 0x000328000c1e1900 */
[----:B------:R1:W5:Y:S04]  /*31c0*/  @!P5 LDG.E R12, [R4.64+0x80] ;  /* 0x0000800c040cd981 */ /* 0x000368000c1e1900 */
[----:B------:R1:W3:Y:S01]  /*31d0*/  @!P1 LDG.E R11, [R6.64] ;  /* 0x0000000c060b9981 */ /* 0x0002e2000c1e1900 */
[----:B------:R-:W-:Y:S01]  /*31e0*/  IMAD.U32 R0, RZ, RZ, UR26 ;  /* 0x0000001aff007e24 */ /* 0x000fe2000f8e00ff */
[----:B------:R-:W-:-:S02]  /*31f0*/  IADD3 R3, R19, 0x1, RZ ;  /* 0x0000000113037810 */ /* 0x000fc40007ffe0ff */
[----:B------:R-:W-:Y:S02]  /*3200*/  BAR.SYNC.DEFER_BLOCKING 0x0 ;  /* 0x0000000000007b1d */ /* 0x000fe40000010000 */
[----:B------:R-:W-:Y:S02]  /*3210*/  IADD3 R0, R3, UR14, -R0 ;  /* 0x0000000e03007c10 */ /* 0x000fe4000fffe800 */
[----:B------:R-:W-:-:S03]  /*3220*/  IADD3 R3, R231, 0x1800, RZ ;  /* 0x00001800e7037810 */ /* 0x000fc60007ffe0ff */
[----:B------:R1:W-:Y:S01]  /*3230*/  STL [R1+0x34], R0 ;  /* 0x0000340001007387 */ /* 0x0003e20000100800 */
[----:B------:R-:W-:-:S05]  /*3240*/  SEL R3, R3, R231, !P0 ;  /* 0x000000e703037207 */ /* 0x000fca0004000000 */
[----:B------:R-:W-:Y:S01]  /*3250*/  IMAD.SHL.U32 R220, R3, 0x2, RZ ;  /* 0x0000000203dc7824 */ /* 0x000fe200078e00ff */
[----:B------:R-:W2:Y:S04]  /*3260*/  LDSM.16.M88.4 R172, [R222+0xf000] ;  /* 0x00f00000deac783b */ /* 0x000ea80000000200 */
[----:B------:R-:W2:Y:S01]  /*3270*/  LDSM.16.M88.4 R176, [R222+0xf400] ;  /* 0x00f40000deb0783b */ /* 0x000ea20000000200 */
[----:B-1----:R-:W-:-:S03]  /*3280*/  IADD3 R0, R229, 0x1800, RZ ;  /* 0x00001800e5007810 */ /* 0x002fc60007ffe0ff */
[----:B------:R-:W1:Y:S01]  /*3290*/  LDSM.16.M88.4 R180, [R221+0xf000] ;  /* 0x00f00000ddb4783b */ /* 0x000e620000000200 */
[----:B------:R-:W-:-:S03]  /*32a0*/  SEL R0, R0, R229, !P0 ;  /* 0x000000e500007207 */ /* 0x000fc60004000000 */
[----:B------:R-:W1:Y:S01]  /*32b0*/  LDSM.16.M88.4 R184, [R221+0xf400] ;  /* 0x00f40000ddb8783b */ /* 0x000e620000000200 */
[----:B------:R-:W-:Y:S01]  /*32c0*/  SHF.L.U32 R3, R0, 0x1, RZ ;  /* 0x0000000100037819 */ /* 0x000fe200000006ff */
[----:B------:R-:W-:Y:S02]  /*32d0*/  IMAD.MOV.U32 R0, RZ, RZ, c[0x0][0x22c] ;  /* 0x00008b00ff007624 */ /* 0x000fe400078e00ff */
[----:B------:R-:W1:Y:S02]  /*32e0*/  LDSM.16.M88.4 R188, [R222+0x11000] ;  /* 0x01100000debc783b */ /* 0x000e640000000200 */
[----:B------:R-:W-:Y:S02]  /*32f0*/  IMAD R0, R0, c[0x0][0x1c0], RZ ;  /* 0x0000700000007a24 */ /* 0x000fe400078e02ff */
[----:B------:R-:W1:Y:S02]  /*3300*/  LDSM.16.M88.4 R192, [R222+0x11400] ;  /* 0x01140000dec0783b */ /* 0x000e640000000200 */
[----:B------:R-:W-:-:S02]  /*3310*/  IMAD.SHL.U32 R6, R0, 0x10, RZ ;  /* 0x0000001000067824 */ /* 0x000fc400078e00ff */
[----:B------:R-:W1:Y:S01]  /*3320*/  LDSM.16.M88.4 R196, [R221+0x11000] ;  /* 0x01100000ddc4783b */ /* 0x000e620000000200 */
[----:B------:R-:W-:Y:S02]  /*3330*/  IMAD.SHL.U32 R4, R0, 0x8, RZ ;  /* 0x0000000800047824 */ /* 0x000fe400078e00ff */
[C---:B------:R-:W-:Y:S01]  /*3340*/  IADD3 R5, R6.reuse, 0x20, RZ ;  /* 0x0000002006057810 */ /* 0x040fe20007ffe0ff */
[----:B------:R-:W1:Y:S01]  /*3350*/  LDSM.16.M88.4 R200, [R221+0x11400] ;  /* 0x01140000ddc8783b */ /* 0x000e620000000200 */
[----:B------:R-:W-:Y:S02]  /*3360*/  IADD3 R0, R6, 0x40, RZ ;  /* 0x0000004006007810 */ /* 0x000fe40007ffe0ff */
[----:B------:R-:W-:Y:S01]  /*3370*/  SHF.L.U64.HI R6, R19, 0x2, R8 ;  /* 0x0000000213067819 */ /* 0x000fe20000010208 */
[C---:B------:R-:W-:Y:S01]  /*3380*/  IMAD.IADD R5, R4.reuse, 0x1, R5 ;  /* 0x0000000104057824 */ /* 0x040fe200078e0205 */
[----:B------:R-:W1:Y:S01]  /*3390*/  LDSM.16.M88.4 R204, [R222+0x13000] ;  /* 0x01300000decc783b */ /* 0x000e620000000200 */
[----:B------:R-:W-:-:S03]  /*33a0*/  IMAD.IADD R0, R4, 0x1, R0 ;  /* 0x0000000104007824 */ /* 0x000fc600078e0200 */
        /* <DEDUP_REMOVED lines=55> */
[----:B--2---:R-:W-:Y:S04]  /*3720*/  STL [R1+0x8], R14 ;  /* 0x0000080e01007387 */ /* 0x004fe80000100800 */
[----:B----4-:R-:W-:Y:S04]  /*3730*/  STL [R1+0xc], R13 ;  /* 0x00000c0d01007387 */ /* 0x010fe80000100800 */
[----:B-----5:R-:W-:Y:S04]  /*3740*/  STL [R1], R12 ;  /* 0x0000000c01007387 */ /* 0x020fe80000100800 */
[----:B---3--:R-:W-:Y:S04]  /*3750*/  STL [R1+0x4], R11 ;  /* 0x0000040b01007387 */ /* 0x008fe80000100800 */
        /* <DEDUP_REMOVED lines=14> */
[----:B-1----:R3:W-:Y:S02]  /*3840*/  STL [R1+0x18], R0 ;  /* 0x0000180001007387 */ /* 0x0027e40000100800 */
.L_x_283:
[----:B------:R-:W0:Y:S01]  /*3850*/  LDGDEPBAR ;  /* 0x00000000000079af */ /* 0x000e220000000000 */
[----:B---3--:R-:W-:Y:S01]  /*3860*/  IADD3 R0, R230, R220, RZ ;  /* 0x000000dce6007210 */ /* 0x008fe20007ffe0ff */
        /* <DEDUP_REMOVED lines=132> */
[----:B----4-:R-:W4:Y:S09]  /*40b0*/  LDL R15, [R1] ;  /* 0x00000000010f7983 */ /* 0x010f320000100800 */
        /* <DEDUP_REMOVED lines=160> */
[----:B------:R-:W-:Y:S03]  /*4ac0*/  @!P0 ISETP.GE.AND P1, PT, R7, R12, PT ;  /* 0x0000000c0700820c */ /* 0x000fe60003f26270 */
        /* <DEDUP_REMOVED lines=182> */
[----:B------:R-:W-:Y:S06]  /*5630*/  FADD.FTZ R21, -R140, R21 ;  /* 0x000000158c157221 */ /* 0x000fec0000010100 */
        /* <DEDUP_REMOVED lines=14> */
[----:B------:R-:W-:Y:S01]  /*5720*/  FFMA.FTZ R17, -R146, R146, 1 ;  /* 0x3f80000092117423 */ /* 0x000fe20000010192 */
[----:B------:R-:W-:Y:S01]  /*5730*/  MOV R146, R242 ;  /* 0x000000f200927202 */ /* 0x000fe20000000f00 */
        /* <DEDUP_REMOVED lines=37> */
[C---:B------:R-:W-:Y:S02]  /*5990*/  FADD.FTZ R19, -R5.reuse, R19 ;  /* 0x0000001305137221 */ /* 0x040fe40000010100 */
        /* <DEDUP_REMOVED lines=141> */
.L_x_281:
        /* <DEDUP_REMOVED lines=106> */
[----:B------:R-:W-:Y:S03]  /*6910*/  IMAD.SHL.U32 R4, R145, 0x2, RZ ;  /* 0x0000000291047824 */ /* 0x000fe600078e00ff */
        /* <DEDUP_REMOVED lines=12> */
.L_x_282:
[----:B------:R-:W-:Y:S01]  /*69e0*/  LDSM.16.M88.4 R24, [R225] ;  /* 0x00000000e118783b */ /* 0x000fe20000000200 */
[----:B------:R-:W-:Y:S01]  /*69f0*/  IMAD.MOV.U32 R144, RZ, RZ, c[0x0][0x22c] ;  /* 0x00008b00ff907624 */ /* 0x000fe200078e00ff */
[----:B------:R-:W-:Y:S02]  /*6a00*/  ULOP3.LUT UR4, UR5, 0x1, URZ, 0xc0, !UPT ;  /* 0x0000000105047892 */ /* 0x000fe4000f8ec03f */
[----:B------:R-:W2:Y:S01]  /*6a10*/  LDSM.16.MT88.4 R8, [R0+0x9000] ;  /* 0x009000000008783b */ /* 0x000ea20000004200 */
[----:B------:R-:W-:Y:S01]  /*6a20*/  IMAD R144, R144, c[0x0][0x1c0], RZ ;  /* 0x0000700090907a24 */ /* 0x000fe200078e02ff */
[----:B------:R-:W-:Y:S02]  /*6a30*/  UISETP.NE.U32.AND UP0, UPT, UR4, 0x1, UPT ;  /* 0x000000010400788c */ /* 0x000fe4000bf05070 */
[----:B------:R-:W3:Y:S01]  /*6a40*/  LDSM.16.MT88.4 R16, [R0+0xb000] ;  /* 0x00b000000010783b */ /* 0x000ee20000004200 */
[----:B------:R-:W-:Y:S01]  /*6a50*/  IMAD.U32 R144, R144, -0x40, RZ ;  /* 0xffffffc090907824 */ /* 0x000fe200078e00ff */
[----:B------:R-:W-:Y:S02]  /*6a60*/  UISETP.GT.AND UP2, UPT, UR5, UR11, UPT ;  /* 0x0000000b0500728c */ /* 0x000fe4000bf44270 */
[----:B------:R-:W4:Y:S01]  /*6a70*/  LDSM.16.MT88.4 R28, [R0+0xd000] ;  /* 0x00d00000001c783b */ /* 0x000f220000004200 */
[----:B------:R-:W-:Y:S01]  /*6a80*/  UIADD3 UR4, UR5, -0x1, URZ ;  /* 0xffffffff05047890 */ /* 0x000fe2000fffe03f */
[C---:B------:R-:W-:Y:S02]  /*6a90*/  LEA R242, P1, R144.reuse, R146, 0x2 ;  /* 0x0000009290f27211 */ /* 0x040fe400078210ff */
[----:B------:R-:W5:Y:S02]  /*6aa0*/  LDL R153, [R1+0x38] ;  /* 0x0000380001997983 */ /* 0x000f640000100800 */
[----:B------:R-:W-:Y:S01]  /*6ab0*/  LEA.HI.X.SX32 R241, R144, R147, 0x2, P1 ;  /* 0x0000009390f17211 */ /* 0x000fe200008f16ff */
[----:B------:R-:W-:Y:S01]  /*6ac0*/  IMAD.MOV.U32 R144, RZ, RZ, c[0x0][0x22c] ;  /* 0x00008b00ff907624 */ /* 0x000fe200078e00ff */
[----:B------:R-:W-:Y:S01]  /*6ad0*/  LDSM.16.M88.4 R32, [R226] ;  /* 0x00000000e220783b */ /* 0x000fe20000000200 */
[----:B------:R-:W-:Y:S02]  /*6ae0*/  UMOV UR5, UR4 ;  /* 0x0000000400057c82 */ /* 0x000fe40008000000 */
[----:B------:R-:W-:Y:S01]  /*6af0*/  IMAD R144, R144, c[0x0][0x1c0], RZ ;  /* 0x0000700090907a24 */ /* 0x000fe200078e02ff */
[----:B------:R-:W5:Y:S03]  /*6b00*/  LDL R152, [R1+0x3c] ;  /* 0x00003c0001987983 */ /* 0x000f660000100800 */
[----:B------:R-:W-:Y:S01]  /*6b10*/  IMAD.SHL.U32 R144, R144, 0x8, RZ ;  /* 0x0000000890907824 */ /* 0x000fe200078e00ff */
[----:B------:R-:W1:Y:S04]  /*6b20*/  LDSM.16.MT88.4 R132, [R0+0x9400] ;  /* 0x009400000084783b */ /* 0x000e680000004200 */
[----:B------:R1:W5:Y:S04]  /*6b30*/  LDL R148, [R1+0xc] ;  /* 0x00000c0001947983 */ /* 0x0003680000100800 */
[----:B------:R-:W1:Y:S04]  /*6b40*/  LDSM.16.MT88.4 R136, [R0+0xb400] ;  /* 0x00b400000088783b */ /* 0x000e680000004200 */
[----:B------:R1:W5:Y:S02]  /*6b50*/  LDL R149, [R1+0x4] ;  /* 0x0000040001957983 */ /* 0x0003640000100800 */
[C---:B-12---:R-:W-:Y:S02]  /*6b60*/  HMMA.16816.F32.BF16 R4, R24.reuse, R8, RZ ;  /* 0x000000081804723c */ /* 0x046fe400000418ff */
[----:B------:R-:W1:Y:S04]  /*6b70*/  LDSM.16.MT88.4 R140, [R0+0xd400] ;  /* 0x00d40000008c783b */ /* 0x000e680000004200 */
[----:B------:R2:W2:Y:S02]  /*6b80*/  LDL R150, [R1] ;  /* 0x0000000001967983 */ /* 0x0004a40000100800 */
        /* <DEDUP_REMOVED lines=19> */
[----:B------:R-:W3:Y:S07]  /*6cc0*/  LDSM.16.M88.4 R132, [R227] ;  /* 0x00000000e384783b */ /* 0x000eee0000000200 */
        /* <DEDUP_REMOVED lines=45> */
[----:B------:R1:W2:Y:S06]  /*6fa0*/  LDSM.16.MT88.4 R28, [R0+0xec00] ;  /* 0x00ec0000001c783b */ /* 0x0002ac0000004200 */
[----:B-----5:R-:W-:Y:S01]  /*6fb0*/  @P0 IADD3 R34, P2, R153, UR8, RZ ;  /* 0x0000000899220c10 */ /* 0x020fe2000ff5e0ff */
[----:B------:R-:W-:Y:S01]  /*6fc0*/  IMAD.MOV.U32 R32, RZ, RZ, R242 ;  /* 0x000000ffff207224 */ /* 0x000fe200078e00f2 */
[C---:B---3--:R-:W-:Y:S01]  /*6fd0*/  HMMA.16816.F32.BF16 R4, R132.reuse, R140, R4 ;  /* 0x0000008c8404723c */ /* 0x048fe20000041804 */
[----:B------:R-:W-:Y:S04]  /*6fe0*/  @UP3 UIADD3 UR8, UP1, UR8, -0x100, URZ ;  /* 0xffffff0008083890 */ /* 0x000fe8000ff3e03f */
[----:B------:R-:W-:Y:S01]  /*6ff0*/  @P0 IADD3.X R35, R152, UR7, RZ, P2, !PT ;  /* 0x0000000798230c10 */ /* 0x000fe200097fe4ff */
[----:B------:R-:W-:Y:S01]  /*7000*/  IMAD.MOV.U32 R33, RZ, RZ, R241 ;  /* 0x000000ffff217224 */ /* 0x000fe200078e00f1 */
[----:B------:R-:W-:Y:S01]  /*7010*/  @UP3 UIADD3.X UR7, UR7, -0x1, URZ, UP1, !UPT ;  /* 0xffffffff07073890 */ /* 0x000fe20008ffe43f */
[C---:B------:R-:W-:Y:S01]  /*7020*/  HMMA.16816.F32.BF16 R8, R132.reuse, R142, R8 ;  /* 0x0000008e8408723c */ /* 0x040fe20000041808 */
[----:B------:R-:W-:Y:S01]  /*7030*/  IMAD.MOV.U32 R141, RZ, RZ, c[0x0][0x22c] ;  /* 0x00008b00ff8d7624 */ /* 0x000fe200078e00ff */
[----:B------:R-:W3:Y:S02]  /*7040*/  @P0 LDG.E R148, [R34.64+0x20] ;  /* 0x0000200c22940981 */ /* 0x000ee4000c1e1900 */
[----:B------:R-:W-:Y:S02]  /*7050*/  IMAD.MOV.U32 R140, RZ, RZ, c[0x0][0x22c] ;  /* 0x00008b00ff8c7624 */ /* 0x000fe400078e00ff */
[----:B------:R-:W5:Y:S01]  /*7060*/  @P0 LDG.E R149, [R34.64+0xa0] ;  /* 0x0000a00c22950981 */ /* 0x000f62000c1e1900 */
[----:B-1----:R-:W-:Y:S01]  /*7070*/  IMAD.MOV.U32 R0, RZ, RZ, c[0x0][0x22c] ;  /* 0x00008b00ff007624 */ /* 0x002fe200078e00ff */
[C---:B----4-:R-:W-:Y:S01]  /*7080*/  HMMA.16816.F32.BF16 R12, R132.reuse, R136, R12 ;  /* 0x00000088840c723c */ /* 0x050fe2000004180c */
[----:B------:R-:W-:Y:S01]  /*7090*/  IMAD.MOV.U32 R142, RZ, RZ, c[0x0][0x22c] ;  /* 0x00008b00ff8e7624 */ /* 0x000fe200078e00ff */
[----:B--2---:R-:W2:Y:S02]  /*70a0*/  @P0 LDG.E R150, [R34.64+0x80] ;  /* 0x0000800c22960981 */ /* 0x004ea4000c1e1900 */
[----:B------:R-:W-:Y:S02]  /*70b0*/  IMAD R0, R0, c[0x0][0x1c0], RZ ;  /* 0x0000700000007a24 */ /* 0x000fe400078e02ff */
[----:B------:R-:W4:Y:S01]  /*70c0*/  @P0 LDG.E R151, [R34.64] ;  /* 0x0000000c22970981 */ /* 0x000f22000c1e1900 */
[----:B------:R-:W-:Y:S01]  /*70d0*/  IMAD R142, R142, c[0x0][0x1c0], RZ ;  /* 0x000070008e8e7a24 */ /* 0x000fe200078e02ff */
[C---:B------:R-:W-:Y:S02]  /*70e0*/  HMMA.16816.F32.BF16 R16, R132.reuse, R138, R16 ;  /* 0x0000008a8410723c */ /* 0x040fe40000041810 */
[----:B------:R-:W-:Y:S02]  /*70f0*/  RED.E.ADD.F32.FTZ.RN.STRONG.GPU [R32.64], R4 ;  /* 0x000000042000798e */ /* 0x000fe4000c10e78c */
[----:B------:R-:W-:Y:S02]  /*7100*/  IMAD R0, R0, 0x30, RZ ;  /* 0x0000003000007824 */ /* 0x000fe400078e02ff */
[----:B------:R-:W-:Y:S02]  /*7110*/  IMAD.SHL.U32 R142, R142, 0x20, RZ ;  /* 0x000000208e8e7824 */ /* 0x000fe400078e00ff */
[C---:B------:R-:W-:Y:S04]  /*7120*/  HMMA.16816.F32.BF16 R20, R132.reuse, R28, R20 ;  /* 0x0000001c8414723c */ /* 0x040fe80000041814 */
[----:B------:R-:W-:Y:S02]  /*7130*/  IMAD R141, R141, c[0x0][0x1c0], RZ ;  /* 0x000070008d8d7a24 */ /* 0x000fe400078e02ff */
[----:B------:R-:W-:Y:S01]  /*7140*/  IMAD R140, R140, c[0x0][0x1c0], RZ ;  /* 0x000070008c8c7a24 */ /* 0x000fe200078e02ff */
[CC--:B------:R-:W-:Y:S01]  /*7150*/  LEA R28, P1, R144.reuse, R32.reuse, 0x2 ;  /* 0x00000020901c7211 */ /* 0x0c0fe200078210ff */
[----:B------:R-:W-:Y:S04]  /*7160*/  HMMA.16816.F32.BF16 R24, R132, R30, R24 ;  /* 0x0000001e8418723c */ /* 0x000fe80000041818 */
[-C--:B------:R-:W-:Y:S01]  /*7170*/  LEA.HI.X.SX32 R29, R144, R33.reuse, 0x2, P1 ;  /* 0x00000021901d7211 */ /* 0x080fe200008f16ff */
[----:B------:R-:W-:Y:S02]  /*7180*/  IMAD R141, R141, 0x28, RZ ;  /* 0x000000288d8d7824 */ /* 0x000fe400078e02ff */
[----:B------:R-:W-:Y:S02]  /*7190*/  IMAD R140, R140, 0x38, RZ ;  /* 0x000000388c8c7824 */ /* 0x000fe400078e02ff */
[----:B------:R-:W-:Y:S03]  /*71a0*/  RED.E.ADD.F32.FTZ.RN.STRONG.GPU [R28.64], R5 ;  /* 0x000000051c00798e */ /* 0x000fe6000c10e78c */
[CC--:B------:R-:W-:Y:S04]  /*71b0*/  LEA R30, P2, R141.reuse, R32.reuse, 0x2 ;  /* 0x000000208d1e7211 */ /* 0x0c0fe800078410ff */
[-C--:B------:R-:W-:Y:S01]  /*71c0*/  LEA.HI.X.SX32 R31, R141, R33.reuse, 0x2, P2 ;  /* 0x000000218d1f7211 */ /* 0x080fe200010f16ff */
[----:B---3--:R1:W-:Y:S04]  /*71d0*/  @P0 STL [R1+0xc], R148 ;  /* 0x00000c9401000387 */ /* 0x0083e80000100800 */
[----:B------:R-:W3:Y:S04]  /*71e0*/  LDL R139, [R1+0x14] ;  /* 0x00001400018b7983 */ /* 0x000ee80000100800 */
[----:B------:R-:W3:Y:S04]  /*71f0*/  LDL R138, [R1+0x1c] ;  /* 0x00001c00018a7983 */ /* 0x000ee80000100800 */
[----:B-----5:R5:W-:Y:S04]  /*7200*/  @P0 STL [R1+0x4], R149 ;  /* 0x0000049501000387 */ /* 0x020be80000100800 */
[----:B--2---:R2:W-:Y:S04]  /*7210*/  @P0 STL [R1], R150 ;  /* 0x0000009601000387 */ /* 0x0045e80000100800 */
[----:B----4-:R4:W-:Y:S01]  /*7220*/  @P0 STL [R1+0x8], R151 ;  /* 0x0000089701000387 */ /* 0x0109e20000100800 */
        /* <DEDUP_REMOVED lines=18> */
[----:B------:R-:W-:Y:S01]  /*7350*/  IMAD.MOV.U32 R149, RZ, RZ, c[0x0][0x22c] ;  /* 0x00008b00ff957624 */ /* 0x000fe200078e00ff */
[CC--:B------:R-:W-:Y:S01]  /*7360*/  LEA R4, P1, R0.reuse, R32.reuse, 0x2 ;  /* 0x0000002000047211 */ /* 0x0c0fe200078210ff */
[----:B------:R-:W-:Y:S02]  /*7370*/  IMAD.SHL.U32 R151, R151, 0x10, RZ ;  /* 0x0000001097977824 */ /* 0x000fe400078e00ff */
[----:B------:R2:W-:Y:S01]  /*7380*/  RED.E.ADD.F32.FTZ.RN.STRONG.GPU [R132.64], R7 ;  /* 0x000000078400798e */ /* 0x0005e2000c10e78c */
[-C--:B------:R-:W-:Y:S01]  /*7390*/  LEA.HI.X.SX32 R5, R0, R33.reuse, 0x2, P1 ;  /* 0x0000002100057211 */ /* 0x080fe200008f16ff */
[----:B------:R-:W-:Y:S02]  /*73a0*/  IMAD.SHL.U32 R150, R150, 0x10, RZ ;  /* 0x0000001096967824 */ /* 0x000fe400078e00ff */
[----:B------:R-:W4:Y:S01]  /*73b0*/  LDL R0, [R1+0x18] ;  /* 0x0000180001007983 */ /* 0x000f220000100800 */
[----:B------:R-:W-:Y:S02]  /*73c0*/  IMAD R149, R149, c[0x0][0x1c0], RZ ;  /* 0x0000700095957a24 */ /* 0x000fe400078e02ff */
[C---:B------:R-:W-:Y:S01]  /*73d0*/  IADD3 R142, R150.reuse, 0x20, RZ ;  /* 0x00000020968e7810 */ /* 0x040fe20007ffe0ff */
[----:B------:R5:W-:Y:S01]  /*73e0*/  RED.E.ADD.F32.FTZ.RN.STRONG.GPU [R34.64], R8 ;  /* 0x000000082200798e */ /* 0x000be2000c10e78c */
[----:B------:R-:W-:Y:S01]  /*73f0*/  IADD3 R141, R150, 0x20, RZ ;  /* 0x00000020968d7810 */ /* 0x000fe20007ffe0ff */
[----:B------:R-:W-:Y:S02]  /*7400*/  IMAD.SHL.U32 R149, R149, 0x8, RZ ;  /* 0x0000000895957824 */ /* 0x000fe400078e00ff */
[----:B------:R5:W-:Y:S02]  /*7410*/  RED.E.ADD.F32.FTZ.RN.STRONG.GPU [R30.64], R9 ;  /* 0x000000091e00798e */ /* 0x000be4000c10e78c */
[C---:B------:R-:W-:Y:S01]  /*7420*/  IMAD.IADD R142, R149.reuse, 0x1, R142 ;  /* 0x00000001958e7824 */ /* 0x040fe200078e028e */
[CC--:B-1----:R-:W-:Y:S01]  /*7430*/  LEA R6, P0, R140.reuse, R32.reuse, 0x2 ;  /* 0x000000208c067211 */ /* 0x0c2fe200078010ff */
[----:B------:R1:W-:Y:S01]  /*7440*/  RED.E.ADD.F32.FTZ.RN.STRONG.GPU [R4.64], R10 ;  /* 0x0000000a0400798e */ /* 0x0003e2000c10e78c */
[C---:B------:R-:W-:Y:S04]  /*7450*/  IMAD.IADD R141, R149.reuse, 0x1, R141 ;  /* 0x00000001958d7824 */ /* 0x040fe800078e028d */
[----:B------:R-:W-:Y:S01]  /*7460*/  IMAD.IADD R141, R149, 0x1, R141 ;  /* 0x00000001958d7824 */ /* 0x000fe200078e028d */
[----:B--2---:R-:W2:Y:S01]  /*7470*/  LDL R132, [R1+0x10] ;  /* 0x0000100001847983 */ /* 0x004ea20000100800 */
[-C--:B------:R-:W-:Y:S02]  /*7480*/  LEA.HI.X.SX32 R7, R140, R33.reuse, 0x2, P0 ;  /* 0x000000218c077211 */ /* 0x080fe400000f16ff */
[----:B------:R-:W-:Y:S02]  /*7490*/  IADD3 R140, R151, 0x20, RZ ;  /* 0x00000020978c7810 */ /* 0x000fe40007ffe0ff */
[C---:B------:R-:W-:Y:S01]  /*74a0*/  IADD3 R133, R148.reuse, 0x40, RZ ;  /* 0x0000004094857810 */ /* 0x040fe20007ffe0ff */
[----:B------:R1:W-:Y:S01]  /*74b0*/  RED.E.ADD.F32.FTZ.RN.STRONG.GPU [R6.64], R11 ;  /* 0x0000000b0600798e */ /* 0x0003e2000c10e78c */
[C---:B-----5:R-:W-:Y:S03]  /*74c0*/  IADD3 R35, R148.reuse, 0x40, RZ ;  /* 0x0000004094237810 */ /* 0x060fe60007ffe0ff */
        /* <DEDUP_REMOVED lines=21> */
[CC--:B-----5:R-:W-:Y:S01]  /*7620*/  LEA R12, P4, R35.reuse, R32.reuse, 0x2 ;  /* 0x00000020230c7211 */ /* 0x0e0fe200078810ff */
[----:B------:R5:W-:Y:S03]  /*7630*/  RED.E.ADD.F32.FTZ.RN.STRONG.GPU [R10.64], R16 ;  /* 0x000000100a00798e */ /* 0x000be6000c10e78c */
[CC--:B------:R-:W-:Y:S02]  /*7640*/  LEA R8, P2, R140.reuse, R32.reuse, 0x2 ;  /* 0x000000208c087211 */ /* 0x0c0fe400078410ff */
[-C--:B------:R-:W-:Y:S02]  /*7650*/  LEA.HI.X.SX32 R13, R35, R33.reuse, 0x2, P4 ;  /* 0x00000021230d7211 */ /* 0x080fe400020f16ff */
[-C--:B------:R-:W-:Y:S02]  /*7660*/  LEA.HI.X.SX32 R9, R140, R33.reuse, 0x2, P2 ;  /* 0x000000218c097211 */ /* 0x080fe400010f16ff */
[----:B------:R-:W-:Y:S04]  /*7670*/  LDSM.16.MT88.4 R140, [R3+0x1c00] ;  /* 0x001c0000038c783b */ /* 0x000fe80000004200 */
[----:B------:R5:W-:Y:S01]  /*7680*/  RED.E.ADD.F32.FTZ.RN.STRONG.GPU [R8.64], R17 ;  /* 0x000000110800798e */ /* 0x000be2000c10e78c */
[CC--:B-1----:R-:W-:Y:S04]  /*7690*/  LEA R14, P5, R134.reuse, R32.reuse, 0x2 ;  /* 0x00000020860e7211 */ /* 0x0c2fe800078a10ff */
[-C--:B------:R-:W-:Y:S02]  /*76a0*/  LEA.HI.X.SX32 R15, R134, R33.reuse, 0x2, P5 ;  /* 0x00000021860f7211 */ /* 0x080fe400028f16ff */
[CC--:B-----5:R-:W-:Y:S04]  /*76b0*/  LEA R10, P3, R34.reuse, R32.reuse, 0x2 ;  /* 0x00000020220a7211 */ /* 0x0e0fe800078610ff */
[-C--:B------:R-:W-:Y:S02]  /*76c0*/  LEA.HI.X.SX32 R11, R34, R33.reuse, 0x2, P3 ;  /* 0x00000021220b7211 */ /* 0x080fe400018f16ff */
[CC--:B------:R-:W-:Y:S04]  /*76d0*/  LEA R8, P2, R133.reuse, R32.reuse, 0x2 ;  /* 0x0000002085087211 */ /* 0x0c0fe800078410ff */
[-C--:B------:R-:W-:Y:S02]  /*76e0*/  LEA.HI.X.SX32 R9, R133, R33.reuse, 0x2, P2 ;  /* 0x0000002185097211 */ /* 0x080fe400010f16ff */
[CC--:B---3--:R-:W-:Y:S02]  /*76f0*/  LEA R6, P1, R139.reuse, R32.reuse, 0x2 ;  /* 0x000000208b067211 */ /* 0x0c8fe400078210ff */
        /* <DEDUP_REMOVED lines=16> */
[CC--:B----4-:R-:W-:Y:S03]  /*7800*/  LEA R4, P0, R0.reuse, R32.reuse, 0x2 ;  /* 0x0000002000047211 */ /* 0x0d0fe600078010ff */
[----:B------:R-:W-:Y:S01]  /*7810*/  LDSM.16.MT88.4 R20, [R3+0x400] ;  /* 0x000400000314783b */ /* 0x000fe20000004200 */
[-C--:B------:R-:W-:Y:S02]  /*7820*/  LEA.HI.X.SX32 R5, R0, R33.reuse, 0x2, P0 ;  /* 0x0000002100057211 */ /* 0x080fe400000f16ff */
[----:B------:R-:W-:Y:S02]  /*7830*/  PLOP3.LUT P0, PT, PT, PT, UP2, 0x80, 0x0 ;  /* 0x000000000000781c */ /* 0x000fe40003f0f028 */
[C---:B------:R-:W-:Y:S02]  /*7840*/  IADD3 R0, R3.reuse, -0x3000, RZ ;  /* 0xffffd00003007810 */ /* 0x040fe40007ffe0ff */
        /* <DEDUP_REMOVED lines=238> */
.L_x_284:
        /* <DEDUP_REMOVED lines=18> */
.L_x_285:
[----:B-1----:R-:W2:Y:S01]  /*8850*/  LDL.64 R4, [R1+0x48] ;  /* 0x0000480001047983 */ /* 0x002ea20000100a00 */
[----:B------:R-:W-:Y:S01]  /*8860*/  IMAD.SHL.U32 R3, R145, 0x2, RZ ;  /* 0x0000000291037824 */ /* 0x000fe200078e00ff */
        /* <DEDUP_REMOVED lines=51> */
.L_x_287:
[----:B-1-34-:R-:W-:Y:S05]  /*8ba0*/  BSYNC B0 ;  /* 0x0000000000007941 */ /* 0x01afea0003800000 */
.L_x_286:
        /* <DEDUP_REMOVED lines=17> */
.L_x_289:
[----:B------:R-:W-:Y:S05]  /*8cc0*/  BSYNC B0 ;  /* 0x0000000000007941 */ /* 0x000fea0003800000 */
.L_x_288:
        /* <DEDUP_REMOVED lines=26> */
.L_x_291:
[----:B------:R-:W-:Y:S05]  /*8e70*/  BSYNC B0 ;  /* 0x0000000000007941 */ /* 0x000fea0003800000 */
.L_x_290:
        /* <DEDUP_REMOVED lines=13> */
.L_x_280:
[----:B------:R-:W-:Y:S05]  /*8f50*/  BSYNC B1 ;  /* 0x0000000000017941 */ /* 0x000fea0003800000 */
.L_x_266:
        /* <DEDUP_REMOVED lines=11> */
.L_x_292:
[----:B------:R-:W-:Y:S05]  /*9010*/  EXIT ;  /* 0x000000000000794d */ /* 0x000fea0003800000 */
.L_x_294:
        /* <DEDUP_REMOVED lines=14> */
.L_x_674:


//--------------------- .text._ZN5flash44flash_bwd_dq_dk_dv_loop_seqk_parallel_kernelI23Flash_bwd_kernel_traitsILi96ELi64ELi128ELi8ELi2ELi4ELi4ELb1ELb0EN7cutlass10bfloat16_tE19Flash_kernel_traitsILi96ELi64ELi128ELi8ES3_EELb1ELb1ELb0ELb1ELb0ELb0ELb0EEEvNS_16Flash_bwd_paramsE --------------------------
	.section	.text._ZN5flash44flash_bwd_dq_dk_dv_loop_seqk_parallel_kernelI23Flash_bwd_kernel_traitsILi96ELi64ELi128ELi8ELi2ELi4ELi4ELb1ELb0EN7cutlass10bfloat16_tE19Flash_kernel_traitsILi96ELi64ELi128ELi8ES3_EELb1ELb1ELb0ELb1ELb0ELb0ELb0EEEvNS_16Flash_bwd_paramsE,"ax",@progbits
	.sectioninfo	@"SHI_REGISTERS=255"
	.align	128
        .global         _ZN5flash44flash_bwd_dq_dk_dv_loop_seqk_parallel_kernelI23Flash_bwd_kernel_traitsILi96ELi64ELi128ELi8ELi2ELi4ELi4ELb1ELb0EN7cutlass10bfloat16_tE19Flash_kernel_traitsILi96ELi64ELi128ELi8ES3_EELb1ELb1ELb0ELb1ELb0ELb0ELb0EEEvNS_16Flash_bwd_paramsE
        .type           _ZN5flash44flash_bwd_dq_dk_dv_loop_seqk_parallel_kernelI23Flash_bwd_kernel_traitsILi96ELi64ELi128ELi8ELi2ELi4ELi4ELb1ELb0EN7cutlass10bfloat16_tE19Flash_kernel_traitsILi96ELi64ELi128ELi8ES3_EELb1ELb1ELb0ELb1ELb0ELb0ELb0EEEvNS_16Flash_bwd_paramsE,@function
        .size           _ZN5flash44flash_bwd_dq_dk_dv_loop_seqk_parallel_kernelI23Flash_bwd_kernel_traitsILi96ELi64ELi128ELi8ELi2ELi4ELi4ELb1ELb0EN7cutlass10bfloat16_tE19Flash_kernel_traitsILi96ELi64ELi128ELi8ES3_EELb1ELb1ELb0ELb1ELb0ELb0ELb0EEEvNS_16Flash_bwd_paramsE,(.L_x_675 - _ZN5flash44flash_bwd_dq_dk_dv_loop_seqk_parallel_kernelI23Flash_bwd_kernel_traitsILi96ELi64ELi128ELi8ELi2ELi4ELi4ELb1ELb0EN7cutlass10bfloat16_tE19Flash_kernel_traitsILi96ELi64ELi128ELi8ES3_EELb1ELb1ELb0ELb1ELb0ELb0ELb0EEEvNS_16Flash_bwd_paramsE)
        .other          _ZN5flash44flash_bwd_dq_dk_dv_loop_seqk_parallel_kernelI23Flash_bwd_kernel_traitsILi96ELi64ELi128ELi8ELi2ELi4ELi4ELb1ELb0EN7cutlass10bfloat16_tE19Flash_kernel_traitsILi96ELi64ELi128ELi8ES3_EELb1ELb1ELb0ELb1ELb0ELb0ELb0EEEvNS_16Flash_bwd_paramsE,@"STO_CUDA_ENTRY STV_DEFAULT"
_ZN5flash44flash_bwd_dq_dk_dv_loop_seqk_parallel_kernelI23Flash_bwd_kernel_traitsILi96ELi64ELi128ELi8ELi2ELi4ELi4ELb1ELb0EN7cutlass10bfloat16_tE19Flash_kernel_traitsILi96ELi64ELi128ELi8ES3_EELb1ELb1ELb0ELb1ELb0ELb0ELb0EEEvNS_16Flash_bwd_paramsE:
.text._ZN5flash44flash_bwd_dq_dk_dv_loop_seqk_parallel_kernelI23Flash_bwd_kernel_traitsILi96ELi64ELi128ELi8ELi2ELi4ELi4ELb1ELb0EN7cutlass10bfloat16_tE19Flash_kernel_traitsILi96ELi64ELi128ELi8ES3_EELb1ELb1ELb0ELb1ELb0ELb0ELb0EEEvNS_16Flash_bwd_paramsE:
        /* <DEDUP_REMOVED lines=32> */
[----:B------:R-:W-:Y:S01]  /*0200*/  USHF.R.S32.HI UR7, URZ, 0x1f, UR33 ;  /* 0x0000001f3f077899 */ /* 0x000fe20008011421 */
[CC--:B------:R-:W-:Y:S01]  /*0210*/  LEA.HI R4, R0.reuse, R7.reuse, RZ, 0x4 ;  /* 0x0000000700047211 */ /* 0x0c0fe200078f20ff */
[----:B------:R-:W-:Y:S01]  /*0220*/  UIMAD.WIDE UR38, UR48, UR38, URZ ;  /* 0x00000026302672a5 */ /* 0x000fe2000f8e023f */
[CC--:B------:R-:W-:Y:S01]  /*0230*/  LEA.HI R5, R0.reuse, R7.reuse, RZ, 0x5 ;  /* 0x0000000700057211 */ /* 0x0c0fe200078f28ff */
[----:B---3--:R-:W-:Y:S01]  /*0240*/  UIMAD UR49, UR36, UR48, URZ ;  /* 0x00000030243172a4 */ /* 0x008fe2000f8e023f */
[CC--:B------:R-:W-:Y:S01]  /*0250*/  LEA.HI R14, R0.reuse, R7.reuse, RZ, 0x3 ;  /* 0x00000007000e7211 */ /* 0x0c0fe200078f18ff */
[----:B------:R-:W-:Y:S01]  /*0260*/  UIMAD UR58, UR5, UR4, UR58 ;  /* 0x00000004053a72a4 */ /* 0x000fe2000f8e023a */
[CC--:B------:R-:W-:Y:S01]  /*0270*/  LEA.HI R13, R0.reuse, R7.reuse, RZ, 0x6 ;  /* 0x00000007000d7211 */ /* 0x0c0fe200078f30ff */
[----:B------:R-:W-:Y:S01]  /*0280*/  UIMAD UR48, UR48, UR10, URZ ;  /* 0x0000000a303072a4 */ /* 0x000fe2000f8e023f */
[----:B------:R-:W-:Y:S01]  /*0290*/  LEA.HI R20, R0, R7, RZ, 0x7 ;  /* 0x0000000700147211 */ /* 0x000fe200078f38ff */
[----:B------:R-:W-:Y:S01]  /*02a0*/  UIMAD UR4, UR33, UR11, UR36 ;  /* 0x0000000b210472a4 */ /* 0x000fe2000f8e0224 */
[--C-:B------:R-:W-:Y:S01]  /*02b0*/  SHF.R.S32.HI R0, RZ, 0x2, R8.reuse ;  /* 0x00000002ff007819 */ /* 0x100fe20000011408 */
[----:B------:R-:W-:Y:S01]  /*02c0*/  ULDC UR12, c[0x0][0x1c0] ;  /* 0x00007000000c7ab9 */ /* 0x000fe20000000800 */
[C---:B------:R-:W-:Y:S01]  /*02d0*/  LOP3.LUT R3, R8.reuse, 0xfffffffc, RZ, 0xc0, !PT ;  /* 0xfffffffc08037812 */ /* 0x040fe200078ec0ff */
[----:B------:R-:W-:Y:S01]  /*02e0*/  ULDC UR9, c[0x0][0x1c0] ;  /* 0x0000700000097ab9 */ /* 0x000fe20000000800 */
[----:B------:R-:W-:Y:S01]  /*02f0*/  SHF.R.S32.HI R2, RZ, 0x1f, R8 ;  /* 0x0000001fff027819 */ /* 0x000fe20000011408 */
[----:B------:R-:W-:Y:S01]  /*0300*/  UIMAD UR55, UR6, UR33, URZ ;  /* 0x00000021063772a4 */ /* 0x000fe2000f8e023f */
[----:B------:R-:W-:Y:S01]  /*0310*/  SHF.R.S32.HI R6, RZ, 0x4, R4 ;  /* 0x00000004ff067819 */ /* 0x000fe20000011404 */
[C---:B------:R-:W-:Y:S01]  /*0320*/  IMAD.IADD R18, R7.reuse, 0x1, -R3 ;  /* 0x0000000107127824 */ /* 0x040fe200078e0a03 */
[-C--:B------:R-:W-:Y:S01]  /*0330*/  LEA.HI R8, R8, R0.reuse, RZ, 0x1 ;  /* 0x0000000008087211 */ /* 0x080fe200078f08ff */
[----:B------:R-:W-:Y:S01]  /*0340*/  UIMAD UR5, UR33, UR9, UR36 ;  /* 0x00000009210572a4 */ /* 0x000fe2000f8e0224 */
[----:B------:R-:W-:Y:S01]  /*0350*/  LEA.HI R2, R2, R0, RZ, 0x3 ;  /* 0x0000000002027211 */ /* 0x000fe200078f18ff */
[----:B------:R-:W-:Y:S01]  /*0360*/  IMAD.SHL.U32 R22, R18, 0x8, RZ ;  /* 0x0000000812167824 */ /* 0x000fe200078e00ff */
[----:B------:R-:W-:Y:S01]  /*0370*/  LEA.HI R3, R4, R6, RZ, 0x1 ;  /* 0x0000000604037211 */ /* 0x000fe200078f08ff */
[----:B------:R-:W-:Y:S01]  /*0380*/  @!UP5 UIMAD UR6, UR33, UR12, UR36 ;  /* 0x0000000c2106d2a4 */ /* 0x000fe2000f8e0224 */
[----:B------:R-:W-:Y:S01]  /*0390*/  LOP3.LUT R10, R14, 0xfffffff8, RZ, 0xc0, !PT ;  /* 0xfffffff80e0a7812 */ /* 0x000fe200078ec0ff */
[----:B------:R-:W-:Y:S01]  /*03a0*/  USHF.L.U32 UR47, UR48, 0x6, URZ ;  /* 0x00000006302f7899 */ /* 0x000fe2000800063f */
[----:B------:R-:W-:Y:S01]  /*03b0*/  LOP3.LUT R12, R4, 0xfffffff0, RZ, 0xc0, !PT ;  /* 0xfffffff0040c7812 */ /* 0x000fe200078ec0ff */
[----:B------:R-:W-:Y:S01]  /*03c0*/  STL [R1+0x18], R22 ;  /* 0x0000181601007387 */ /* 0x000fe20000100800 */
[----:B------:R-:W-:Y:S01]  /*03d0*/  LOP3.LUT R4, R8, 0x7fffffe, RZ, 0xc0, !PT ;  /* 0x07fffffe08047812 */ /* 0x000fe200078ec0ff */
[----:B------:R-:W-:Y:S01]  /*03e0*/  IMAD.IADD R11, R7, 0x1, -R10 ;  /* 0x00000001070b7824 */ /* 0x000fe200078e0a0a */
[----:B------:R-:W-:Y:S01]  /*03f0*/  LOP3.LUT R2, R2, 0xfffffff8, RZ, 0xc0, !PT ;  /* 0xfffffff802027812 */ /* 0x000fe200078ec0ff */
[----:B------:R-:W-:Y:S01]  /*0400*/  USHF.L.U32 UR46, UR4, 0x5, URZ ;  /* 0x00000005042e7899 */ /* 0x000fe2000800063f */
[----:B------:R-:W-:Y:S01]  /*0410*/  LOP3.LUT R3, R3, 0xfffffffe, RZ, 0xc0, !PT ;  /* 0xfffffffe03037812 */ /* 0x000fe200078ec0ff */
[C---:B------:R-:W-:Y:S01]  /*0420*/  IMAD.IADD R10, R0.reuse, 0x1, -R4 ;  /* 0x00000001000a7824 */ /* 0x040fe200078e0a04 */
[----:B------:R-:W-:Y:S01]  /*0430*/  LOP3.LUT R9, R5, 0xffffffe0, RZ, 0xc0, !PT ;  /* 0xffffffe005097812 */ /* 0x000fe200078ec0ff */
[----:B------:R-:W-:Y:S01]  /*0440*/  IMAD.IADD R8, R0, 0x1, -R2 ;  /* 0x0000000100087824 */ /* 0x000fe200078e0a02 */
[----:B------:R-:W-:Y:S01]  /*0450*/  SHF.R.S32.HI R0, RZ, 0x5, R5 ;  /* 0x00000005ff007819 */ /* 0x000fe20000011405 */
[----:B------:R-:W-:Y:S01]  /*0460*/  IMAD.IADD R15, R6, 0x1, -R3 ;  /* 0x00000001060f7824 */ /* 0x000fe200078e0a03 */
[----:B------:R-:W-:Y:S01]  /*0470*/  SHF.R.S32.HI R2, RZ, 0x1f, R5 ;  /* 0x0000001fff027819 */ /* 0x000fe20000011405 */
[C---:B------:R-:W-:Y:S01]  /*0480*/  IMAD.IADD R9, R7.reuse, 0x1, -R9 ;  /* 0x0000000107097824 */ /* 0x040fe200078e0a09 */
[----:B------:R-:W-:Y:S01]  /*0490*/  SHF.R.S32.HI R3, RZ, 0x3, R14 ;  /* 0x00000003ff037819 */ /* 0x000fe2000001140e */
[----:B------:R-:W-:Y:S01]  /*04a0*/  IMAD.IADD R7, R7, 0x1, -R12 ;  /* 0x0000000107077824 */ /* 0x000fe200078e0a0c */
[-C--:B------:R-:W-:Y:S01]  /*04b0*/  LEA.HI R4, R5, R0.reuse, RZ, 0x1 ;  /* 0x0000000005047211 */ /* 0x080fe200078f08ff */
[----:B------:R-:W-:Y:S01]  /*04c0*/  ULDC UR52, c[0x0][0x214] ;  /* 0x0000850000347ab9 */ /* 0x000fe20000000800 */
[----:B------:R-:W-:Y:S01]  /*04d0*/  LEA.HI R2, R2, R0, RZ, 0x2 ;  /* 0x0000000002027211 */ /* 0x000fe200078f10ff */
[----:B------:R-:W-:Y:S01]  /*04e0*/  IMAD.SHL.U32 R3, R3, 0x40, RZ ;  /* 0x0000004003037824 */ /* 0x000fe200078e00ff */
[----:B------:R-:W-:Y:S01]  /*04f0*/  LOP3.LUT R5, R4, 0xfffffffe, RZ, 0xc0, !PT ;  /* 0xfffffffe04057812 */ /* 0x000fe200078ec0ff */
[----:B------:R-:W-:Y:S01]  /*0500*/  ULDC UR59, c[0x0][0x1c8] ;  /* 0x00007200003b7ab9 */ /* 0x000fe20000000800 */
[----:B------:R-:W-:Y:S01]  /*0510*/  LOP3.LUT R4, R2, 0xfffffffc, RZ, 0xc0, !PT ;  /* 0xfffffffc02047812 */ /* 0x000fe200078ec0ff */
[----:B------:R-:W-:Y:S01]  /*0520*/  ULDC.U8 UR8, c[0x0][0x3d0] ;  /* 0x0000f40000087ab9 */ /* 0x000fe20000000000 */
[----:B------:R-:W-:Y:S01]  /*0530*/  LOP3.LUT R2, R3, 0xc0, RZ, 0xc0, !PT ;  /* 0x000000c003027812 */ /* 0x000fe200078ec0ff */
[C---:B------:R-:W-:Y:S01]  /*0540*/  IMAD.IADD R21, R0.reuse, 0x1, -R5 ;  /* 0x0000000100157824 */ /* 0x040fe200078e0a05 */
[----:B------:R-:W-:Y:S01]  /*0550*/  LEA.HI R5, R11, R11, RZ, 0x1 ;  /* 0x0000000b0b057211 */ /* 0x000fe200078f08ff */
[C---:B------:R-:W-:Y:S01]  /*0560*/  IMAD.IADD R12, R0.reuse, 0x1, -R4 ;  /* 0x00000001000c7824 */ /* 0x040fe200078e0a04 */
[----:B------:R-:W-:Y:S01]  /*0570*/  SHF.R.U32.HI R3, RZ, 0x3, R2 ;  /* 0x00000003ff037819 */ /* 0x000fe20000011602 */
[----:B------:R-:W-:Y:S01]  /*0580*/  IMAD R4, R0, 0x8, R10 ;  /* 0x0000000800047824 */ /* 0x000fe200078e020a */
[----:B------:R-:W-:Y:S01]  /*0590*/  LOP3.LUT R0, R2, 0x18, R22, 0xf8, !PT ;  /* 0x0000001802007812 */ /* 0x000fe200078ef816 */
[----:B------:R-:W-:Y:S01]  /*05a0*/  STL [R1+0x68], R21 ;  /* 0x0000681501007387 */ /* 0x000fe20000100800 */
[----:B------:R-:W-:Y:S01]  /*05b0*/  SHF.R.S32.HI R2, RZ, 0x1f, R9 ;  /* 0x0000001fff027819 */ /* 0x000fe20000011409 */
[----:B------:R-:W-:Y:S01]  /*05c0*/  ULDC UR53, c[0x0][0x224] ;  /* 0x0000890000357ab9 */ /* 0x000fe20000000800 */
[----:B------:R-:W-:Y:S01]  /*05d0*/  LOP3.LUT R0, R0, R3, RZ, 0x3c, !PT ;  /* 0x0000000300007212 */ /* 0x000fe200078e3cff */
[----:B------:R-:W-:Y:S01]  /*05e0*/  @UP5 UIMAD UR57, UR33, UR52, URZ ;  /* 0x00000034213952a4 */ /* 0x000fe2000f8e023f */
[----:B------:R-:W-:Y:S01]  /*05f0*/  LEA.HI R19, R2, R9, RZ, 0x2 ;  /* 0x0000000902137211 */ /* 0x000fe200078f10ff */
[----:B------:R-:W-:Y:S01]  /*0600*/  ULDC.64 UR14, c[0x0][0x118] ;  /* 0x00004600000e7ab9 */ /* 0x000fe20000000a00 */
[----:B------:R-:W-:Y:S01]  /*0610*/  SHF.R.S32.HI R2, RZ, 0x1f, R7 ;  /* 0x0000001fff027819 */ /* 0x000fe20000011407 */
[----:B------:R-:W-:Y:S01]  /*0620*/  IMAD.U32 R3, R4, 0x20, R0 ;  /* 0x0000002004037824 */ /* 0x000fe200078e0000 */
[CC--:B------:R-:W-:Y:S01]  /*0630*/  LEA.HI R0, R7.reuse, R7.reuse, RZ, 0x1 ;  /* 0x0000000707007211 */ /* 0x0c0fe200078f08ff */
[----:B------:R-:W-:Y:S01]  /*0640*/  ULOP3.LUT UR59, UR36, UR59, URZ, 0x3c, !UPT ;  /* 0x0000003b243b7292 */ /* 0x000fe2000f8e3c3f */
[----:B------:R-:W-:Y:S01]  /*0650*/  LEA.HI R10, R2, R7, RZ, 0x3 ;  /* 0x00000007020a7211 */ /* 0x000fe200078f18ff */
[----:B------:R-:W-:Y:S01]  /*0660*/  USHF.R.S32.HI UR60, URZ, 0x1f, UR36 ;  /* 0x0000001f3f3c7899 */ /* 0x000fe20008011424 */
[----:B------:R1:W-:Y:S01]  /*0670*/  STL [R1+0x54], R3 ;  /* 0x0000540301007387 */ /* 0x0003e20000100800 */
[----:B------:R-:W-:Y:S01]  /*0680*/  LOP3.LUT R4, R0, 0x7fffffe, RZ, 0xc0, !PT ;  /* 0x07fffffe00047812 */ /* 0x000fe200078ec0ff */
[----:B------:R-:W-:Y:S01]  /*0690*/  UISETP.NE.AND UP6, UPT, UR8, URZ, UPT ;  /* 0x0000003f0800728c */ /* 0x000fe2000bfc5270 */
[----:B------:R-:W-:Y:S01]  /*06a0*/  LOP3.LUT R2, R10, 0xfffffff8, RZ, 0xc0, !PT ;  /* 0xfffffff80a027812 */ /* 0x000fe200078ec0ff */
[----:B------:R-:W-:Y:S01]  /*06b0*/  USHF.R.S32.HI UR61, URZ, 0x1f, UR36 ;  /* 0x0000001f3f3d7899 */ /* 0x000fe20008011424 */
[----:B------:R-:W-:Y:S01]  /*06c0*/  SHF.R.S32.HI R9, RZ, 0x6, R13 ;  /* 0x00000006ff097819 */ /* 0x000fe2000001140d */
[C---:B------:R-:W-:Y:S01]  /*06d0*/  IMAD.IADD R16, R7.reuse, 0x1, -R4 ;  /* 0x0000000107107824 */ /* 0x040fe200078e0a04 */
[C---:B------:R-:W-:Y:S01]  /*06e0*/  LOP3.LUT P2, RZ, R8.reuse, 0x2, RZ, 0xc0, !PT ;  /* 0x0000000208ff7812 */ /* 0x040fe2000784c0ff */
[----:B------:R-:W-:Y:S01]  /*06f0*/  IMAD.IADD R13, R7, 0x1, -R2 ;  /* 0x00000001070d7824 */ /* 0x000fe200078e0a02 */
[----:B------:R-:W-:Y:S01]  /*0700*/  LEA.HI R7, R8, R8, RZ, 0x1 ;  /* 0x0000000808077211 */ /* 0x000fe200078f08ff */
[----:B------:R-:W-:Y:S01]  /*0710*/  IMAD R2, R9, 0x4, R15 ;  /* 0x0000000409027824 */ /* 0x000fe200078e020f */
[----:B------:R-:W-:-:S02]  /*0720*/  UIMAD.WIDE.U32 UR42, UR38, UR44, URZ ;  /* 0x0000002c262a72a5 */ /* 0x000fc4000f8e003f */
[C---:B------:R-:W-:Y:S01]  /*0730*/  LOP3.LUT P5, RZ, R13.reuse, 0x2, RZ, 0xc0, !PT ;  /* 0x000000020dff7812 */ /* 0x040fe200078ac0ff */
[----:B------:R-:W-:Y:S01]  /*0740*/  UIMAD UR54, UR39, UR44, URZ ;  /* 0x0000002c273672a4 */ /* 0x000fe2000f8e023f */
        /* <DEDUP_REMOVED lines=35> */
[----:B------:R-:W-:Y:S01]  /*0980*/  IMAD.SHL.U32 R5, R18, 0x2, RZ ;  /* 0x0000000212057824 */ /* 0x000fe200078e00ff */
[----:B------:R-:W-:Y:S01]  /*0990*/  SEL R218, R226, 0xffffffe0, !P4 ;  /* 0xffffffe0e2da7807 */ /* 0x000fe20006000000 */
[----:B------:R-:W-:Y:S01]  /*09a0*/  IMAD.IADD R6, R8, 0x1, -R0 ;  /* 0x0000000108067824 */ /* 0x000fe200078e0a00 */
[----:B------:R-:W-:Y:S01]  /*09b0*/  LOP3.LUT R14, R4, R2, RZ, 0x3c, !PT ;  /* 0x00000002040e7212 */ /* 0x000fe200078e3cff */
[----:B------:R-:W-:Y:S01]  /*09c0*/  IMAD.SHL.U32 R0, R8, 0x40, RZ ;  /* 0x0000004008007824 */ /* 0x000fe200078e00ff */
[----:B------:R-:W-:Y:S01]  /*09d0*/  SHF.R.S32.HI R2, RZ, 0x3, R10 ;  /* 0x00000003ff027819 */ /* 0x000fe2000001140a */
[----:B------:R-:W-:Y:S01]  /*09e0*/  IMAD.U32 R217, R17, 0x20, R217 ;  /* 0x0000002011d97824 */ /* 0x000fe200078e00d9 */
[----:B------:R-:W-:-:S02]  /*09f0*/  LOP3.LUT P0, RZ, R11, 0x2, RZ, 0xc0, !PT ;  /* 0x000000020bff7812 */ /* 0x000fc4000780c0ff */
[----:B------:R-:W-:Y:S01]  /*0a00*/  LOP3.LUT R0, R0, 0x1c0, RZ, 0xc0, !PT ;  /* 0x000001c000007812 */ /* 0x000fe200078ec0ff */
[----:B------:R-:W-:Y:S01]  /*0a10*/  IMAD R16, R2, 0x8, R16 ;  /* 0x0000000802107824 */ /* 0x000fe200078e0210 */
[----:B------:R-:W-:Y:S01]  /*0a20*/  SEL R226, R226, 0xffffffe0, !P0 ;  /* 0xffffffe0e2e27807 */ /* 0x000fe20004000000 */
[----:B------:R-:W-:Y:S01]  /*0a30*/  IMAD R221, R12, 0x2, R2 ;  /* 0x000000020cdd7824 */ /* 0x000fe200078e0202 */
[----:B------:R-:W-:Y:S01]  /*0a40*/  LOP3.LUT R4, R0, 0x20, R3, 0xf8, !PT ;  /* 0x0000002000047812 */ /* 0x000fe200078ef803 */
[----:B------:R-:W-:Y:S01]  /*0a50*/  IMAD.SHL.U32 R217, R217, 0x2, RZ ;  /* 0x00000002d9d97824 */ /* 0x000fe200078e00ff */
[----:B------:R-:W-:Y:S01]  /*0a60*/  SHF.R.U32.HI R3, RZ, 0x3, R0 ;  /* 0x00000003ff037819 */ /* 0x000fe20000011600 */
[----:B------:R-:W-:Y:S01]  /*0a70*/  IMAD R0, R12, 0x200, R5 ;  /* 0x000002000c007824 */ /* 0x000fe200078e0205 */
[----:B------:R-:W-:Y:S01]  /*0a80*/  SHF.R.S32.HI R2, RZ, 0x7, R20 ;  /* 0x00000007ff027819 */ /* 0x000fe20000011414 */
[----:B------:R-:W-:Y:S01]  /*0a90*/  IMAD.IADD R218, R217, 0x1, R218 ;  /* 0x00000001d9da7824 */ /* 0x000fe200078e02da */
[----:B------:R-:W-:Y:S01]  /*0aa0*/  LOP3.LUT R8, R4, R3, RZ, 0x3c, !PT ;  /* 0x0000000304087212 */ /* 0x000fe200078e3cff */
[----:B------:R-:W-:Y:S01]  /*0ab0*/  IMAD R9, R6, 0x20, R0 ;  /* 0x0000002006097824 */ /* 0x000fe200078e0200 */
[----:B------:R-:W-:Y:S01]  /*0ac0*/  SHF.R.S32.HI R0, RZ, 0x1, R7 ;  /* 0x00000001ff007819 */ /* 0x000fe20000011407 */
[----:B------:R-:W-:-:S02]  /*0ad0*/  IMAD.U32 R3, RZ, RZ, UR13 ;  /* 0x0000000dff037e24 */ /* 0x000fc4000f8e00ff */
[----:B------:R-:W-:Y:S01]  /*0ae0*/  IMAD R3, R2, 0x1000, R5 ;  /* 0x0000100002037824 */ /* 0x000fe200078e0205 */
[C---:B------:R-:W-:Y:S01]  /*0af0*/  LOP3.LUT P1, RZ, R0.reuse, 0x2, RZ, 0xc0, !PT ;  /* 0x0000000200ff7812 */ /* 0x040fe2000782c0ff */
[----:B------:R-:W-:Y:S02]  /*0b00*/  IMAD.SHL.U32 R0, R0, 0x40, RZ ;  /* 0x0000004000007824 */ /* 0x000fe400078e00ff */
[----:B------:R-:W-:Y:S02]  /*0b10*/  IMAD.SHL.U32 R2, R2, 0x8, RZ ;  /* 0x0000000802027824 */ /* 0x000fe400078e00ff */
[----:B------:R-:W-:Y:S01]  /*0b20*/  IMAD R5, R21, 0x400, R3 ;  /* 0x0000040015057824 */ /* 0x000fe200078e0203 */
[----:B------:R-:W-:Y:S01]  /*0b30*/  LOP3.LUT R0, R0, 0xc0, RZ, 0xc0, !PT ;  /* 0x000000c000007812 */ /* 0x000fe200078ec0ff */
[C---:B------:R-:W-:Y:S01]  /*0b40*/  IMAD.SHL.U32 R4, R15.reuse, 0x10, RZ ;  /* 0x000000100f047824 */ /* 0x040fe200078e00ff */
        /* <DEDUP_REMOVED lines=19> */
[----:B------:R-:W-:Y:S01]  /*0c80*/  IMAD.U32 R0, RZ, RZ, UR7 ;  /* 0x00000007ff007e24 */ /* 0x000fe2000f8e00ff */
[----:B------:R-:W-:Y:S01]  /*0c90*/  LOP3.LUT R5, R4, R2, R5, 0x1e, !PT ;  /* 0x0000000204057212 */ /* 0x000fe200078e1e05 */
[----:B------:R-:W-:Y:S01]  /*0ca0*/  IMAD.SHL.U32 R0, R16, 0x20, RZ ;  /* 0x0000002010007824 */ /* 0x000fe200078e00ff */
[----:B------:R-:W-:Y:S01]  /*0cb0*/  LOP3.LUT R2, R4, R7, R2, 0x1e, !PT ;  /* 0x0000000704027212 */ /* 0x000fe200078e1e02 */
[----:B------:R-:W-:Y:S01]  /*0cc0*/  IMAD.U32 R221, R221, 0x200, R6 ;  /* 0x00000200dddd7824 */ /* 0x000fe200078e0006 */
[----:B------:R-:W-:Y:S01]  /*0cd0*/  IADD3 R4, R22, 0x20, RZ ;  /* 0x0000002016047810 */ /* 0x000fe20007ffe0ff */
[----:B------:R-:W-:Y:S01]  /*0ce0*/  IMAD R227, R21, 0x200, R0 ;  /* 0x0000020015e37824 */ /* 0x000fe200078e0200 */
[----:B------:R-:W-:Y:S01]  /*0cf0*/  @P2 IADD3 R240, R242, -0x20, RZ ;  /* 0xffffffe0f2f02810 */ /* 0x000fe20007ffe0ff */
[----:B------:R-:W-:Y:S01]  /*0d00*/  IMAD.IADD R225, R0, 0x1, R2 ;  /* 0x0000000100e17824 */ /* 0x000fe200078e0202 */
[----:B------:R-:W-:Y:S01]  /*0d10*/  SHF.R.S32.HI R0, RZ, 0x2, R19 ;  /* 0x00000002ff007819 */ /* 0x000fe20000011413 */
[----:B------:R1:W-:Y:S01]  /*0d20*/  STL [R1+0x38], R4 ;  /* 0x0000380401007387 */ /* 0x0003e20000100800 */
[----:B------:R-:W-:Y:S01]  /*0d30*/  IADD3 R2, R22, 0x40, RZ ;  /* 0x0000004016027810 */ /* 0x000fe20007ffe0ff */
[----:B------:R-:W-:Y:S01]  /*0d40*/  IMAD.IADD R227, R227, 0x1, R5 ;  /* 0x00000001e3e37824 */ /* 0x000fe200078e0205 */
[----:B------:R-:W-:Y:S01]  /*0d50*/  LEA R221, R221, 0xf000, 0x1 ;  /* 0x0000f000dddd7811 */ /* 0x000fe200078e08ff */
[----:B------:R-:W-:-:S02]  /*0d60*/  IMAD R0, R21, 0x10, R0 ;  /* 0x0000001015007824 */ /* 0x000fc400078e0200 */
[----:B------:R2:W-:Y:S01]  /*0d70*/  STL [R1+0x3c], R2 ;  /* 0x00003c0201007387 */ /* 0x0005e20000100800 */
[----:B------:R-:W-:Y:S02]  /*0d80*/  IMAD.IADD R239, R239, 0x1, R240 ;  /* 0x00000001efef7824 */ /* 0x000fe400078e02f0 */
[C---:B------:R-:W-:Y:S01]  /*0d90*/  IMAD.IADD R222, R221.reuse, 0x1, R222 ;  /* 0x00000001ddde7824 */ /* 0x040fe200078e02de */
[----:B------:R3:W-:Y:S01]  /*0da0*/  STL [R1+0x14], R0 ;  /* 0x0000140001007387 */ /* 0x0007e20000100800 */
[--C-:B------:R-:W-:Y:S02]  /*0db0*/  IMAD.IADD R224, R221, 0x1, R223.reuse ;  /* 0x00000001dde07824 */ /* 0x100fe400078e02df */
[----:B------:R-:W-:Y:S01]  /*0dc0*/  IMAD.IADD R223, R222, 0x1, R223 ;  /* 0x00000001dedf7824 */ /* 0x000fe200078e02df */
[----:B-1----:R-:W-:-:S05]  /*0dd0*/  LEA R4, R8, 0x9000, 0x1 ;  /* 0x0000900008047811 */ /* 0x002fca00078e08ff */
[----:B------:R1:W-:Y:S01]  /*0de0*/  STL [R1+0x58], R4 ;  /* 0x0000580401007387 */ /* 0x0003e20000100800 */
[----:B--2---:R-:W-:Y:S01]  /*0df0*/  IMAD.SHL.U32 R2, R3, 0x2, RZ ;  /* 0x0000000203027824 */ /* 0x004fe200078e00ff */
[C---:B---3--:R-:W-:Y:S02]  /*0e00*/  IADD3 R0, R4.reuse, 0x20, RZ ;  /* 0x0000002004007810 */ /* 0x048fe40007ffe0ff */
[----:B------:R-:W-:-:S05]  /*0e10*/  @P1 IADD3 R0, R4, -0x20, RZ ;  /* 0xffffffe004001810 */ /* 0x000fca0007ffe0ff */
[----:B------:R1:W-:Y:S02]  /*0e20*/  STL [R1+0x5c], R0 ;  /* 0x00005c0001007387 */ /* 0x0003e40000100800 */
.L_x_336:
        /* <DEDUP_REMOVED lines=53> */
.L_x_295:
        /* <DEDUP_REMOVED lines=59> */
.L_x_297:
        /* <DEDUP_REMOVED lines=18> */
.L_x_298:
        /* <DEDUP_REMOVED lines=71> */
.L_x_299:
[----:B------:R-:W-:Y:S02]  /*1ac0*/  UMOV UR6, UR53 ;  /* 0x0000003500067c82 */ /* 0x000fe40008000000 */
.L_x_300:
[----:B------:R-:W2:Y:S04]  /*1ad0*/  LDL.64 R4, [R1+0x18] ;  /* 0x0000180001047983 */ /* 0x000ea80000100a00 */
[----:B------:R1:W2:Y:S01]  /*1ae0*/  LDL.64 R22, [R1+0x18] ;  /* 0x0000180001167983 */ /* 0x0002a20000100a00 */
[----:B------:R-:W-:Y:S01]  /*1af0*/  UIADD3 UR4, UP4, UP3, UR4, UR47, UR49 ;  /* 0x0000002f04047290 */ /* 0x000fe2000fb9e031 */
[----:B------:R-:W-:Y:S01]  /*1b00*/  IMAD.U32 R9, RZ, RZ, UR36 ;  /* 0x00000024ff097e24 */ /* 0x000fe2000f8e00ff */
[----:B------:R-:W-:Y:S01]  /*1b10*/  UIADD3 UR12, UR13, UR9, URZ ;  /* 0x000000090d0c7290 */ /* 0x000fe2000fffe03f */
[----:B------:R-:W3:Y:S01]  /*1b20*/  S2R R19, SR_TID.X ;  /* 0x0000000000137919 */ /* 0x000ee20000002100 */
[----:B------:R-:W-:Y:S01]  /*1b30*/  UIADD3 UR27, UP2, UP1, UR16, UR4, UR17 ;  /* 0x00000004101b7290 */ /* 0x000fe2000f95e011 */
[----:B------:R-:W-:Y:S01]  /*1b40*/  BSSY B1, `(.L_x_296) ;  /* 0x00008ce000017945 */ /* 0x000fe20003800000 */
[----:B------:R-:W-:-:S02]  /*1b50*/  UIADD3.X UR4, UR7, UR51, UR56, UP4, UP3 ;  /* 0x0000003307047290 */ /* 0x000fc4000a7e6438 */
[----:B------:R-:W-:Y:S02]  /*1b60*/  ULDC.64 UR16, c[0x0][0x3c8] ;  /* 0x0000f20000107ab9 */ /* 0x000fe40000000a00 */
        /* <DEDUP_REMOVED lines=17> */
[----:B------:R-:W-:Y:S02]  /*1c80*/  UMOV UR30, 0x4 ;  /* 0x00000004001e7882 */ /* 0x000fe40000000000 */
[----:B------:R-:W-:Y:S02]  /*1c90*/  UIMAD.WIDE UR4, UR4, UR30, UR16 ;  /* 0x0000001e040472a5 */ /* 0x000fe4000f8e0210 */
[----:B------:R-:W-:-:S05]  /*1ca0*/  IMAD R7, R7, c[0x0][0x190], RZ ;  /* 0x0000640007077a24 */ /* 0x000fca00078e02ff */
[----:B------:R-:W-:Y:S02]  /*1cb0*/  UMOV UR17, UR4 ;  /* 0x0000000400117c82 */ /* 0x000fe40008000000 */
[----:B------:R-:W-:Y:S02]  /*1cc0*/  UIADD3 UR4, -UR18, UR21, UR20 ;  /* 0x0000001512047290 */ /* 0x000fe4000fffe114 */
[----:B------:R-:W-:Y:S01]  /*1cd0*/  UMOV UR16, UR5 ;  /* 0x0000000500107c82 */ /* 0x000fe20008000000 */
[----:B--2---:R-:W-:-:S05]  /*1ce0*/  IMAD.MOV.U32 R22, RZ, RZ, R4 ;  /* 0x000000ffff167224 */ /* 0x004fca00078e0004 */
[----:B------:R-:W-:-:S05]  /*1cf0*/  SHF.R.S32.HI R23, RZ, 0x1f, R22 ;  /* 0x0000001fff177819 */ /* 0x000fca0000011416 */
[C---:B------:R-:W-:Y:S01]  /*1d00*/  IMAD.WIDE.U32 R4, R0.reuse, c[0x0][0x190], R22 ;  /* 0x0000640000047a25 */ /* 0x040fe200078e0016 */
[----:B------:R1:W-:Y:S03]  /*1d10*/  STL [R1+0x1c], R23 ;  /* 0x00001c1701007387 */ /* 0x0003e60000100800 */
[----:B------:R-:W-:Y:S01]  /*1d20*/  IMAD R0, R0, c[0x0][0x194], R7 ;  /* 0x0000650000007a24 */ /* 0x000fe200078e0207 */
[----:B------:R-:W-:Y:S01]  /*1d30*/  IADD3 R6, P0, R4, UR37, RZ ;  /* 0x0000002504067c10 */ /* 0x000fe2000ff1e0ff */
[----:B------:R-:W-:Y:S02]  /*1d40*/  ULDC UR37, c[0x0][0x2e8] ;  /* 0x0000ba0000257ab9 */ /* 0x000fe40000000800 */
[----:B------:R-:W-:Y:S01]  /*1d50*/  UIADD3 UR4, UR4, -UR37, URZ ;  /* 0x8000002504047290 */ /* 0x000fe2000fffe03f */
[----:B------:R-:W-:Y:S01]  /*1d60*/  IADD3.X R7, R5, UR34, R0, P0, !PT ;  /* 0x0000002205077c10 */ /* 0x000fe200087fe400 */
[----:B------:R-:W-:Y:S01]  /*1d70*/  IMAD.U32 R0, RZ, RZ, UR13 ;  /* 0x0000000dff007e24 */ /* 0x000fe2000f8e00ff */
[----:B------:R-:W-:Y:S01]  /*1d80*/  IADD3 R4, P0, R22, UR19, RZ ;  /* 0x0000001316047c10 */ /* 0x000fe2000ff1e0ff */
[----:B------:R-:W-:-:S02]  /*1d90*/  USHF.R.S32.HI UR19, URZ, 0x1f, UR4 ;  /* 0x0000001f3f137899 */ /* 0x000fc40008011404 */
[----:B------:R-:W-:Y:S01]  /*1da0*/  IMAD.WIDE.U32 R6, R9, c[0x0][0x1a8], R6 ;  /* 0x00006a0009067a25 */ /* 0x000fe200078e0006 */
[----:B------:R-:W-:Y:S01]  /*1db0*/  IADD3.X R5, R23, UR29, RZ, P0, !PT ;  /* 0x0000001d17057c10 */ /* 0x000fe200087fe4ff */
[----:B------:R-:W-:-:S03]  /*1dc0*/  ULEA.HI UR19, UR19, UR4, URZ, 0x6 ;  /* 0x0000000413137291 */ /* 0x000fc6000f8f303f */
[----:B------:R-:W-:Y:S01]  /*1dd0*/  IADD3 R10, R7, UR10, RZ ;  /* 0x0000000a070a7c10 */ /* 0x000fe2000fffe0ff */
[----:B------:R-:W-:Y:S01]  /*1de0*/  IMAD.WIDE.U32 R4, R0, c[0x0][0x370], R4 ;  /* 0x0000dc0000047a25 */ /* 0x000fe200078e0004 */
[----:B------:R-:W-:Y:S01]  /*1df0*/  LEA.HI R0, R20, R19, RZ, 0x5 ;  /* 0x0000001314007211 */ /* 0x000fe200078f28ff */
[----:B------:R-:W-:Y:S01]  /*1e00*/  USHF.R.S32.HI UR19, URZ, 0x6, UR19 ;  /* 0x000000063f137899 */ /* 0x000fe20008011413 */
[----:B------:R-:W-:Y:S01]  /*1e10*/  LEA R247, P4, R6, c[0x0][0x160], 0x1 ;  /* 0x0000580006f77a11 */ /* 0x000fe200078808ff */
[----:B------:R-:W-:Y:S01]  /*1e20*/  IMAD R7, R18, c[0x0][0x370], RZ ;  /* 0x0000dc0012077a24 */ /* 0x000fe200078e02ff */
[----:B------:R-:W-:Y:S01]  /*1e30*/  LOP3.LUT R8, R0, 0xffffffe0, RZ, 0xc0, !PT ;  /* 0xffffffe000087812 */ /* 0x000fe200078ec0ff */
[----:B------:R-:W-:Y:S01]  /*1e40*/  UISETP.LT.AND UP1, UPT, URZ, UR19, UPT ;  /* 0x000000133f00728c */ /* 0x000fe2000bf21270 */
[----:B------:R-:W-:Y:S01]  /*1e50*/  SHF.R.S32.HI R0, RZ, 0x5, R0 ;  /* 0x00000005ff007819 */ /* 0x000fe20000011400 */
[----:B------:R-:W-:Y:S01]  /*1e60*/  ULDC.64 UR4, c[0x0][0x200] ;  /* 0x0000800000047ab9 */ /* 0x000fe20000000a00 */
[----:B------:R-:W-:Y:S01]  /*1e70*/  IADD3 R5, R5, UR7, RZ ;  /* 0x0000000705057c10 */ /* 0x000fe2000fffe0ff */
[----:B------:R-:W-:Y:S01]  /*1e80*/  IMAD.IADD R16, R19, 0x1, -R8 ;  /* 0x0000000113107824 */ /* 0x000fe200078e0a08 */
[----:B------:R-:W-:Y:S01]  /*1e90*/  USEL UR19, URZ, UR19, !UP1 ;  /* 0x000000133f137287 */ /* 0x000fe2000c800000 */
[----:B------:R-:W-:Y:S01]  /*1ea0*/  LEA.HI.X R245, R6, c[0x0][0x164], R10, 0x1, P4 ;  /* 0x0000590006f57a11 */ /* 0x000fe200020f0c0a */
[----:B------:R-:W-:Y:S01]  /*1eb0*/  UIADD3 UR7, UR35, -0x1, URZ ;  /* 0xffffffff23077890 */ /* 0x000fe2000fffe03f */
[----:B------:R-:W-:Y:S01]  /*1ec0*/  IMAD R0, R0, UR48, R16 ;  /* 0x0000003000007c24 */ /* 0x000fe2000f8e0210 */
[----:B------:R-:W-:Y:S01]  /*1ed0*/  UISETP.GT.AND UP1, UPT, UR35, UR19, UPT ;  /* 0x000000132300728c */ /* 0x000fe2000bf24270 */
[----:B------:R-:W-:Y:S01]  /*1ee0*/  IMAD.WIDE.U32 R4, R9, c[0x0][0x378], R4 ;  /* 0x0000de0009047a25 */ /* 0x000fe200078e0004 */
[----:B------:R-:W-:-:S02]  /*1ef0*/  UIMAD.WIDE UR12, UR12, UR30, UR4 ;  /* 0x0000001e0c0c72a5 */ /* 0x000fc4000f8e0204 */
[C---:B------:R-:W-:Y:S02]  /*1f00*/  IADD3 R8, P0, R0.reuse, UR27, RZ ;  /* 0x0000001b00087c10 */ /* 0x040fe4000ff1e0ff */
[----:B------:R-:W-:Y:S02]  /*1f10*/  IADD3 R5, R5, UR8, RZ ;  /* 0x0000000805057c10 */ /* 0x000fe4000fffe0ff */
[----:B------:R-:W-:Y:S01]  /*1f20*/  LEA.HI.X.SX32 R9, R0, UR26, 0x1, P0 ;  /* 0x0000001a00097c11 */ /* 0x000fe200080f0eff */
[C---:B------:R-:W-:Y:S01]  /*1f30*/  IMAD R0, R3.reuse, c[0x0][0x374], R7 ;  /* 0x0000dd0003007a24 */ /* 0x040fe200078e0207 */
[----:B------:R-:W-:Y:S01]  /*1f40*/  PLOP3.LUT P0, PT, PT, PT, UP1, 0x80, 0x0 ;  /* 0x000000000000781c */ /* 0x000fe20003f0f018 */
[----:B------:R-:W-:Y:S01]  /*1f50*/  IMAD.WIDE.U32 R4, R3, c[0x0][0x370], R4 ;  /* 0x0000dc0003047a25 */ /* 0x000fe200078e0004 */
[----:B------:R-:W-:-:S03]  /*1f60*/  LEA R244, P2, R8, c[0x0][0x350], 0x2 ;  /* 0x0000d40008f47a11 */ /* 0x000fc600078410ff */
[----:B------:R-:W-:Y:S01]  /*1f70*/  IMAD.IADD R0, R5, 0x1, R0 ;  /* 0x0000000105007824 */ /* 0x000fe200078e0200 */
[----:B------:R-:W-:Y:S02]  /*1f80*/  LEA R248, P3, R4, c[0x0][0x330], 0x1 ;  /* 0x0000cc0004f87a11 */ /* 0x000fe400078608ff */
        /* <DEDUP_REMOVED lines=21> */
.L_x_302:
        /* <DEDUP_REMOVED lines=18> */
.L_x_303:
        /* <DEDUP_REMOVED lines=34> */
.L_x_305:
[----:B-1----:R-:W-:Y:S05]  /*2420*/  BSYNC B0 ;  /* 0x0000000000007941 */ /* 0x002fea0003800000 */
.L_x_304:
        /* <DEDUP_REMOVED lines=19> */
.L_x_307:
[----:B------:R-:W-:Y:S05]  /*2560*/  BSYNC B0 ;  /* 0x0000000000007941 */ /* 0x000fea0003800000 */
.L_x_306:
        /* <DEDUP_REMOVED lines=29> */
.L_x_309:
[----:B------:R-:W-:Y:S05]  /*2740*/  BSYNC B0 ;  /* 0x0000000000007941 */ /* 0x000fea0003800000 */
.L_x_308:
        /* <DEDUP_REMOVED lines=18> */
.L_x_301:
[----:B-1----:R-:W2:Y:S01]  /*2870*/  LDL R21, [R1+0x54] ;  /* 0x0000540001157983 */ /* 0x002ea20000100800 */
[----:B------:R-:W-:Y:S01]  /*2880*/  ULDC.64 UR4, c[0x0][0x1a0] ;  /* 0x0000680000047ab9 */ /* 0x000fe20000000a00 */
[----:B------:R-:W-:Y:S01]  /*2890*/  PLOP3.LUT P0, PT, PT, PT, UP6, 0x80, 0x0 ;  /* 0x000000000000781c */ /* 0x000fe20003f0f068 */
[----:B------:R-:W-:Y:S01]  /*28a0*/  UIMAD UR4, UR11, UR4, URZ ;  /* 0x000000040b0472a4 */ /* 0x000fe2000f8e023f */
[----:B------:R-:W-:Y:S01]  /*28b0*/  IMAD.U32 R15, RZ, RZ, UR20 ;  /* 0x00000014ff0f7e24 */ /* 0x000fe2000f8e00ff */
[----:B------:R-:W-:Y:S02]  /*28c0*/  BSSY B0, `(.L_x_311) ;  /* 0x000003b000007945 */ /* 0x000fe40003800000 */
[----:B------:R-:W-:Y:S01]  /*28d0*/  UIMAD UR5, UR20, UR5, UR4 ;  /* 0x00000005140572a4 */ /* 0x000fe2000f8e0204 */
[----:B------:R-:W-:Y:S01]  /*28e0*/  IMAD.WIDE.U32 R4, R15, c[0x0][0x1a0], R22 ;  /* 0x000068000f047a25 */ /* 0x000fe200078e0016 */
[----:B------:R-:W-:-:S04]  /*28f0*/  ULEA.HI UR4, UR7, UR7, URZ, 0x1 ;  /* 0x0000000707047291 */ /* 0x000fc8000f8f083f */
[----:B------:R-:W-:Y:S01]  /*2900*/  ULOP3.LUT UR4, UR4, 0xfffffffe, URZ, 0xc0, !UPT ;  /* 0xfffffffe04047892 */ /* 0x000fe2000f8ec03f */
[----:B------:R-:W-:Y:S01]  /*2910*/  IMAD.U32 R7, RZ, RZ, UR5 ;  /* 0x00000005ff077e24 */ /* 0x000fe2000f8e00ff */
[----:B------:R-:W-:Y:S01]  /*2920*/  @P0 BAR.SYNC.DEFER_BLOCKING 0x0 ;  /* 0x0000000000000b1d */ /* 0x000fe20000010000 */
[----:B------:R-:W-:Y:S01]  /*2930*/  IADD3 R6, P2, R4, UR31, RZ ;  /* 0x0000001f04067c10 */ /* 0x000fe2000ff5e0ff */
[----:B------:R-:W-:Y:S01]  /*2940*/  UIADD3 UR4, UR7, -UR4, URZ ;  /* 0x8000000407047290 */ /* 0x000fe2000fffe03f */
[----:B------:R-:W-:Y:S02]  /*2950*/  IMAD R4, R17, c[0x0][0x1b8], RZ ;  /* 0x00006e0011047a24 */ /* 0x000fe400078e02ff */
[----:B------:R-:W-:Y:S01]  /*2960*/  IADD3.X R7, R5, UR32, R7, P2, !PT ;  /* 0x0000002005077c10 */ /* 0x000fe200097fe407 */
[----:B------:R-:W-:Y:S01]  /*2970*/  UISETP.NE.AND UP0, UPT, UR4, 0x1, UPT ;  /* 0x000000010400788c */ /* 0x000fe2000bf05270 */
[----:B------:R-:W-:Y:S01]  /*2980*/  IMAD R4, R14, c[0x0][0x1bc], R4 ;  /* 0x00006f000e047a24 */ /* 0x000fe200078e0204 */
[----:B------:R-:W-:-:S02]  /*2990*/  UIMAD UR4, UR23, -0x80, UR18 ;  /* 0xffffff80170478a4 */ /* 0x000fc4000f8e0212 */
[----:B------:R-:W-:-:S04]  /*29a0*/  IMAD.WIDE.U32 R6, R14, c[0x0][0x1b8], R6 ;  /* 0x00006e000e067a25 */ /* 0x000fc800078e0006 */
[----:B------:R-:W-:Y:S02]  /*29b0*/  ISETP.GE.AND P1, PT, R3, UR4, PT ;  /* 0x0000000403007c0c */ /* 0x000fe4000bf26270 */
[----:B------:R-:W-:Y:S02]  /*29c0*/  IADD3 R13, R7, R4, RZ ;  /* 0x00000004070d7210 */ /* 0x000fe40007ffe0ff */
[----:B--2---:R-:W-:-:S09]  /*29d0*/  SHF.L.U32 R0, R21, 0x1, RZ ;  /* 0x0000000115007819 */ /* 0x004fd200000006ff */
        /* <DEDUP_REMOVED lines=41> */
.L_x_312:
[----:B------:R-:W-:Y:S05]  /*2c70*/  BSYNC B0 ;  /* 0x0000000000007941 */ /* 0x000fea0003800000 */
.L_x_311:
        /* <DEDUP_REMOVED lines=41> */
.L_x_314:
[----:B------:R-:W-:Y:S05]  /*2f10*/  BSYNC B0 ;  /* 0x0000000000007941 */ /* 0x000fea0003800000 */
.L_x_313:
        /* <DEDUP_REMOVED lines=39> */
.L_x_316:
[----:B------:R-:W-:Y:S05]  /*3190*/  BSYNC B0 ;  /* 0x0000000000007941 */ /* 0x000fea0003800000 */
.L_x_315:
        /* <DEDUP_REMOVED lines=19> */
.L_x_318:
        /* <DEDUP_REMOVED lines=36> */
.L_x_319:
[----:B------:R-:W-:Y:S05]  /*3510*/  BSYNC B0 ;  /* 0x0000000000007941 */ /* 0x000fea0003800000 */
.L_x_317:
[----:B--2-4-:R-:W2:Y:S01]  /*3520*/  LDL R9, [R1+0x14] ;  /* 0x0000140001097983 */ /* 0x014ea20000100800 */
[----:B-1----:R-:W-:Y:S01]  /*3530*/  IMAD.MOV.U32 R7, RZ, RZ, 0x4 ;  /* 0x00000004ff077424 */ /* 0x002fe200078e00ff */
[----:B------:R-:W-:Y:S01]  /*3540*/  MOV R8, 0x7f800000 ;  /* 0x7f80000000087802 */ /* 0x000fe20000000f00 */
[----:B------:R-:W-:Y:S01]  /*3550*/  IMAD.MOV.U32 R11, RZ, RZ, 0x7f800000 ;  /* 0x7f800000ff0b7424 */ /* 0x000fe200078e00ff */
[----:B------:R-:W-:Y:S02]  /*3560*/  MOV R10, 0x7f800000 ;  /* 0x7f800000000a7802 */ /* 0x000fe40000000f00 */
[C---:B--2---:R-:W-:Y:S02]  /*3570*/  IADD3 R6, R9.reuse, 0x28, RZ ;  /* 0x0000002809067810 */ /* 0x044fe40007ffe0ff */
[----:B------:R-:W-:Y:S02]  /*3580*/  IADD3 R4, R9, 0x20, RZ ;  /* 0x0000002009047810 */ /* 0x000fe40007ffe0ff */
[----:B------:R-:W-:-:S02]  /*3590*/  ISETP.GE.AND P2, PT, R6, UR4, PT ;  /* 0x0000000406007c0c */ /* 0x000fc4000bf46270 */
[----:B------:R-:W-:Y:S02]  /*35a0*/  IADD3 R5, R9, 0x8, RZ ;  /* 0x0000000809057810 */ /* 0x000fe40007ffe0ff */
[----:B------:R-:W-:Y:S01]  /*35b0*/  ISETP.GE.AND P3, PT, R4, UR4, PT ;  /* 0x0000000404007c0c */ /* 0x000fe2000bf66270 */
[----:B------:R-:W-:Y:S01]  /*35c0*/  IMAD.MOV.U32 R4, RZ, RZ, 0x4 ;  /* 0x00000004ff047424 */ /* 0x000fe200078e00ff */
[----:B------:R-:W-:Y:S02]  /*35d0*/  ISETP.GE.AND P4, PT, R5, UR4, PT ;  /* 0x0000000405007c0c */ /* 0x000fe4000bf86270 */
[C---:B------:R-:W-:Y:S01]  /*35e0*/  ISETP.GE.AND P6, PT, R9.reuse, UR4, PT ;  /* 0x0000000409007c0c */ /* 0x040fe2000bfc6270 */
[----:B------:R-:W-:Y:S01]  /*35f0*/  IMAD.WIDE R4, R9, R4, UR12 ;  /* 0x0000000c09047e25 */ /* 0x000fe2000f8e0204 */
[----:B------:R-:W-:-:S03]  /*3600*/  ULDC.64 UR4, c[0x0][0x198] ;  /* 0x0000660000047ab9 */ /* 0x000fc60000000a00 */
[----:B------:R-:W-:Y:S02]  /*3610*/  IMAD.MOV.U32 R9, RZ, RZ, 0x7f800000 ;  /* 0x7f800000ff097424 */ /* 0x000fe400078e00ff */
[----:B------:R-:W-:-:S04]  /*3620*/  @!P2 IMAD.WIDE R6, R6, R7, UR12 ;  /* 0x0000000c0606ae25 */ /* 0x000fc8000f8e0207 */
[----:B------:R1:W2:Y:S04]  /*3630*/  @!P3 LDG.E R9, [R4.64+0x80] ;  /* 0x0000800e0409b981 */ /* 0x0002a8000c1e1900 */
[----:B------:R4:W5:Y:S04]  /*3640*/  @!P2 LDG.E R8, [R6.64] ;  /* 0x0000000e0608a981 */ /* 0x000968000c1e1900 */
[----:B---3--:R1:W3:Y:S04]  /*3650*/  @!P4 LDG.E R10, [R4.64+0x20] ;  /* 0x0000200e040ac981 */ /* 0x0082e8000c1e1900 */
[----:B------:R1:W3:Y:S01]  /*3660*/  @!P6 LDG.E R11, [R4.64] ;  /* 0x0000000e040be981 */ /* 0x0002e2000c1e1900 */
[----:B------:R-:W-:-:S03]  /*3670*/  UIMAD UR4, UR11, UR4, URZ ;  /* 0x000000040b0472a4 */ /* 0x000fc6000f8e023f */
[----:B------:R2:W-:Y:S01]  /*3680*/  @P1 STS [R0+0x9000], RZ ;  /* 0x009000ff00001388 */ /* 0x0005e20000000800 */
[----:B------:R-:W-:-:S03]  /*3690*/  UIMAD UR4, UR20, UR5, UR4 ;  /* 0x00000005140472a4 */ /* 0x000fc6000f8e0204 */
[----:B------:R2:W-:Y:S04]  /*36a0*/  @P1 STS [R0+0x9004], RZ ;  /* 0x009004ff00001388 */ /* 0x0005e80000000800 */
[----:B------:R2:W-:Y:S04]  /*36b0*/  @P1 STS.64 [R0+0x9008], RZ ;  /* 0x009008ff00001388 */ /* 0x0005e80000000a00 */
[----:B------:R2:W-:Y:S04]  /*36c0*/  @P1 STS.128 [R0+0xb000], RZ ;  /* 0x00b000ff00001388 */ /* 0x0005e80000000c00 */
[----:B------:R2:W-:Y:S01]  /*36d0*/  @P1 STS.128 [R0+0xd000], RZ ;  /* 0x00d000ff00001388 */ /* 0x0005e20000000c00 */
[----:B-1----:R-:W-:-:S05]  /*36e0*/  IMAD.WIDE.U32 R4, R15, c[0x0][0x198], R22 ;  /* 0x000066000f047a25 */ /* 0x002fca00078e0016 */
[----:B----4-:R-:W-:Y:S02]  /*36f0*/  IADD3 R6, P2, R4, UR24, RZ ;  /* 0x0000001804067c10 */ /* 0x010fe4000ff5e0ff */
[----:B------:R-:W-:-:S04]  /*3700*/  MOV R4, UR4 ;  /* 0x0000000400047c02 */ /* 0x000fc80008000f00 */
[----:B------:R-:W-:Y:S01]  /*3710*/  IADD3.X R7, R5, UR28, R4, P2, !PT ;  /* 0x0000001c05077c10 */ /* 0x000fe200097fe404 */
[----:B------:R-:W-:Y:S01]  /*3720*/  IMAD R4, R17, c[0x0][0x1b0], RZ ;  /* 0x00006c0011047a24 */ /* 0x000fe200078e02ff */
[----:B------:R-:W-:Y:S03]  /*3730*/  BSSY B0, `(.L_x_320) ;  /* 0x000002c000007945 */ /* 0x000fe60003800000 */
[C---:B------:R-:W-:Y:S02]  /*3740*/  IMAD R4, R14.reuse, c[0x0][0x1b4], R4 ;  /* 0x00006d000e047a24 */ /* 0x040fe400078e0204 */
[----:B------:R-:W-:-:S04]  /*3750*/  IMAD.WIDE.U32 R6, R14, c[0x0][0x1b0], R6 ;  /* 0x00006c000e067a25 */ /* 0x000fc800078e0006 */
[----:B------:R-:W-:Y:S01]  /*3760*/  IMAD.IADD R13, R7, 0x1, R4 ;  /* 0x00000001070d7824 */ /* 0x000fe200078e0204 */
[----:B-----5:R1:W-:Y:S04]  /*3770*/  STL [R1+0x24], R8 ;  /* 0x0000240801007387 */ /* 0x0203e80000100800 */
[----:B--2---:R1:W-:Y:S04]  /*3780*/  STL [R1+0x20], R9 ;  /* 0x0000200901007387 */ /* 0x0043e80000100800 */
[----:B---3--:R1:W-:Y:S04]  /*3790*/  STL [R1+0x2c], R10 ;  /* 0x00002c0a01007387 */ /* 0x0083e80000100800 */
[----:B------:R1:W-:Y:S01]  /*37a0*/  STL [R1+0x28], R11 ;  /* 0x0000280b01007387 */ /* 0x0003e20000100800 */
        /* <DEDUP_REMOVED lines=36> */
.L_x_321:
[----:B------:R-:W-:Y:S05]  /*39f0*/  BSYNC B0 ;  /* 0x0000000000007941 */ /* 0x000fea0003800000 */
.L_x_320:
        /* <DEDUP_REMOVED lines=38> */
.L_x_323:
[----:B------:R-:W-:Y:S05]  /*3c60*/  BSYNC B0 ;  /* 0x0000000000007941 */ /* 0x000fea0003800000 */
.L_x_322:
[----:B------:R-:W0:Y:S01]  /*3c70*/  LDGDEPBAR ;  /* 0x00000000000079af */ /* 0x000e220000000000 */
[----:B------:R-:W-:Y:S02]  /*3c80*/  ULDC.64 UR8, c[0x0][0x318] ;  /* 0x0000c60000087ab9 */ /* 0x000fe40000000a00 */
[----:B------:R-:W-:-:S02]  /*3c90*/  UISETP.NE.U32.AND UP1, UPT, URZ, UR8, UPT ;  /* 0x000000083f00728c */ /* 0x000fc4000bf25070 */
        /* <DEDUP_REMOVED lines=14> */
[----:B------:R-:W-:Y:S02]  /*3d80*/  IMAD.U32 R5, RZ, RZ, UR9 ;  /* 0x00000009ff057e24 */ /* 0x000fe4000f8e00ff */
[----:B------:R-:W-:Y:S02]  /*3d90*/  IMAD.MOV.U32 R8, RZ, RZ, c[0x0][0x308] ;  /* 0x0000c200ff087624 */ /* 0x000fe400078e00ff */
[----:B------:R-:W-:Y:S01]  /*3da0*/  IMAD.MOV.U32 R9, RZ, RZ, c[0x0][0x30c] ;  /* 0x0000c300ff097624 */ /* 0x000fe200078e00ff */
[----:B------:R1:W3:Y:S04]  /*3db0*/  @P1 LDG.E R3, [R4.64] ;  /* 0x0000000e04031981 */ /* 0x0002e8000c1e1900 */
[----:B------:R-:W4:Y:S01]  /*3dc0*/  S2R R6, SR_TID.X ;  /* 0x0000000000067919 */ /* 0x000f220000002100 */
[----:B------:R-:W3:Y:S01]  /*3dd0*/  @P1 MUFU.RCP R10, c[0x0][0x238] ;  /* 0x00008e00000a1b08 */ /* 0x000ee20000001000 */
[----:B--2---:R-:W-:Y:S01]  /*3de0*/  LEA.HI R0, R20, R19, RZ, 0x6 ;  /* 0x0000001314007211 */ /* 0x004fe200078f30ff */
[----:B------:R-:W-:Y:S01]  /*3df0*/  IMAD.U32 R7, RZ, RZ, UR23 ;  /* 0x00000017ff077e24 */ /* 0x000fe2000f8e00ff */
[----:B------:R-:W2:Y:S04]  /*3e00*/  LDSM.16.M88.4 R168, [R217+0xf000] ;  /* 0x00f00000d9a8783b */ /* 0x000ea80000000200 */
[----:B------:R-:W2:Y:S04]  /*3e10*/  LDSM.16.M88.4 R172, [R217+0xf400] ;  /* 0x00f40000d9ac783b */ /* 0x000ea80000000200 */
[----:B------:R-:W2:Y:S04]  /*3e20*/  LDSM.16.M88.4 R176, [R218+0xf000] ;  /* 0x00f00000dab0783b */ /* 0x000ea80000000200 */
[----:B------:R-:W2:Y:S04]  /*3e30*/  LDSM.16.M88.4 R180, [R218+0xf400] ;  /* 0x00f40000dab4783b */ /* 0x000ea80000000200 */
[----:B------:R-:W2:Y:S04]  /*3e40*/  LDSM.16.M88.4 R184, [R217+0x11000] ;  /* 0x01100000d9b8783b */ /* 0x000ea80000000200 */
[----:B-1----:R1:W5:Y:S04]  /*3e50*/  LDG.E.64 R4, [R8.64+0x8] ;  /* 0x0000080e08047981 */ /* 0x002368000c1e1b00 */
[----:B------:R-:W2:Y:S04]  /*3e60*/  LDSM.16.M88.4 R188, [R217+0x11400] ;  /* 0x01140000d9bc783b */ /* 0x000ea80000000200 */
[----:B------:R-:W2:Y:S04]  /*3e70*/  LDSM.16.M88.4 R192, [R218+0x11000] ;  /* 0x01100000dac0783b */ /* 0x000ea80000000200 */
[----:B------:R-:W2:Y:S04]  /*3e80*/  LDSM.16.M88.4 R196, [R218+0x11400] ;  /* 0x01140000dac4783b */ /* 0x000ea80000000200 */
[----:B------:R-:W2:Y:S04]  /*3e90*/  LDSM.16.M88.4 R200, [R217+0x13000] ;  /* 0x01300000d9c8783b */ /* 0x000ea80000000200 */
[----:B------:R-:W2:Y:S04]  /*3ea0*/  LDSM.16.M88.4 R204, [R217+0x13400] ;  /* 0x01340000d9cc783b */ /* 0x000ea80000000200 */
[----:B------:R-:W2:Y:S04]  /*3eb0*/  LDSM.16.M88.4 R208, [R218+0x13000] ;  /* 0x01300000dad0783b */ /* 0x000ea80000000200 */
[----:B-1----:R-:W2:Y:S01]  /*3ec0*/  LDG.E.64 R8, [R8.64] ;  /* 0x0000000e08087981 */ /* 0x002ea2000c1e1b00 */
[----:B------:R-:W-:Y:S01]  /*3ed0*/  SHF.R.S32.HI R0, RZ, 0x6, R0 ;  /* 0x00000006ff007819 */ /* 0x000fe20000011400 */
[C---:B------:R-:W-:Y:S01]  /*3ee0*/  IMAD.SHL.U32 R219, R227.reuse, 0x2, RZ ;  /* 0x00000002e3db7824 */ /* 0x040fe200078e00ff */
[----:B----4-:R-:W-:Y:S01]  /*3ef0*/  SHF.L.U32 R6, R6, 0x1, RZ ;  /* 0x0000000106067819 */ /* 0x010fe200000006ff */
[----:B------:R-:W1:Y:S01]  /*3f00*/  LDSM.16.M88.4 R212, [R218+0x13400] ;  /* 0x01340000dad4783b */ /* 0x000e620000000200 */
[----:B------:R-:W-:Y:S01]  /*3f10*/  IADD3 R216, R227, 0x1800, RZ ;  /* 0x00001800e3d87810 */ /* 0x000fe20007ffe0ff */
[----:B------:R-:W-:Y:S01]  /*3f20*/  IMAD.SHL.U32 R237, R0, 0x20, RZ ;  /* 0x0000002000ed7824 */ /* 0x000fe200078e00ff */
[----:B------:R-:W-:Y:S01]  /*3f30*/  UIADD3 UR20, UR21, 0x80, UR20 ;  /* 0x0000008015147890 */ /* 0x000fe2000fffe014 */
[----:B------:R-:W-:Y:S01]  /*3f40*/  IMAD R7, R7, 0x4, R0 ;  /* 0x0000000407077824 */ /* 0x000fe200078e0200 */
[----:B------:R-:W-:Y:S01]  /*3f50*/  SHF.R.S32.HI R0, RZ, 0x1f, R16 ;  /* 0x0000001fff007819 */ /* 0x000fe20000011410 */
[----:B------:R-:W-:Y:S01]  /*3f60*/  IMAD.MOV.U32 R249, RZ, RZ, R236 ;  /* 0x000000fffff97224 */ /* 0x000fe200078e00ec */
[----:B------:R-:W-:Y:S01]  /*3f70*/  LOP3.LUT R237, R237, 0x6, R6, 0xf8, !PT ;  /* 0x00000006eded7812 */ /* 0x000fe200078ef806 */
[----:B------:R-:W-:Y:S01]  /*3f80*/  IMAD.U32 R6, RZ, RZ, UR23 ;  /* 0x00000017ff067e24 */ /* 0x000fe2000f8e00ff */
[----:B------:R-:W-:Y:S01]  /*3f90*/  SEL R216, R216, R227, !P0 ;  /* 0x000000e3d8d87207 */ /* 0x000fe20004000000 */
[----:B------:R-:W-:Y:S01]  /*3fa0*/  CS2R R126, SRZ ;  /* 0x00000000007e7805 */ /* 0x000fe2000001ff00 */
[----:B------:R-:W-:Y:S01]  /*3fb0*/  CS2R R124, SRZ ;  /* 0x00000000007c7805 */ /* 0x000fe2000001ff00 */
[----:B------:R-:W-:Y:S01]  /*3fc0*/  CS2R R130, SRZ ;  /* 0x0000000000827805 */ /* 0x000fe2000001ff00 */
[----:B------:R-:W-:Y:S01]  /*3fd0*/  LEA R237, R6, R237, 0x7 ;  /* 0x000000ed06ed7211 */ /* 0x000fe200078e38ff */
[----:B------:R-:W-:Y:S01]  /*3fe0*/  CS2R R128, SRZ ;  /* 0x0000000000807805 */ /* 0x000fe2000001ff00 */
[----:B------:R-:W-:Y:S01]  /*3ff0*/  CS2R R122, SRZ ;  /* 0x00000000007a7805 */ /* 0x000fe2000001ff00 */
[----:B------:R-:W-:Y:S01]  /*4000*/  CS2R R120, SRZ ;  /* 0x0000000000787805 */ /* 0x000fe2000001ff00 */
[C---:B------:R-:W-:Y:S01]  /*4010*/  IADD3 R252, R237.reuse, 0x8, RZ ;  /* 0x00000008edfc7810 */ /* 0x040fe20007ffe0ff */
[----:B------:R-:W-:Y:S01]  /*4020*/  I2F R250, R237 ;  /* 0x000000ed00fa7306 */ /* 0x000fe20000201400 */
[----:B------:R-:W-:Y:S01]  /*4030*/  IADD3 R251, R237, 0x1, RZ ;  /* 0x00000001edfb7810 */ /* 0x000fe20007ffe0ff */
[----:B------:R-:W-:Y:S01]  /*4040*/  CS2R R118, SRZ ;  /* 0x0000000000767805 */ /* 0x000fe2000001ff00 */
[----:B------:R-:W-:Y:S01]  /*4050*/  CS2R R116, SRZ ;  /* 0x0000000000747805 */ /* 0x000fe2000001ff00 */
[----:B------:R-:W-:Y:S01]  /*4060*/  CS2R R110, SRZ ;  /* 0x00000000006e7805 */ /* 0x000fe2000001ff00 */
[----:B------:R-:W-:Y:S01]  /*4070*/  CS2R R108, SRZ ;  /* 0x00000000006c7805 */ /* 0x000fe2000001ff00 */
[----:B------:R-:W-:Y:S01]  /*4080*/  CS2R R114, SRZ ;  /* 0x0000000000727805 */ /* 0x000fe2000001ff00 */
[----:B------:R-:W-:Y:S01]  /*4090*/  CS2R R112, SRZ ;  /* 0x0000000000707805 */ /* 0x000fe2000001ff00 */
[----:B------:R-:W-:Y:S01]  /*40a0*/  I2F R252, R252 ;  /* 0x000000fc00fc7306 */ /* 0x000fe20000201400 */
[----:B------:R-:W-:Y:S01]  /*40b0*/  CS2R R106, SRZ ;  /* 0x00000000006a7805 */ /* 0x000fe2000001ff00 */
        /* <DEDUP_REMOVED lines=36> */
[----:B------:R-:W-:Y:S01]  /*4300*/  IMAD.SHL.U32 R216, R216, 0x2, RZ ;  /* 0x00000002d8d87824 */ /* 0x000fe200078e00ff */
[----:B------:R-:W-:Y:S01]  /*4310*/  UMOV UR4, URZ ;  /* 0x0000003f00047c82 */ /* 0x000fe20008000000 */
[----:B------:R-:W-:Y:S01]  /*4320*/  IMAD.IADD R220, R219, 0x1, R226 ;  /* 0x00000001dbdc7824 */ /* 0x000fe200078e02e2 */
[----:B------:R-:W-:Y:S01]  /*4330*/  UIADD3 UR20, UR20, -UR18, URZ ;  /* 0x8000001214147290 */ /* 0x000fe2000fffe03f */
[----:B---3--:R-:W-:-:S04]  /*4340*/  @P1 FMUL.FTZ R3, R3, R10 ;  /* 0x0000000a03031220 */ /* 0x008fc80000410000 */
[----:B------:R3:W4:Y:S02]  /*4350*/  @P1 R2UR UR5, R3 ;  /* 0x00000000030513c2 */ /* 0x00072400000e0000 */
[----:B---3--:R-:W-:Y:S01]  /*4360*/  IADD3 R3, R225, 0x1800, RZ ;  /* 0x00001800e1037810 */ /* 0x008fe20007ffe0ff */
[----:B----4-:R-:W-:Y:S01]  /*4370*/  @UP1 UMOV UR4, UR5 ;  /* 0x0000000500041c82 */ /* 0x010fe20008000000 */
[----:B-----5:R-:W-:Y:S02]  /*4380*/  IADD3 R16, P2, P1, R4, UR46, R16 ;  /* 0x0000002e04107c10 */ /* 0x020fe4000f95e010 */
[----:B------:R-:W-:Y:S02]  /*4390*/  SEL R3, R3, R225, !P0 ;  /* 0x000000e103037207 */ /* 0x000fe40004000000 */
[----:B------:R-:W-:Y:S02]  /*43a0*/  IADD3.X R4, R5, UR50, R0, P2, P1 ;  /* 0x0000003205047c10 */ /* 0x000fe400097e2400 */
[----:B------:R-:W-:Y:S01]  /*43b0*/  IADD3 R0, R237, 0x19, RZ ;  /* 0x00000019ed007810 */ /* 0x000fe20007ffe0ff */
[----:B------:R-:W-:-:S05]  /*43c0*/  IMAD.SHL.U32 R3, R3, 0x2, RZ ;  /* 0x0000000203037824 */ /* 0x000fca00078e00ff */
[----:B------:R-:W3:Y:S01]  /*43d0*/  I2F R0, R0 ;  /* 0x0000000000007306 */ /* 0x000ee20000201400 */
[----:B--2---:R-:W2:Y:S01]  /*43e0*/  R2UR UR11, R8 ;  /* 0x00000000080b73c2 */ /* 0x004ea200000e0000 */
[----:B---3--:R3:W-:Y:S07]  /*43f0*/  STL [R1+0x10], R0 ;  /* 0x0000100001007387 */ /* 0x0087ee0000100800 */
[----:B------:R4:W5:Y:S01]  /*4400*/  R2UR UR10, R9 ;  /* 0x00000000090a73c2 */ /* 0x00096200000e0000 */
[----:B--2---:R-:W-:-:S02]  /*4410*/  LOP3.LUT R5, R4, UR11, RZ, 0x3c, !PT ;  /* 0x0000000b04057c12 */ /* 0x004fc4000f8e3cff */
[----:B---3--:R-:W-:Y:S02]  /*4420*/  IADD3 R0, R237, 0x18, RZ ;  /* 0x00000018ed007810 */ /* 0x008fe40007ffe0ff */
[----:B------:R-:W-:Y:S01]  /*4430*/  MOV R4, c[0x0][0x22c] ;  /* 0x00008b0000047a02 */ /* 0x000fe20000000f00 */
[----:B----4-:R-:W-:-:S03]  /*4440*/  IMAD.WIDE.U32 R8, R16, -0x2daee0ad, RZ ;  /* 0xd2511f5310087825 */ /* 0x010fc600078e00ff */
[----:B------:R-:W2:Y:S01]  /*4450*/  I2F R0, R0 ;  /* 0x0000000000007306 */ /* 0x000ea20000201400 */
[----:B------:R-:W-:Y:S01]  /*4460*/  IMAD R4, R4, c[0x0][0x1c0], RZ ;  /* 0x0000700004047a24 */ /* 0x000fe200078e02ff */
[----:B--2---:R2:W-:Y:S02]  /*4470*/  STL [R1+0xc], R0 ;  /* 0x00000c0001007387 */ /* 0x0045e40000100800 */
[----:B--2---:R-:W-:-:S06]  /*4480*/  IADD3 R0, R237, 0x11, RZ ;  /* 0x00000011ed007810 */ /* 0x004fcc0007ffe0ff */
[----:B------:R-:W2:Y:S02]  /*4490*/  I2F R0, R0 ;  /* 0x0000000000007306 */ /* 0x000ea40000201400 */
[----:B--2---:R2:W-:Y:S02]  /*44a0*/  STL [R1+0x8], R0 ;  /* 0x0000080001007387 */ /* 0x0045e40000100800 */
[----:B--2---:R-:W-:-:S06]  /*44b0*/  IADD3 R0, R237, 0x10, RZ ;  /* 0x00000010ed007810 */ /* 0x004fcc0007ffe0ff */
[----:B------:R-:W2:Y:S02]  /*44c0*/  I2F R0, R0 ;  /* 0x0000000000007306 */ /* 0x000ea40000201400 */
[----:B--2---:R2:W-:Y:S02]  /*44d0*/  STL [R1+0x4], R0 ;  /* 0x0000040001007387 */ /* 0x0045e40000100800 */
[----:B--2---:R-:W-:-:S06]  /*44e0*/  IADD3 R0, R237, 0x9, RZ ;  /* 0x00000009ed007810 */ /* 0x004fcc0007ffe0ff */
[----:B------:R-:W2:Y:S02]  /*44f0*/  I2F R0, R0 ;  /* 0x0000000000007306 */ /* 0x000ea40000201400 */
[----:B--2---:R5:W-:Y:S04]  /*4500*/  STL [R1], R0 ;  /* 0x0000000001007387 */ /* 0x004be80000100800 */
[----:B------:R2:W-:Y:S04]  /*4510*/  STL [R1+0x50], R5 ;  /* 0x0000500501007387 */ /* 0x0005e80000100800 */
[----:B------:R3:W-:Y:S01]  /*4520*/  STL.64 [R1+0x60], R8 ;  /* 0x0000600801007387 */ /* 0x0007e20000100a00 */
[----:B-----5:R-:W-:Y:S01]  /*4530*/  LOP3.LUT R0, R7, UR10, RZ, 0x3c, !PT ;  /* 0x0000000a07007c12 */ /* 0x020fe2000f8e3cff */
[----:B------:R-:W-:-:S02]  /*4540*/  IMAD.SHL.U32 R7, R4, 0x10, RZ ;  /* 0x0000001004077824 */ /* 0x000fc400078e00ff */
[----:B--2---:R-:W-:Y:S01]  /*4550*/  IMAD.SHL.U32 R5, R4, 0x8, RZ ;  /* 0x0000000804057824 */ /* 0x004fe200078e00ff */
[----:B------:R-:W-:Y:S02]  /*4560*/  LOP3.LUT R0, R9, R0, RZ, 0x3c, !PT ;  /* 0x0000000009007212 */ /* 0x000fe400078e3cff */
[C---:B------:R-:W-:Y:S02]  /*4570*/  IADD3 R6, R7.reuse, 0x20, RZ ;  /* 0x0000002007067810 */ /* 0x040fe40007ffe0ff */
[----:B------:R-:W-:Y:S01]  /*4580*/  IADD3 R4, R7, 0x40, RZ ;  /* 0x0000004007047810 */ /* 0x000fe20007ffe0ff */
[----:B---3--:R-:W-:Y:S01]  /*4590*/  IMAD.WIDE.U32 R8, R0, -0x326172a9, RZ ;  /* 0xcd9e8d5700087825 */ /* 0x008fe200078e00ff */
[----:B------:R-:W-:-:S03]  /*45a0*/  IADD3 R7, R5, R6, RZ ;  /* 0x0000000605077210 */ /* 0x000fc60007ffe0ff */
[C---:B------:R-:W-:Y:S02]  /*45b0*/  IMAD.IADD R6, R5.reuse, 0x1, R4 ;  /* 0x0000000105067824 */ /* 0x040fe400078e0204 */
[----:B------:R-:W-:-:S03]  /*45c0*/  IMAD.IADD R7, R5, 0x1, R7 ;  /* 0x0000000105077824 */ /* 0x000fc600078e0207 */
[C---:B------:R-:W-:Y:S01]  /*45d0*/  IADD3 R6, R5.reuse, R6, RZ ;  /* 0x0000000605067210 */ /* 0x040fe20007ffe0ff */
[----:B------:R-:W-:-:S04]  /*45e0*/  IMAD.IADD R7, R5, 0x1, R7 ;  /* 0x0000000105077824 */ /* 0x000fc800078e0207 */
[C---:B------:R-:W-:Y:S02]  /*45f0*/  IMAD.IADD R6, R5.reuse, 0x1, R6 ;  /* 0x0000000105067824 */ /* 0x040fe400078e0206 */
[----:B------:R-:W-:-:S03]  /*4600*/  IMAD.IADD R7, R5, 0x1, R7 ;  /* 0x0000000105077824 */ /* 0x000fc600078e0207 */
[C---:B------:R-:W-:Y:S01]  /*4610*/  IADD3 R6, R5.reuse, R6, RZ ;  /* 0x0000000605067210 */ /* 0x040fe20007ffe0ff */
[C---:B------:R-:W-:Y:S01]  /*4620*/  IMAD.IADD R4, R5.reuse, 0x1, R7 ;  /* 0x0000000105047824 */ /* 0x040fe200078e0207 */
[----:B------:R2:W-:Y:S03]  /*4630*/  STL [R1+0x44], R7 ;  /* 0x0000440701007387 */ /* 0x0005e60000100800 */
[----:B------:R-:W-:Y:S01]  /*4640*/  IMAD.IADD R0, R5, 0x1, R6 ;  /* 0x0000000105007824 */ /* 0x000fe200078e0206 */
[----:B------:R2:W-:Y:S04]  /*4650*/  STL.64 [R1+0x30], R8 ;  /* 0x0000300801007387 */ /* 0x0005e80000100a00 */
[----:B------:R2:W-:Y:S04]  /*4660*/  STL [R1+0x40], R6 ;  /* 0x0000400601007387 */ /* 0x0005e80000100800 */
[----:B------:R2:W-:Y:S04]  /*4670*/  STL [R1+0x4c], R4 ;  /* 0x00004c0401007387 */ /* 0x0005e80000100800 */
[----:B-1----:R2:W-:Y:S02]  /*4680*/  STL [R1+0x48], R0 ;  /* 0x0000480001007387 */ /* 0x0025e40000100800 */
.L_x_326:
[----:B------:R-:W0:Y:S01]  /*4690*/  LDGDEPBAR ;  /* 0x00000000000079af */ /* 0x000e220000000000 */
[----:B--2---:R-:W-:Y:S01]  /*46a0*/  IMAD.IADD R0, R226, 0x1, R216 ;  /* 0x00000001e2007824 */ /* 0x004fe200078e02d8 */
[----:B------:R-:W-:Y:S02]  /*46b0*/  UIADD3 UR8, UR11, 0x3c6ef372, URZ ;  /* 0x3c6ef3720b087890 */ /* 0x000fe4000fffe03f */
[----:B------:R-:W-:Y:S02]  /*46c0*/  USHF.L.U32 UR9, UR7, 0x6, URZ ;  /* 0x0000000607097899 */ /* 0x000fe4000800063f */
[----:B------:R-:W-:Y:S02]  /*46d0*/  USHF.L.U32 UR5, UR23, 0x7, URZ ;  /* 0x0000000717057899 */ /* 0x000fe4000800063f */
[----:B------:R-:W3:Y:S01]  /*46e0*/  LDL.64 R228, [R1+0x30] ;  /* 0x0000300001e47983 */ /* 0x000ee20000100a00 */
[----:B------:R-:W-:Y:S02]  /*46f0*/  UISETP.GE.AND UP0, UPT, UR9, UR20, UPT ;  /* 0x000000140900728c */ /* 0x000fe4000bf06270 */
[----:B------:R-:W-:Y:S02]  /*4700*/  UIADD3 UR5, UR5, 0x80, URZ ;  /* 0x0000008005057890 */ /* 0x000fe4000fffe03f */
[----:B------:R-:W-:Y:S01]  /*4710*/  UIADD3 UR6, UR10, -0x4498517b, URZ ;  /* 0xbb67ae850a067890 */ /* 0x000fe2000fffe03f */
[----:B------:R-:W3:Y:S01]  /*4720*/  LDL.64 R230, [R1+0x60] ;  /* 0x0000600001e67983 */ /* 0x000ee20000100a00 */
[----:B------:R-:W-:Y:S02]  /*4730*/  UISETP.LT.AND UP0, UPT, UR5, UR18, UP0 ;  /* 0x000000120500728c */ /* 0x000fe40008701270 */
[----:B------:R-:W-:Y:S02]  /*4740*/  UIADD3 UR5, UR11, -0x61c88647, URZ ;  /* 0x9e3779b90b057890 */ /* 0x000fe4000fffe03f */
[----:B------:R-:W-:Y:S01]  /*4750*/  UISETP.GT.AND UP3, UPT, UR7, UR19, UPT ;  /* 0x000000130700728c */ /* 0x000fe2000bf64270 */
[----:B------:R-:W4:Y:S01]  /*4760*/  LDL R233, [R1+0x68] ;  /* 0x0000680001e97983 */ /* 0x000f220000100800 */
[----:B------:R-:W-:Y:S03]  /*4770*/  PLOP3.LUT P0, PT, PT, PT, UP0, 0x80, 0x0 ;  /* 0x000000000000781c */ /* 0x000fe60003f0f008 */
[----:B------:R-:W3:Y:S04]  /*4780*/  LDL R232, [R1+0x50] ;  /* 0x0000500001e87983 */ /* 0x000ee80000100800 */
[----:B------:R1:W-:Y:S04]  /*4790*/  STL [R1+0x6c], R2 ;  /* 0x00006c0201007387 */ /* 0x0003e80000100800 */
[----:B-1----:R-:W3:Y:S01]  /*47a0*/  LDL R2, [R1+0x14] ;  /* 0x0000140001027983 */ /* 0x002ee20000100800 */
        /* <DEDUP_REMOVED lines=33> */
[----:B------:R-:W1:Y:S07]  /*49c0*/  LDSM.16.M88.4 R136, [R218+0xb400] ;  /* 0x00b40000da88783b */ /* 0x000e6e0000000200 */
[-C--:B------:R-:W-:Y:S01]  /*49d0*/  HMMA.16816.F32.BF16 R4, R132, R152.reuse, R4 ;  /* 0x000000988404723c */ /* 0x080fe20000041804 */
[----:B------:R-:W-:Y:S07]  /*49e0*/  LDSM.16.M88.4 R148, [R217+0xd000] ;  /* 0x00d00000d994783b */ /* 0x000fee0000000200 */
[C---:B------:R-:W-:Y:S08]  /*49f0*/  HMMA.16816.F32.BF16 R8, R156.reuse, R152, R8 ;  /* 0x000000989c08723c */ /* 0x040ff00000041808 */
[-C--:B------:R-:W-:Y:S08]  /*4a00*/  HMMA.16816.F32.BF16 R12, R156, R154.reuse, R12 ;  /* 0x0000009a9c0c723c */ /* 0x080ff0000004180c */
[C---:B------:R-:W-:Y:S01]  /*4a10*/  HMMA.16816.F32.BF16 R16, R132.reuse, R154, R16 ;  /* 0x0000009a8410723c */ /* 0x040fe20000041810 */
[----:B------:R-:W-:Y:S07]  /*4a20*/  LDSM.16.M88.4 R152, [R216+0x2800] ;  /* 0x00280000d898783b */ /* 0x000fee0000000200 */
[-C--:B------:R-:W-:Y:S08]  /*4a30*/  HMMA.16816.F32.BF16 R20, R132, R160.reuse, R20 ;  /* 0x000000a08414723c */ /* 0x080ff00000041814 */
[C---:B------:R-:W-:Y:S01]  /*4a40*/  HMMA.16816.F32.BF16 R24, R156.reuse, R160, R24 ;  /* 0x000000a09c18723c */ /* 0x040fe20000041818 */
[----:B------:R-:W2:Y:S07]  /*4a50*/  LDL R161, [R1+0x2c] ;  /* 0x00002c0001a17983 */ /* 0x000eae0000100800 */
[-C--:B------:R-:W-:Y:S01]  /*4a60*/  HMMA.16816.F32.BF16 R28, R156, R162.reuse, R28 ;  /* 0x000000a29c1c723c */ /* 0x080fe2000004181c */
[----:B------:R-:W-:Y:S07]  /*4a70*/  LDSM.16.M88.4 R156, [R217+0xd400] ;  /* 0x00d40000d99c783b */ /* 0x000fee0000000200 */
[----:B------:R-:W-:Y:S01]  /*4a80*/  HMMA.16816.F32.BF16 R32, R132, R162, R32 ;  /* 0x000000a28420723c */ /* 0x000fe20000041820 */
[----:B------:R-:W3:Y:S07]  /*4a90*/  LDSM.16.M88.4 R132, [R216+0x2000] ;  /* 0x00200000d884783b */ /* 0x000eee0000000200 */
        /* <DEDUP_REMOVED lines=8> */
[----:B------:R-:W2:Y:S04]  /*4b20*/  LDL R164, [R1+0x28] ;  /* 0x0000280001a47983 */ /* 0x000ea80000100800 */
[----:B------:R-:W2:Y:S03]  /*4b30*/  LDL R167, [R1+0x4] ;  /* 0x0000040001a77983 */ /* 0x000ea60000100800 */
[----:B------:R-:W-:Y:S01]  /*4b40*/  HMMA.16816.F32.BF16 R32, R140, R138, R32 ;  /* 0x0000008a8c20723c */ /* 0x000fe20000041820 */
[----:B------:R1:W-:Y:S07]  /*4b50*/  LDSM.16.M88.4 R136, [R0+0x2000] ;  /* 0x002000000088783b */ /* 0x0003ee0000000200 */
[-C--:B---3--:R-:W-:Y:S01]  /*4b60*/  HMMA.16816.F32.BF16 R4, R132, R148.reuse, R4 ;  /* 0x000000948404723c */ /* 0x088fe20000041804 */
[----:B------:R-:W3:Y:S07]  /*4b70*/  LDSM.16.M88.4 R140, [R218+0xd000] ;  /* 0x00d00000da8c783b */ /* 0x000eee0000000200 */
[C---:B------:R-:W-:Y:S08]  /*4b80*/  HMMA.16816.F32.BF16 R8, R152.reuse, R148, R8 ;  /* 0x000000949808723c */ /* 0x040ff00000041808 */
[-C--:B------:R-:W-:Y:S01]  /*4b90*/  HMMA.16816.F32.BF16 R12, R152, R150.reuse, R12 ;  /* 0x00000096980c723c */ /* 0x080fe2000004180c */
[----:B-1----:R-:W-:Y:S04]  /*4ba0*/  IMAD.U32 R0, RZ, RZ, UR7 ;  /* 0x00000007ff007e24 */ /* 0x002fe8000f8e00ff */
[----:B----4-:R-:W-:Y:S03]  /*4bb0*/  IMAD R0, R0, 0x4, R233 ;  /* 0x0000000400007824 */ /* 0x010fe600078e02e9 */
[C---:B------:R-:W-:Y:S04]  /*4bc0*/  HMMA.16816.F32.BF16 R16, R132.reuse, R150, R16 ;  /* 0x000000968410723c */ /* 0x040fe80000041810 */
[C---:B------:R-:W-:Y:S03]  /*4bd0*/  IADD3 R148, R0.reuse, 0x2, RZ ;  /* 0x0000000200947810 */ /* 0x040fe60007ffe0ff */
[----:B------:R-:W-:Y:S01]  /*4be0*/  IMAD.WIDE.U32 R150, R0, -0x326172a9, RZ ;  /* 0xcd9e8d5700967825 */ /* 0x000fe200078e00ff */
[----:B------:R-:W-:Y:S01]  /*4bf0*/  LOP3.LUT R0, R230, UR6, RZ, 0x3c, !PT ;  /* 0x00000006e6007c12 */ /* 0x000fe2000f8e3cff */
[-C--:B------:R-:W-:Y:S01]  /*4c00*/  HMMA.16816.F32.BF16 R20, R132, R156.reuse, R20 ;  /* 0x0000009c8414723c */ /* 0x080fe20000041814 */
[----:B------:R-:W-:Y:S02]  /*4c10*/  UIADD3 UR6, UR11, -0x255992d5, URZ ;  /* 0xdaa66d2b0b067890 */ /* 0x000fe4000fffe03f */
[-C--:B------:R-:W-:Y:S01]  /*4c20*/  LOP3.LUT R151, R151, R232.reuse, RZ, 0x3c, !PT ;  /* 0x000000e897977212 */ /* 0x080fe200078e3cff */
[----:B------:R-:W-:Y:S01]  /*4c30*/  IMAD.WIDE.U32 R148, R148, -0x326172a9, RZ ;  /* 0xcd9e8d5794947825 */ /* 0x000fe200078e00ff */
[----:B------:R-:W-:Y:S03]  /*4c40*/  LOP3.LUT R150, R229, UR5, R150, 0x96, !PT ;  /* 0x00000005e5967c12 */ /* 0x000fe6000f8e9696 */
[C---:B------:R-:W-:Y:S04]  /*4c50*/  HMMA.16816.F32.BF16 R24, R152.reuse, R156, R24 ;  /* 0x0000009c9818723c */ /* 0x040fe80000041818 */
[----:B------:R-:W-:Y:S04]  /*4c60*/  IMAD.WIDE.U32 R230, R150, -0x2daee0ad, RZ ;  /* 0xd2511f5396e67825 */ /* 0x000fe800078e00ff */
[-C--:B------:R-:W-:Y:S01]  /*4c70*/  HMMA.16816.F32.BF16 R28, R152, R158.reuse, R28 ;  /* 0x0000009e981c723c */ /* 0x080fe2000004181c */
[----:B------:R-:W4:Y:S04]  /*4c80*/  LDL R153, [R1+0x24] ;  /* 0x0000240001997983 */ /* 0x000f280000100800 */
[----:B------:R-:W4:Y:S02]  /*4c90*/  LDL R154, [R1+0x20] ;  /* 0x00002000019a7983 */ /* 0x000f240000100800 */
[----:B------:R-:W-:Y:S01]  /*4ca0*/  LOP3.LUT R155, R228, UR8, RZ, 0x3c, !PT ;  /* 0x00000008e49b7c12 */ /* 0x000fe2000f8e3cff */
[----:B------:R-:W-:Y:S01]  /*4cb0*/  HMMA.16816.F32.BF16 R32, R132, R158, R32 ;  /* 0x0000009e8420723c */ /* 0x000fe20000041820 */
[----:B------:R-:W-:Y:S01]  /*4cc0*/  LOP3.LUT R152, R149, R232, RZ, 0x3c, !PT ;  /* 0x000000e895987212 */ /* 0x000fe200078e3cff */
[----:B------:R-:W4:Y:S01]  /*4cd0*/  LDL R228, [R1] ;  /* 0x0000000001e47983 */ /* 0x000f220000100800 */
[----:B------:R-:W-:Y:S01]  /*4ce0*/  UIADD3 UR8, UR11, 0x1715609d, URZ ;  /* 0x1715609d0b087890 */ /* 0x000fe2000fffe03f */
[----:B------:R-:W-:Y:S01]  /*4cf0*/  LOP3.LUT R149, R229, UR5, R148, 0x96, !PT ;  /* 0x00000005e5957c12 */ /* 0x000fe2000f8e9694 */
[----:B------:R-:W-:Y:S01]  /*4d00*/  UIADD3 UR5, UR10, 0x76cf5d0a, URZ ;  /* 0x76cf5d0a0a057890 */ /* 0x000fe2000fffe03f */
[----:B------:R-:W-:Y:S02]  /*4d10*/  IMAD.U32 R148, RZ, RZ, UR9 ;  /* 0x00000009ff947e24 */ /* 0x000fe4000f8e00ff */
[-C--:B---3--:R-:W-:Y:S01]  /*4d20*/  HMMA.16816.F32.BF16 R4, R136, R140.reuse, R4 ;  /* 0x0000008c8804723c */ /* 0x088fe20000041804 */
[----:B------:R-:W-:Y:S04]  /*4d30*/  IMAD.WIDE.U32 R132, R151, -0x2daee0ad, RZ ;  /* 0xd2511f5397847825 */ /* 0x000fe800078e00ff */
[----:B------:R-:W-:Y:S01]  /*4d40*/  IMAD.U32 R134, RZ, RZ, UR21 ;  /* 0x00000015ff867e24 */ /* 0x000fe2000f8e00ff */
[----:B------:R-:W-:Y:S01]  /*4d50*/  LOP3.LUT R135, R0, R133, RZ, 0x3c, !PT ;  /* 0x0000008500877212 */ /* 0x000fe200078e3cff */
[----:B------:R-:W-:Y:S01]  /*4d60*/  IMAD.WIDE.U32 R162, R149, -0x2daee0ad, RZ ;  /* 0xd2511f5395a27825 */ /* 0x000fe200078e00ff */
[----:B------:R-:W-:Y:S01]  /*4d70*/  LOP3.LUT R156, R231, UR5, R132, 0x96, !PT ;  /* 0x00000005e79c7c12 */ /* 0x000fe2000f8e9684 */
[C---:B------:R-:W-:Y:S03]  /*4d80*/  HMMA.16816.F32.BF16 R8, R144.reuse, R140, R8 ;  /* 0x0000008c9008723c */ /* 0x040fe60000041808 */
[----:B------:R-:W-:Y:S01]  /*4d90*/  @!P0 IADD3 R134, -R134, 0x1, R2 ;  /* 0x0000000186868810 */ /* 0x000fe20007ffe102 */
[----:B------:R-:W-:Y:S01]  /*4da0*/  IMAD.WIDE.U32 R132, R152, -0x2daee0ad, RZ ;  /* 0xd2511f5398847825 */ /* 0x000fe200078e00ff */
[----:B------:R-:W-:Y:S02]  /*4db0*/  @!P0 IADD3 R152, R237, 0x11, RZ ;  /* 0x00000011ed988810 */ /* 0x000fe40007ffe0ff */
[----:B------:R-:W-:Y:S01]  /*4dc0*/  @!P0 IADD3 R148, R148, UR18, R134 ;  /* 0x0000001294948c10 */ /* 0x000fe2000fffe086 */
[----:B------:R-:W-:Y:S01]  /*4dd0*/  IMAD.WIDE.U32 R134, R135, -0x326172a9, RZ ;  /* 0xcd9e8d5787867825 */ /* 0x000fe200078e00ff */
[----:B------:R-:W-:Y:S01]  /*4de0*/  LOP3.LUT R158, R0, R133, RZ, 0x3c, !PT ;  /* 0x00000085009e7212 */ /* 0x000fe200078e3cff */
[-C--:B------:R-:W-:Y:S02]  /*4df0*/  HMMA.16816.F32.BF16 R12, R144, R142.reuse, R12 ;  /* 0x0000008e900c723c */ /* 0x080fe4000004180c */
[----:B------:R-:W-:Y:S01]  /*4e00*/  @!P0 IADD3 R150, R148, 0x20, RZ ;  /* 0x0000002094968810 */ /* 0x000fe20007ffe0ff */
[----:B------:R-:W-:Y:S01]  /*4e10*/  IMAD.WIDE.U32 R156, R156, -0x326172a9, RZ ;  /* 0xcd9e8d579c9c7825 */ /* 0x000fe200078e00ff */
[C---:B------:R-:W-:Y:S02]  /*4e20*/  @!P0 IADD3 R151, R148.reuse, 0x8, RZ ;  /* 0x0000000894978810 */ /* 0x040fe40007ffe0ff */
[C---:B------:R-:W-:Y:S01]  /*4e30*/  @!P0 IADD3 R149, R148.reuse, 0x28, RZ ;  /* 0x0000002894958810 */ /* 0x040fe20007ffe0ff */
[----:B------:R-:W-:Y:S01]  /*4e40*/  FFMA.FTZ R7, R251, UR4, R7 ;  /* 0x00000004fb077c23 */ /* 0x000fe20008010007 */
[----:B------:R-:W-:Y:S01]  /*4e50*/  @!P0 IMNMX R148, R148, UR18, PT ;  /* 0x0000001294948c17 */ /* 0x000fe2000b800200 */
[C---:B------:R-:W-:Y:S03]  /*4e60*/  HMMA.16816.F32.BF16 R16, R136.reuse, R142, R16 ;  /* 0x0000008e8810723c */ /* 0x040fe60000041810 */
[-C--:B------:R-:W-:Y:S01]  /*4e70*/  @!P0 ISETP.GE.AND P4, PT, R237, R148.reuse, PT ;  /* 0x00000094ed00820c */ /* 0x080fe20003f86270 */
[----:B------:R-:W-:Y:S01]  /*4e80*/  FFMA.FTZ R4, R250, UR4, R4 ;  /* 0x00000004fa047c23 */ /* 0x000fe20008010004 */
[----:B------:R-:W-:Y:S01]  /*4e90*/  LOP3.LUT R159, R163, UR5, R132, 0x96, !PT ;  /* 0x00000005a39f7c12 */ /* 0x000fe2000f8e9684 */
[----:B------:R-:W-:Y:S01]  /*4ea0*/  FFMA.FTZ R9, R251, UR4, R9 ;  /* 0x00000004fb097c23 */ /* 0x000fe20008010009 */
[----:B------:R-:W-:Y:S01]  /*4eb0*/  LOP3.LUT R160, R155, R135, RZ, 0x3c, !PT ;  /* 0x000000879ba07212 */ /* 0x000fe200078e3cff */
[----:B------:R-:W-:Y:S01]  /*4ec0*/  FFMA.FTZ R5, R251, UR4, R5 ;  /* 0x00000004fb057c23 */ /* 0x000fe20008010005 */
[----:B------:R-:W-:Y:S01]  /*4ed0*/  LOP3.LUT R157, R157, UR6, R134, 0x96, !PT ;  /* 0x000000069d9d7c12 */ /* 0x000fe2000f8e9686 */
[----:B------:R-:W-:Y:S01]  /*4ee0*/  UIADD3 UR5, UR10, 0x32370b8f, URZ ;  /* 0x32370b8f0a057890 */ /* 0x000fe2000fffe03f */
[----:B------:R-:W1:Y:S01]  /*4ef0*/  LDSM.16.M88.4 R132, [R218+0xd400] ;  /* 0x00d40000da84783b */ /* 0x000e620000000200 */
[----:B------:R-:W-:Y:S01]  /*4f00*/  @!P0 FSEL R4, R4, -INF , !P4 ;  /* 0xff80000004048808 */ /* 0x000fe20006000000 */
[----:B------:R-:W-:Y:S01]  /*4f10*/  FFMA.FTZ R6, R250, UR4, R6 ;  /* 0x00000004fa067c23 */ /* 0x000fe20008010006 */
[----:B------:R-:W-:Y:S01]  /*4f20*/  @!P0 IADD3 R0, R237, 0x1, RZ ;  /* 0x00000001ed008810 */ /* 0x000fe20007ffe0ff */
[----:B------:R-:W-:Y:S01]  /*4f30*/  FFMA.FTZ R14, R252, UR4, R14 ;  /* 0x00000004fc0e7c23 */ /* 0x000fe2000801000e */
[----:B------:R-:W-:Y:S01]  /*4f40*/  @!P0 IMNMX R151, R151, UR18, PT ;  /* 0x0000001297978c17 */ /* 0x000fe2000b800200 */
[----:B------:R-:W-:Y:S01]  /*4f50*/  FFMA.FTZ R8, R250, UR4, R8 ;  /* 0x00000004fa087c23 */ /* 0x000fe20008010008 */
[----:B------:R-:W-:Y:S01]  /*4f60*/  @!P0 ISETP.GE.AND P3, PT, R0, R148, PT ;  /* 0x000000940000820c */ /* 0x000fe20003f66270 */
[----:B------:R-:W-:Y:S01]  /*4f70*/  FFMA.FTZ R10, R250, UR4, R10 ;  /* 0x00000004fa0a7c23 */ /* 0x000fe2000801000a */
[----:B------:R-:W-:Y:S01]  /*4f80*/  @!P0 IMNMX R150, R150, UR18, PT ;  /* 0x0000001296968c17 */ /* 0x000fe2000b800200 */
[----:B------:R-:W-:Y:S01]  /*4f90*/  FFMA.FTZ R11, R251, UR4, R11 ;  /* 0x00000004fb0b7c23 */ /* 0x000fe2000801000b */
[----:B------:R-:W-:Y:S01]  /*4fa0*/  @!P0 IMNMX R149, R149, UR18, PT ;  /* 0x0000001295958c17 */ /* 0x000fe2000b800200 */
[----:B------:R-:W-:Y:S01]  /*4fb0*/  FFMA.FTZ R12, R252, UR4, R12 ;  /* 0x00000004fc0c7c23 */ /* 0x000fe2000801000c */
[----:B------:R-:W-:Y:S01]  /*4fc0*/  @!P0 ISETP.GE.AND P5, PT, R0, R150, PT ;  /* 0x000000960000820c */ /* 0x000fe20003fa6270 */
[----:B------:R-:W-:Y:S01]  /*4fd0*/  FFMA.FTZ R16, R252, UR4, R16 ;  /* 0x00000004fc107c23 */ /* 0x000fe20008010010 */
[----:B------:R-:W-:Y:S01]  /*4fe0*/  @!P0 ISETP.GE.AND P1, PT, R0, R151, PT ;  /* 0x000000970000820c */ /* 0x000fe20003f26270 */
[----:B------:R-:W-:Y:S01]  /*4ff0*/  FFMA.FTZ R18, R252, UR4, R18 ;  /* 0x00000004fc127c23 */ /* 0x000fe20008010012 */
[-C--:B------:R-:W-:Y:S02]  /*5000*/  @!P0 ISETP.GE.AND P2, PT, R0, R149.reuse, PT ;  /* 0x000000950000820c */ /* 0x080fe40003f46270 */
[----:B------:R-:W-:Y:S02]  /*5010*/  @!P0 FSEL R5, R5, -INF , !P3 ;  /* 0xff80000005058808 */ /* 0x000fe40005800000 */
[----:B------:R-:W-:Y:S02]  /*5020*/  @!P0 FSEL R11, R11, -INF , !P2 ;  /* 0xff8000000b0b8808 */ /* 0x000fe40005000000 */
[----:B------:R-:W-:Y:S02]  /*5030*/  @!P0 IADD3 R143, R237, 0x10, RZ ;  /* 0x00000010ed8f8810 */ /* 0x000fe40007ffe0ff */
[----:B------:R-:W-:Y:S02]  /*5040*/  @!P0 FSEL R7, R7, -INF , !P1 ;  /* 0xff80000007078808 */ /* 0x000fe40004800000 */
[-C--:B------:R-:W-:Y:S02]  /*5050*/  @!P0 ISETP.GE.AND P1, PT, R143, R148.reuse, PT ;  /* 0x000000948f00820c */ /* 0x080fe40003f26270 */
[----:B------:R-:W-:Y:S02]  /*5060*/  @!P0 FSEL R9, R9, -INF , !P5 ;  /* 0xff80000009098808 */ /* 0x000fe40006800000 */
[-C--:B------:R-:W-:Y:S01]  /*5070*/  @!P0 ISETP.GE.AND P5, PT, R152, R148.reuse, PT ;  /* 0x000000949800820c */ /* 0x080fe20003fa6270 */
[-C--:B-1----:R-:W-:Y:S08]  /*5080*/  HMMA.16816.F32.BF16 R20, R136, R132.reuse, R20 ;  /* 0x000000848814723c */ /* 0x082ff00000041814 */
[C---:B------:R-:W-:Y:S07]  /*5090*/  HMMA.16816.F32.BF16 R24, R144.reuse, R132, R24 ;  /* 0x000000849018723c */ /* 0x040fee0000041818 */
[----:B------:R-:W-:Y:S01]  /*50a0*/  IMAD.WIDE.U32 R132, R157, -0x2daee0ad, RZ ;  /* 0xd2511f539d847825 */ /* 0x000fe200078e00ff */
[-C--:B------:R-:W-:Y:S01]  /*50b0*/  HMMA.16816.F32.BF16 R28, R144, R134.reuse, R28 ;  /* 0x00000086901c723c */ /* 0x080fe2000004181c */
[----:B------:R-:W3:Y:S07]  /*50c0*/  LDL R147, [R1+0x10] ;  /* 0x0000100001937983 */ /* 0x000eee0000100800 */
[----:B------:R-:W-:Y:S01]  /*50d0*/  HMMA.16816.F32.BF16 R32, R136, R134, R32 ;  /* 0x000000868820723c */ /* 0x000fe20000041820 */
[----:B--2---:R-:W-:Y:S01]  /*50e0*/  FMUL.FTZ R140, R161, 1.4426950216293334961 ;  /* 0x3fb8aa3ba18c7820 */ /* 0x004fe20000410000 */
[C---:B------:R-:W-:Y:S02]  /*50f0*/  FSETP.NEU.FTZ.AND P6, PT, R164.reuse, -INF , PT ;  /* 0xff800000a400780b */ /* 0x040fe40003fdd000 */
[----:B------:R-:W-:Y:S02]  /*5100*/  FMUL.FTZ R141, R164, 1.4426950216293334961 ;  /* 0x3fb8aa3ba48d7820 */ /* 0x000fe40000410000 */
[----:B------:R-:W-:Y:S03]  /*5110*/  FFMA.FTZ R20, R167, UR4, R20 ;  /* 0x00000004a7147c23 */ /* 0x000fe60008010014 */
[----:B------:R-:W-:Y:S03]  /*5120*/  FSEL R141, R141, RZ, P6 ;  /* 0x000000ff8d8d7208 */ /* 0x000fe60003000000 */
[----:B------:R-:W-:Y:S01]  /*5130*/  FFMA.FTZ R22, R167, UR4, R22 ;  /* 0x00000004a7167c23 */ /* 0x000fe20008010016 */
[----:B------:R-:W-:Y:S01]  /*5140*/  FSETP.NEU.FTZ.AND P6, PT, R161, -INF , PT ;  /* 0xff800000a100780b */ /* 0x000fe20003fdd000 */
[----:B------:R-:W-:Y:S01]  /*5150*/  FFMA.FTZ R24, R167, UR4, R24 ;  /* 0x00000004a7187c23 */ /* 0x000fe20008010018 */
[----:B------:R-:W-:Y:S01]  /*5160*/  @!P0 FSEL R20, R20, -INF , !P1 ;  /* 0xff80000014148808 */ /* 0x000fe20004800000 */
[--C-:B------:R-:W-:Y:S01]  /*5170*/  FFMA.FTZ R4, R4, c[0x0][0x23c], -R141.reuse ;  /* 0x00008f0004047a23 */ /* 0x100fe2000001088d */
[----:B------:R-:W-:Y:S01]  /*5180*/  FSEL R140, R140, RZ, P6 ;  /* 0x000000ff8c8c7208 */ /* 0x000fe20003000000 */
[----:B------:R-:W2:Y:S01]  /*5190*/  LDL R161, [R1+0x8] ;  /* 0x0000080001a17983 */ /* 0x000ea20000100800 */
[----:B------:R-:W-:Y:S01]  /*51a0*/  @!P0 ISETP.GE.AND P1, PT, R143, R149, PT ;  /* 0x000000958f00820c */ /* 0x000fe20003f26270 */
[----:B------:R1:W-:Y:S01]  /*51b0*/  MUFU.EX2 R166, R4 ;  /* 0x0000000400a67308 */ /* 0x0003e20000000800 */
[--C-:B------:R-:W-:Y:S01]  /*51c0*/  FFMA.FTZ R165, R5, c[0x0][0x23c], -R141.reuse ;  /* 0x00008f0005a57a23 */ /* 0x100fe2000001088d */
[----:B------:R-:W-:Y:S01]  /*51d0*/  @!P0 IADD3 R5, R237, 0x8, RZ ;  /* 0x00000008ed058810 */ /* 0x000fe20007ffe0ff */
[----:B------:R-:W-:Y:S02]  /*51e0*/  FFMA.FTZ R7, R7, c[0x0][0x23c], -R140 ;  /* 0x00008f0007077a23 */ /* 0x000fe4000001088c */
[--C-:B------:R-:W-:Y:S01]  /*51f0*/  FFMA.FTZ R20, R20, c[0x0][0x23c], -R141.reuse ;  /* 0x00008f0014147a23 */ /* 0x100fe2000001088d */
[----:B------:R-:W-:Y:S01]  /*5200*/  @!P0 ISETP.GE.AND P6, PT, R5, R148, PT ;  /* 0x000000940500820c */ /* 0x000fe20003fc6270 */
[----:B------:R-:W-:Y:S03]  /*5210*/  FFMA.FTZ R26, R167, UR4, R26 ;  /* 0x00000004a71a7c23 */ /* 0x000fe6000801001a */
[----:B------:R-:W-:Y:S01]  /*5220*/  @!P0 FSEL R16, R16, -INF , !P6 ;  /* 0xff80000010108808 */ /* 0x000fe20007000000 */
[----:B------:R-:W1:Y:S01]  /*5230*/  MUFU.EX2 R233, R7 ;  /* 0x0000000700e97308 */ /* 0x000e620000000800 */
[-C--:B------:R-:W-:Y:S02]  /*5240*/  @!P0 ISETP.GE.AND P6, PT, R5, R151.reuse, PT ;  /* 0x000000970500820c */ /* 0x080fe40003fc6270 */
[----:B------:R-:W-:Y:S01]  /*5250*/  @!P0 FSEL R26, R26, -INF , !P1 ;  /* 0xff8000001a1a8808 */ /* 0x000fe20004800000 */
[----:B------:R-:W-:Y:S01]  /*5260*/  FFMA.FTZ R16, R16, c[0x0][0x23c], -R141 ;  /* 0x00008f0010107a23 */ /* 0x000fe2000001088d */
[----:B------:R-:W-:Y:S02]  /*5270*/  @!P0 FSEL R18, R18, -INF , !P6 ;  /* 0xff80000012128808 */ /* 0x000fe40007000000 */
[-C--:B------:R-:W-:Y:S03]  /*5280*/  @!P0 ISETP.GE.AND P6, PT, R143, R151.reuse, PT ;  /* 0x000000978f00820c */ /* 0x080fe60003fc6270 */
[----:B------:R-:W-:Y:S01]  /*5290*/  MUFU.EX2 R163, R16 ;  /* 0x0000001000a37308 */ /* 0x000fe20000000800 */
[----:B------:R-:W-:Y:S01]  /*52a0*/  @!P0 FSEL R22, R22, -INF , !P6 ;  /* 0xff80000016168808 */ /* 0x000fe20007000000 */
[--C-:B------:R-:W-:Y:S01]  /*52b0*/  FFMA.FTZ R18, R18, c[0x0][0x23c], -R140.reuse ;  /* 0x00008f0012127a23 */ /* 0x100fe2000001088c */
[-C--:B------:R-:W-:Y:S03]  /*52c0*/  @!P0 ISETP.GE.AND P6, PT, R152, R150.reuse, PT ;  /* 0x000000969800820c */ /* 0x080fe60003fc6270 */
[----:B------:R-:W-:Y:S04]  /*52d0*/  FFMA.FTZ R22, R22, c[0x0][0x23c], -R140 ;  /* 0x00008f0016167a23 */ /* 0x000fe8000001088c */
[----:B------:R-:W-:Y:S10]  /*52e0*/  MUFU.EX2 R165, R165 ;  /* 0x000000a500a57308 */ /* 0x000ff40000000800 */
[----:B------:R-:W-:Y:S01]  /*52f0*/  MUFU.EX2 R157, R22 ;  /* 0x00000016009d7308 */ /* 0x000fe20000000800 */
[C---:B----4-:R-:W-:Y:S01]  /*5300*/  FSETP.NEU.FTZ.AND P3, PT, R153.reuse, -INF , PT ;  /* 0xff8000009900780b */ /* 0x050fe20003f7d000 */
[----:B------:R-:W-:Y:S01]  /*5310*/  FMUL.FTZ R0, R153, 1.4426950216293334961 ;  /* 0x3fb8aa3b99007820 */ /* 0x000fe20000410000 */
[C---:B------:R-:W-:Y:S02]  /*5320*/  @!P0 IADD3 R153, R237.reuse, 0x18, RZ ;  /* 0x00000018ed998810 */ /* 0x040fe40007ffe0ff */
[C---:B------:R-:W-:Y:S01]  /*5330*/  FSETP.NEU.FTZ.AND P4, PT, R154.reuse, -INF , PT ;  /* 0xff8000009a00780b */ /* 0x040fe20003f9d000 */
[----:B------:R-:W-:Y:S01]  /*5340*/  FMUL.FTZ R142, R154, 1.4426950216293334961 ;  /* 0x3fb8aa3b9a8e7820 */ /* 0x000fe20000410000 */
[----:B------:R-:W-:Y:S02]  /*5350*/  FSEL R0, R0, RZ, P3 ;  /* 0x000000ff00007208 */ /* 0x000fe40001800000 */
[----:B------:R-:W-:Y:S01]  /*5360*/  @!P0 ISETP.GE.AND P3, PT, R237, R151, PT ;  /* 0x00000097ed00820c */ /* 0x000fe20003f66270 */
[----:B------:R-:W-:Y:S01]  /*5370*/  FFMA.FTZ R15, R228, UR4, R15 ;  /* 0x00000004e40f7c23 */ /* 0x000fe2000801000f */
[----:B-1----:R-:W-:Y:S01]  /*5380*/  FSEL R4, R142, RZ, P4 ;  /* 0x000000ff8e047208 */ /* 0x002fe20002000000 */
[--C-:B------:R-:W-:Y:S01]  /*5390*/  FFMA.FTZ R11, R11, c[0x0][0x23c], -R0.reuse ;  /* 0x00008f000b0b7a23 */ /* 0x100fe20000010800 */
[----:B------:R-:W-:Y:S01]  /*53a0*/  @!P0 FSEL R6, R6, -INF , !P3 ;  /* 0xff80000006068808 */ /* 0x000fe20005800000 */
[----:B------:R-:W-:Y:S01]  /*53b0*/  FFMA.FTZ R26, R26, c[0x0][0x23c], -R0 ;  /* 0x00008f001a1a7a23 */ /* 0x000fe20000010800 */
[-C--:B------:R-:W-:Y:S01]  /*53c0*/  @!P0 ISETP.GE.AND P3, PT, R237, R150.reuse, PT ;  /* 0x00000096ed00820c */ /* 0x080fe20003f66270 */
[----:B------:R-:W-:Y:S01]  /*53d0*/  FFMA.FTZ R9, R9, c[0x0][0x23c], -R4 ;  /* 0x00008f0009097a23 */ /* 0x000fe20000010804 */
[C---:B------:R-:W-:Y:S01]  /*53e0*/  @!P0 IADD3 R142, R237.reuse, 0x9, RZ ;  /* 0x00000009ed8e8810 */ /* 0x040fe20007ffe0ff */
[----:B------:R-:W-:Y:S01]  /*53f0*/  FFMA.FTZ R6, R6, c[0x0][0x23c], -R140 ;  /* 0x00008f0006067a23 */ /* 0x000fe2000001088c */
[----:B------:R-:W-:Y:S01]  /*5400*/  @!P0 FSEL R8, R8, -INF , !P3 ;  /* 0xff80000008088808 */ /* 0x000fe20005800000 */
[----:B------:R-:W-:Y:S01]  /*5410*/  MUFU.EX2 R232, R9 ;  /* 0x0000000900e87308 */ /* 0x000fe20000000800 */
[-C--:B------:R-:W-:Y:S01]  /*5420*/  @!P0 ISETP.GE.AND P3, PT, R237, R149.reuse, PT ;  /* 0x00000095ed00820c */ /* 0x080fe20003f66270 */
[----:B------:R-:W-:Y:S01]  /*5430*/  FFMA.FTZ R13, R228, UR4, R13 ;  /* 0x00000004e40d7c23 */ /* 0x000fe2000801000d */
[-C--:B------:R-:W-:Y:S01]  /*5440*/  @!P0 ISETP.GE.AND P2, PT, R142, R150.reuse, PT ;  /* 0x000000968e00820c */ /* 0x080fe20003f46270 */
[----:B------:R-:W-:Y:S01]  /*5450*/  FFMA.FTZ R8, R8, c[0x0][0x23c], -R4 ;  /* 0x00008f0008087a23 */ /* 0x000fe20000010804 */
[----:B------:R-:W-:Y:S01]  /*5460*/  @!P0 FSEL R10, R10, -INF , !P3 ;  /* 0xff8000000a0a8808 */ /* 0x000fe20005800000 */
[C---:B------:R-:W-:Y:S01]  /*5470*/  FFMA.FTZ R17, R228.reuse, UR4, R17 ;  /* 0x00000004e4117c23 */ /* 0x040fe20008010011 */
[----:B------:R-:W-:Y:S01]  /*5480*/  @!P0 ISETP.GE.AND P3, PT, R5, R150, PT ;  /* 0x000000960500820c */ /* 0x000fe20003f66270 */
[----:B------:R-:W-:Y:S01]  /*5490*/  FFMA.FTZ R19, R228, UR4, R19 ;  /* 0x00000004e4137c23 */ /* 0x000fe20008010013 */
[----:B------:R-:W-:Y:S01]  /*54a0*/  @!P0 IADD3 R154, R237, 0x19, RZ ;  /* 0x00000019ed9a8810 */ /* 0x000fe20007ffe0ff */
[----:B------:R-:W-:Y:S01]  /*54b0*/  FFMA.FTZ R10, R10, c[0x0][0x23c], -R0 ;  /* 0x00008f000a0a7a23 */ /* 0x000fe20000010800 */
[----:B------:R-:W-:Y:S01]  /*54c0*/  @!P0 FSEL R12, R12, -INF , !P3 ;  /* 0xff8000000c0c8808 */ /* 0x000fe20005800000 */
[----:B------:R1:W-:Y:S01]  /*54d0*/  MUFU.EX2 R164, R6 ;  /* 0x0000000600a47308 */ /* 0x0003e20000000800 */
[-C--:B------:R-:W-:Y:S02]  /*54e0*/  @!P0 ISETP.GE.AND P3, PT, R5, R149.reuse, PT ;  /* 0x000000950500820c */ /* 0x080fe40003f66270 */
[----:B------:R-:W-:Y:S01]  /*54f0*/  @!P0 FSEL R13, R13, -INF , !P2 ;  /* 0xff8000000d0d8808 */ /* 0x000fe20005000000 */
[--C-:B------:R-:W-:Y:S01]  /*5500*/  FFMA.FTZ R12, R12, c[0x0][0x23c], -R4.reuse ;  /* 0x00008f000c0c7a23 */ /* 0x100fe20000010804 */
[C---:B------:R-:W-:Y:S02]  /*5510*/  @!P0 ISETP.GE.AND P2, PT, R142.reuse, R149, PT ;  /* 0x000000958e00820c */ /* 0x040fe40003f46270 */
[-C--:B------:R-:W-:Y:S01]  /*5520*/  @!P0 ISETP.GE.AND P4, PT, R142, R148.reuse, PT ;  /* 0x000000948e00820c */ /* 0x080fe20003f86270 */
[----:B------:R-:W-:Y:S01]  /*5530*/  FFMA.FTZ R13, R13, c[0x0][0x23c], -R4 ;  /* 0x00008f000d0d7a23 */ /* 0x000fe20000010804 */
[----:B------:R-:W-:Y:S01]  /*5540*/  @!P0 FSEL R14, R14, -INF , !P3 ;  /* 0xff8000000e0e8808 */ /* 0x000fe20005800000 */
[----:B------:R4:W-:Y:S01]  /*5550*/  MUFU.EX2 R234, R8 ;  /* 0x0000000800ea7308 */ /* 0x0009e20000000800 */
[-C--:B------:R-:W-:Y:S02]  /*5560*/  @!P0 ISETP.GE.AND P3, PT, R153, R148.reuse, PT ;  /* 0x000000949900820c */ /* 0x080fe40003f66270 */
[----:B------:R-:W-:Y:S01]  /*5570*/  @!P0 FSEL R15, R15, -INF , !P2 ;  /* 0xff8000000f0f8808 */ /* 0x000fe20005000000 */
[--C-:B------:R-:W-:Y:S01]  /*5580*/  FFMA.FTZ R14, R14, c[0x0][0x23c], -R0.reuse ;  /* 0x00008f000e0e7a23 */ /* 0x100fe20000010800 */
[----:B------:R-:W-:Y:S02]  /*5590*/  @!P0 ISETP.GE.AND P2, PT, R154, R148, PT ;  /* 0x000000949a00820c */ /* 0x000fe40003f46270 */
[----:B------:R-:W-:Y:S01]  /*55a0*/  @!P0 FSEL R17, R17, -INF , !P4 ;  /* 0xff80000011118808 */ /* 0x000fe20006000000 */
[----:B------:R-:W2:Y:S01]  /*55b0*/  LDL R148, [R1+0xc] ;  /* 0x00000c0001947983 */ /* 0x000ea20000100800 */
[----:B------:R-:W-:Y:S01]  /*55c0*/  @!P0 ISETP.GE.AND P4, PT, R142, R151, PT ;  /* 0x000000978e00820c */ /* 0x000fe20003f86270 */
[----:B------:R-:W-:Y:S01]  /*55d0*/  FFMA.FTZ R15, R15, c[0x0][0x23c], -R0 ;  /* 0x00008f000f0f7a23 */ /* 0x000fe20000010800 */
[----:B------:R-:W-:Y:S01]  /*55e0*/  @!P0 ISETP.GE.AND P1, PT, R153, R149, PT ;  /* 0x000000959900820c */ /* 0x000fe20003f26270 */
[----:B------:R4:W-:Y:S01]  /*55f0*/  MUFU.EX2 R235, R10 ;  /* 0x0000000a00eb7308 */ /* 0x0009e20000000800 */
[----:B------:R-:W-:Y:S01]  /*5600*/  @!P0 FSEL R19, R19, -INF , !P4 ;  /* 0xff80000013138808 */ /* 0x000fe20006000000 */
[----:B-1----:R-:W-:Y:S01]  /*5610*/  IMAD.WIDE.U32 R6, R158, -0x326172a9, RZ ;  /* 0xcd9e8d579e067825 */ /* 0x002fe200078e00ff */
[-C--:B------:R-:W-:Y:S03]  /*5620*/  @!P0 ISETP.GE.AND P4, PT, R143, R150.reuse, PT ;  /* 0x000000968f00820c */ /* 0x080fe60003f86270 */
[----:B------:R-:W-:Y:S01]  /*5630*/  IMAD.WIDE.U32 R142, R159, -0x326172a9, RZ ;  /* 0xcd9e8d579f8e7825 */ /* 0x000fe200078e00ff */
[----:B------:R-:W-:Y:S02]  /*5640*/  @!P0 FSEL R24, R24, -INF , !P4 ;  /* 0xff80000018188808 */ /* 0x000fe40006000000 */
[-C--:B------:R-:W-:Y:S01]  /*5650*/  @!P0 ISETP.GE.AND P4, PT, R153, R150.reuse, PT ;  /* 0x000000969900820c */ /* 0x080fe20003f86270 */
[----:B------:R-:W-:Y:S01]  /*5660*/  FFMA.FTZ R19, R19, c[0x0][0x23c], -R140 ;  /* 0x00008f0013137a23 */ /* 0x000fe2000001088c */
[----:B------:R-:W-:Y:S01]  /*5670*/  LOP3.LUT R5, R143, UR6, R6, 0x96, !PT ;  /* 0x000000068f057c12 */ /* 0x000fe2000f8e9606 */
[----:B------:R-:W-:Y:S01]  /*5680*/  FFMA.FTZ R24, R24, c[0x0][0x23c], -R4 ;  /* 0x00008f0018187a23 */ /* 0x000fe20000010804 */
[----:B----4-:R-:W-:Y:S01]  /*5690*/  LOP3.LUT R8, R155, R7, RZ, 0x3c, !PT ;  /* 0x000000079b087212 */ /* 0x010fe200078e3cff */
[----:B------:R-:W-:Y:S01]  /*56a0*/  IMAD.WIDE.U32 R6, R160, -0x2daee0ad, RZ ;  /* 0xd2511f53a0067825 */ /* 0x000fe200078e00ff */
[----:B------:R-:W-:Y:S01]  /*56b0*/  MUFU.EX2 R229, R14 ;  /* 0x0000000e00e57308 */ /* 0x000fe20000000800 */
[----:B------:R-:W-:Y:S02]  /*56c0*/  UIADD3 UR6, UR10, -0x126145ec, URZ ;  /* 0xed9eba140a067890 */ /* 0x000fe4000fffe03f */
[----:B------:R-:W-:Y:S01]  /*56d0*/  IMAD.WIDE.U32 R8, R8, -0x2daee0ad, RZ ;  /* 0xd2511f5308087825 */ /* 0x000fe200078e00ff */
[----:B------:R-:W-:Y:S03]  /*56e0*/  LOP3.LUT R7, R7, UR5, R230, 0x96, !PT ;  /* 0x0000000507077c12 */ /* 0x000fe6000f8e96e6 */
[----:B------:R-:W-:Y:S02]  /*56f0*/  LOP3.LUT R144, R133, UR6, R6, 0x96, !PT ;  /* 0x0000000685907c12 */ /* 0x000fe4000f8e9606 */
[----:B------:R-:W-:Y:S01]  /*5700*/  LOP3.LUT R10, R9, UR5, R162, 0x96, !PT ;  /* 0x00000005090a7c12 */ /* 0x000fe2000f8e96a2 */
[----:B------:R1:W-:Y:S01]  /*5710*/  MUFU.EX2 R230, R15 ;  /* 0x0000000f00e67308 */ /* 0x0003e20000000800 */
[----:B------:R-:W-:Y:S01]  /*5720*/  UIADD3 UR5, UR11, 0x78dde6e4, URZ ;  /* 0x78dde6e40b057890 */ /* 0x000fe2000fffe03f */
[----:B------:R-:W-:Y:S04]  /*5730*/  IMAD.WIDE.U32 R6, R7, -0x326172a9, RZ ;  /* 0xcd9e8d5707067825 */ /* 0x000fe800078e00ff */
[----:B------:R-:W-:Y:S04]  /*5740*/  IMAD.WIDE.U32 R144, R144, -0x326172a9, RZ ;  /* 0xcd9e8d5790907825 */ /* 0x000fe800078e00ff */
[----:B------:R4:W-:Y:S01]  /*5750*/  MUFU.EX2 R231, R11 ;  /* 0x0000000b00e77308 */ /* 0x0009e20000000800 */
[----:B------:R-:W-:Y:S09]  /*5760*/  FFMA.FTZ R162, R17, c[0x0][0x23c], -R141 ;  /* 0x00008f0011a27a23 */ /* 0x000ff2000001088d */
[----:B------:R4:W2:Y:S01]  /*5770*/  MUFU.EX2 R228, R12 ;  /* 0x0000000c00e47308 */ /* 0x0008a20000000800 */
[----:B-1----:R-:W-:Y:S05]  /*5780*/  IMAD.WIDE.U32 R14, R5, -0x2daee0ad, RZ ;  /* 0xd2511f53050e7825 */ /* 0x002fea00078e00ff */
[----:B------:R-:W-:Y:S04]  /*5790*/  LOP3.LUT R9, R15, UR6, R8, 0x96, !PT ;  /* 0x000000060f097c12 */ /* 0x000fe8000f8e9608 */
[----:B------:R1:W-:Y:S01]  /*57a0*/  MUFU.EX2 R167, R13 ;  /* 0x0000000d00a77308 */ /* 0x0003e20000000800 */
[----:B------:R-:W-:Y:S01]  /*57b0*/  LOP3.LUT R8, R145, UR8, R6, 0x96, !PT ;  /* 0x0000000891087c12 */ /* 0x000fe2000f8e9606 */
[----:B------:R-:W-:Y:S01]  /*57c0*/  UIADD3 UR6, UR10, -0x56f99767, URZ ;  /* 0xa90668990a067890 */ /* 0x000fe2000fffe03f */
[C---:B---3--:R-:W-:Y:S02]  /*57d0*/  FFMA.FTZ R31, R147.reuse, UR4, R31 ;  /* 0x00000004931f7c23 */ /* 0x048fe4000801001f */
[----:B----4-:R-:W-:Y:S04]  /*57e0*/  IMAD.WIDE.U32 R10, R10, -0x326172a9, RZ ;  /* 0xcd9e8d570a0a7825 */ /* 0x010fe800078e00ff */
[----:B------:R-:W-:Y:S01]  /*57f0*/  FFMA.FTZ R33, R147, UR4, R33 ;  /* 0x0000000493217c23 */ /* 0x000fe20008010021 */
[----:B------:R-:W-:Y:S01]  /*5800*/  LOP3.LUT R11, R11, UR5, R142, 0x96, !PT ;  /* 0x000000050b0b7c12 */ /* 0x000fe2000f8e968e */
[C---:B------:R-:W-:Y:S01]  /*5810*/  FFMA.FTZ R29, R147.reuse, UR4, R29 ;  /* 0x00000004931d7c23 */ /* 0x040fe2000801001d */
[----:B------:R-:W-:Y:S01]  /*5820*/  MUFU.EX2 R155, R24 ;  /* 0x00000018009b7308 */ /* 0x000fe20000000800 */
[----:B------:R-:W-:Y:S01]  /*5830*/  FFMA.FTZ R35, R147, UR4, R35 ;  /* 0x0000000493237c23 */ /* 0x000fe20008010023 */
[----:B------:R-:W-:Y:S01]  /*5840*/  LOP3.LUT R12, R7, UR5, R156, 0x96, !PT ;  /* 0x00000005070c7c12 */ /* 0x000fe2000f8e969c */
[----:B------:R-:W-:Y:S01]  /*5850*/  IMAD.WIDE.U32 R16, R9, -0x326172a9, RZ ;  /* 0xcd9e8d5709107825 */ /* 0x000fe200078e00ff */
[----:B------:R-:W-:Y:S01]  /*5860*/  UIADD3 UR5, UR10, 0x646e171e, URZ ;  /* 0x646e171e0a057890 */ /* 0x000fe2000fffe03f */
[----:B------:R-:W-:Y:S02]  /*5870*/  @!P0 FSEL R33, R33, -INF , !P2 ;  /* 0xff80000021218808 */ /* 0x000fe40005000000 */
[----:B------:R-:W-:Y:S01]  /*5880*/  IMAD.WIDE.U32 R8, R8, -0x2daee0ad, RZ ;  /* 0xd2511f5308087825 */ /* 0x000fe200078e00ff */
[----:B------:R-:W-:Y:S02]  /*5890*/  LOP3.LUT R6, R17, UR8, R10, 0x96, !PT ;  /* 0x0000000811067c12 */ /* 0x000fe4000f8e960a */
[----:B------:R3:W4:Y:S01]  /*58a0*/  MUFU.EX2 R160, R19 ;  /* 0x0000001300a07308 */ /* 0x0007220000000800 */
[----:B------:R-:W-:Y:S01]  /*58b0*/  IMAD.WIDE.U32 R10, R11, -0x2daee0ad, RZ ;  /* 0xd2511f530b0a7825 */ /* 0x000fe200078e00ff */
[C---:B------:R-:W-:Y:S02]  /*58c0*/  LOP3.LUT R142, R8.reuse, 0xffff, RZ, 0xc0, !PT ;  /* 0x0000ffff088e7812 */ /* 0x040fe400078ec0ff */
[----:B------:R-:W-:Y:S01]  /*58d0*/  LOP3.LUT R5, R8, 0xff, RZ, 0xc0, !PT ;  /* 0x000000ff08057812 */ /* 0x000fe200078ec0ff */
[----:B-1----:R-:W-:Y:S01]  /*58e0*/  IMAD.WIDE.U32 R12, R12, -0x2daee0ad, RZ ;  /* 0xd2511f530c0c7825 */ /* 0x002fe200078e00ff */
[----:B------:R-:W-:Y:S02]  /*58f0*/  LOP3.LUT R14, R11, UR6, R14, 0x96, !PT ;  /* 0x000000060b0e7c12 */ /* 0x000fe4000f8e960e */
[----:B------:R-:W-:Y:S01]  /*5900*/  SHF.R.U32.HI R146, RZ, 0x10, R8 ;  /* 0x00000010ff927819 */ /* 0x000fe20000011608 */
[----:B------:R-:W-:Y:S01]  /*5910*/  IMAD.WIDE.U32 R6, R6, -0x2daee0ad, RZ ;  /* 0xd2511f5306067825 */ /* 0x000fe200078e00ff */
[----:B------:R-:W-:Y:S01]  /*5920*/  LOP3.LUT R132, R13, UR6, R132, 0x96, !PT ;  /* 0x000000060d847c12 */ /* 0x000fe2000f8e9684 */
[----:B------:R-:W-:Y:S01]  /*5930*/  UIADD3 UR6, UR11, -0x4ab325aa, URZ ;  /* 0xb54cda560b067890 */ /* 0x000fe2000fffe03f */
[----:B------:R-:W-:Y:S01]  /*5940*/  LOP3.LUT R12, R9, UR5, R12, 0x96, !PT ;  /* 0x00000005090c7c12 */ /* 0x000fe2000f8e960c */
[----:B------:R-:W-:Y:S01]  /*5950*/  MUFU.EX2 R162, R162 ;  /* 0x000000a200a27308 */ /* 0x000fe20000000800 */
[----:B------:R-:W-:Y:S01]  /*5960*/  SHF.R.U32.HI R13, RZ, 0x18, R8 ;  /* 0x00000018ff0d7819 */ /* 0x000fe20000011608 */
[----:B------:R-:W-:Y:S01]  /*5970*/  IMAD.WIDE.U32 R8, R132, -0x326172a9, RZ ;  /* 0xcd9e8d5784087825 */ /* 0x000fe200078e00ff */
[C---:B------:R-:W-:Y:S02]  /*5980*/  LOP3.LUT R133, R6.reuse, 0xff, RZ, 0xc0, !PT ;  /* 0x000000ff06857812 */ /* 0x040fe400078ec0ff */
[----:B------:R-:W-:Y:S02]  /*5990*/  SHF.R.U32.HI R238, RZ, 0x10, R6 ;  /* 0x00000010ffee7819 */ /* 0x000fe40000011606 */
[----:B------:R-:W-:Y:S02]  /*59a0*/  LOP3.LUT R143, R6, 0xffff, RZ, 0xc0, !PT ;  /* 0x0000ffff068f7812 */ /* 0x000fe400078ec0ff */
[----:B------:R-:W-:Y:S01]  /*59b0*/  LOP3.LUT R11, R7, UR5, R10, 0x96, !PT ;  /* 0x00000005070b7c12 */ /* 0x000fe2000f8e960a */
[----:B------:R-:W-:Y:S01]  /*59c0*/  ULDC.U8 UR5, c[0x0][0x2d8] ;  /* 0x0000b60000057ab9 */ /* 0x000fe20000000000 */
[----:B------:R-:W-:Y:S01]  /*59d0*/  SHF.R.U32.HI R145, RZ, 0x18, R6 ;  /* 0x00000018ff917819 */ /* 0x000fe20000011606 */
[----:B------:R-:W-:Y:S01]  /*59e0*/  IMAD.WIDE.U32 R6, R14, -0x326172a9, RZ ;  /* 0xcd9e8d570e067825 */ /* 0x000fe200078e00ff */
[----:B------:R-:W-:Y:S01]  /*59f0*/  LOP3.LUT R10, R9, UR6, R144, 0x96, !PT ;  /* 0x00000006090a7c12 */ /* 0x000fe2000f8e9690 */
[----:B------:R-:W-:Y:S01]  /*5a00*/  MUFU.EX2 R159, R20 ;  /* 0x00000014009f7308 */ /* 0x000fe20000000800 */
[----:B------:R-:W-:Y:S02]  /*5a10*/  LOP3.LUT R15, R8, 0xffff, RZ, 0xc0, !PT ;  /* 0x0000ffff080f7812 */ /* 0x000fe400078ec0ff */
[----:B------:R-:W-:Y:S02]  /*5a20*/  LOP3.LUT R9, R6, 0xffff, RZ, 0xc0, !PT ;  /* 0x0000ffff06097812 */ /* 0x000fe400078ec0ff */
[--C-:B------:R-:W-:Y:S02]  /*5a30*/  SHF.R.U32.HI R17, RZ, 0x10, R8.reuse ;  /* 0x00000010ff117819 */ /* 0x100fe40000011608 */
[----:B---3--:R-:W-:Y:S02]  /*5a40*/  SHF.R.U32.HI R19, RZ, 0x18, R8 ;  /* 0x00000018ff137819 */ /* 0x008fe40000011608 */
[----:B------:R-:W-:Y:S01]  /*5a50*/  SHF.R.U32.HI R14, RZ, 0x18, R6 ;  /* 0x00000018ff0e7819 */ /* 0x000fe20000011606 */
[C---:B--2---:R-:W-:Y:S02]  /*5a60*/  FFMA.FTZ R21, R161.reuse, UR4, R21 ;  /* 0x00000004a1157c23 */ /* 0x044fe40008010015 */
[C---:B------:R-:W-:Y:S02]  /*5a70*/  FFMA.FTZ R23, R161.reuse, UR4, R23 ;  /* 0x00000004a1177c23 */ /* 0x040fe40008010017 */
[----:B------:R-:W-:Y:S01]  /*5a80*/  FFMA.FTZ R25, R161, UR4, R25 ;  /* 0x00000004a1197c23 */ /* 0x000fe20008010019 */
[----:B------:R-:W-:Y:S01]  /*5a90*/  @!P0 FSEL R21, R21, -INF , !P5 ;  /* 0xff80000015158808 */ /* 0x000fe20006800000 */
[----:B------:R-:W-:Y:S01]  /*5aa0*/  FFMA.FTZ R27, R161, UR4, R27 ;  /* 0x00000004a11b7c23 */ /* 0x000fe2000801001b */
[C---:B------:R-:W-:Y:S01]  /*5ab0*/  @!P0 ISETP.GE.AND P5, PT, R152.reuse, R151, PT ;  /* 0x000000979800820c */ /* 0x040fe20003fa6270 */
[----:B------:R1:W-:Y:S01]  /*5ac0*/  MUFU.EX2 R161, R18 ;  /* 0x0000001200a17308 */ /* 0x0003e20000000800 */
[----:B------:R-:W-:Y:S01]  /*5ad0*/  @!P0 FSEL R25, R25, -INF , !P6 ;  /* 0xff80000019198808 */ /* 0x000fe20007000000 */
[--C-:B------:R-:W-:Y:S01]  /*5ae0*/  FFMA.FTZ R21, R21, c[0x0][0x23c], -R141.reuse ;  /* 0x00008f0015157a23 */ /* 0x100fe2000001088d */
[----:B------:R-:W-:Y:S02]  /*5af0*/  @!P0 FSEL R23, R23, -INF , !P5 ;  /* 0xff80000017178808 */ /* 0x000fe40006800000 */
[-C--:B------:R-:W-:Y:S01]  /*5b00*/  @!P0 ISETP.GE.AND P5, PT, R152, R149.reuse, PT ;  /* 0x000000959800820c */ /* 0x080fe20003fa6270 */
[----:B------:R-:W-:Y:S01]  /*5b10*/  FFMA.FTZ R25, R25, c[0x0][0x23c], -R4 ;  /* 0x00008f0019197a23 */ /* 0x000fe20000010804 */
[C---:B------:R-:W-:Y:S01]  /*5b20*/  @!P0 ISETP.GE.AND P6, PT, R154.reuse, R150, PT ;  /* 0x000000969a00820c */ /* 0x040fe20003fc6270 */
[----:B------:R-:W-:Y:S01]  /*5b30*/  FFMA.FTZ R23, R23, c[0x0][0x23c], -R140 ;  /* 0x00008f0017177a23 */ /* 0x000fe2000001088c */
[----:B------:R-:W-:Y:S01]  /*5b40*/  @!P0 FSEL R27, R27, -INF , !P5 ;  /* 0xff8000001b1b8808 */ /* 0x000fe20006800000 */
[----:B------:R-:W-:Y:S01]  /*5b50*/  MUFU.EX2 R158, R21 ;  /* 0x00000015009e7308 */ /* 0x000fe20000000800 */
[----:B------:R-:W-:Y:S02]  /*5b60*/  @!P0 ISETP.GE.AND P5, PT, R154, R149, PT ;  /* 0x000000959a00820c */ /* 0x000fe40003fa6270 */
[----:B------:R-:W-:Y:S01]  /*5b70*/  @!P0 FSEL R29, R29, -INF , !P6 ;  /* 0xff8000001d1d8808 */ /* 0x000fe20007000000 */
[----:B------:R-:W-:Y:S01]  /*5b80*/  FFMA.FTZ R27, R27, c[0x0][0x23c], -R0 ;  /* 0x00008f001b1b7a23 */ /* 0x000fe20000010800 */
[----:B------:R-:W-:Y:S02]  /*5b90*/  @!P0 FSEL R31, R31, -INF , !P5 ;  /* 0xff8000001f1f8808 */ /* 0x000fe40006800000 */
[----:B------:R-:W-:Y:S02]  /*5ba0*/  ISETP.LE.U32.AND P5, PT, R13, UR5, PT ;  /* 0x000000050d007c0c */ /* 0x000fe4000bfa3070 */
[----:B------:R-:W-:Y:S01]  /*5bb0*/  LOP3.LUT R13, R6, 0xff, RZ, 0xc0, !PT ;  /* 0x000000ff060d7812 */ /* 0x000fe200078ec0ff */
[----:B------:R-:W-:Y:S01]  /*5bc0*/  MUFU.EX2 R156, R23 ;  /* 0x00000017009c7308 */ /* 0x000fe20000000800 */
[-C--:B------:R-:W-:Y:S02]  /*5bd0*/  @!P0 ISETP.GE.AND P6, PT, R154, R151.reuse, PT ;  /* 0x000000979a00820c */ /* 0x080fe40003fc6270 */
[----:B-1----:R-:W-:Y:S02]  /*5be0*/  LOP3.LUT R18, R8, 0xff, RZ, 0xc0, !PT ;  /* 0x000000ff08127812 */ /* 0x002fe400078ec0ff */
[----:B------:R-:W-:Y:S02]  /*5bf0*/  SHF.R.U32.HI R8, RZ, 0x10, R6 ;  /* 0x00000010ff087819 */ /* 0x000fe40000011606 */
[----:B------:R-:W-:Y:S02]  /*5c00*/  SHF.R.U32.HI R6, RZ, 0x18, R10 ;  /* 0x00000018ff067819 */ /* 0x000fe4000001160a */
[----:B------:R-:W-:Y:S01]  /*5c10*/  @!P0 FSEL R35, R35, -INF , !P6 ;  /* 0xff80000023238808 */ /* 0x000fe20007000000 */
[----:B------:R-:W-:Y:S01]  /*5c20*/  MUFU.EX2 R154, R25 ;  /* 0x00000019009a7308 */ /* 0x000fe20000000800 */
[----:B------:R-:W-:Y:S09]  /*5c30*/  ISETP.LE.U32.AND P2, PT, R6, UR5, PT ;  /* 0x0000000506007c0c */ /* 0x000ff2000bf43070 */
[----:B------:R-:W-:Y:S04]  /*5c40*/  MUFU.EX2 R152, R27 ;  /* 0x0000001b00987308 */ /* 0x000fe80000000800 */
[----:B------:R-:W-:Y:S01]  /*5c50*/  @!P2 FADD.FTZ R233, -R233, -RZ ;  /* 0x800000ffe9e9a221 */ /* 0x000fe20000010100 */
[----:B------:R-:W-:Y:S11]  /*5c60*/  ISETP.LE.U32.AND P2, PT, R13, UR5, PT ;  /* 0x000000050d007c0c */ /* 0x000ff6000bf43070 */
[----:B------:R-:W-:Y:S02]  /*5c70*/  @!UPT UIADD3 URZ, URZ, URZ, URZ ;  /* 0x0000003f3f3ff290 */ /* 0x000fe4000fffe03f */
[----:B------:R-:W-:Y:S01]  /*5c80*/  @!P2 FADD.FTZ R228, -R228, -RZ ;  /* 0x800000ffe4e4a221 */ /* 0x000fe20000010100 */
[----:B------:R-:W-:Y:S11]  /*5c90*/  ISETP.LE.U32.AND P2, PT, R18, UR5, PT ;  /* 0x0000000512007c0c */ /* 0x000ff6000bf43070 */
[----:B------:R-:W-:Y:S02]  /*5ca0*/  @!UPT UIADD3 URZ, URZ, URZ, URZ ;  /* 0x0000003f3f3ff290 */ /* 0x000fe4000fffe03f */
[----:B------:R-:W-:Y:S01]  /*5cb0*/  @!P2 FADD.FTZ R163, -R163, -RZ ;  /* 0x800000ffa3a3a221 */ /* 0x000fe20000010100 */
[----:B------:R-:W-:Y:S11]  /*5cc0*/  ISETP.LE.U32.AND P2, PT, R19, UR5, PT ;  /* 0x0000000513007c0c */ /* 0x000ff6000bf43070 */
[----:B------:R-:W-:Y:S02]  /*5cd0*/  @!UPT UIADD3 URZ, URZ, URZ, URZ ;  /* 0x0000003f3f3ff290 */ /* 0x000fe4000fffe03f */
[----:B----4-:R-:W-:Y:S02]  /*5ce0*/  @!P2 FADD.FTZ R160, -R160, -RZ ;  /* 0x800000ffa0a0a221 */ /* 0x010fe40000010100 */
[C---:B------:R-:W-:Y:S02]  /*5cf0*/  FFMA.FTZ R30, R148.reuse, UR4, R30 ;  /* 0x00000004941e7c23 */ /* 0x040fe4000801001e */
[C---:B------:R-:W-:Y:S02]  /*5d00*/  FFMA.FTZ R32, R148.reuse, UR4, R32 ;  /* 0x0000000494207c23 */ /* 0x040fe40008010020 */
[----:B------:R-:W-:Y:S01]  /*5d10*/  FFMA.FTZ R28, R148, UR4, R28 ;  /* 0x00000004941c7c23 */ /* 0x000fe2000801001c */
[----:B------:R-:W-:Y:S01]  /*5d20*/  @!P0 FSEL R30, R30, -INF , !P1 ;  /* 0xff8000001e1e8808 */ /* 0x000fe20004800000 */
[----:B------:R-:W-:Y:S01]  /*5d30*/  FFMA.FTZ R34, R148, UR4, R34 ;  /* 0x0000000494227c23 */ /* 0x000fe20008010022 */
[----:B------:R-:W-:Y:S02]  /*5d40*/  ISETP.LE.U32.AND P1, PT, R5, UR5, PT ;  /* 0x0000000505007c0c */ /* 0x000fe4000bf23070 */
[----:B------:R-:W-:Y:S01]  /*5d50*/  LOP3.LUT R5, R7, UR6, R16, 0x96, !PT ;  /* 0x0000000607057c12 */ /* 0x000fe2000f8e9610 */
[--C-:B------:R-:W-:Y:S01]  /*5d60*/  FFMA.FTZ R30, R30, c[0x0][0x23c], -R0.reuse ;  /* 0x00008f001e1e7a23 */ /* 0x100fe20000010800 */
[----:B------:R-:W-:Y:S01]  /*5d70*/  LOP3.LUT R7, R10, 0xff, RZ, 0xc0, !PT ;  /* 0x000000ff0a077812 */ /* 0x000fe200078ec0ff */
[----:B------:R-:W-:Y:S01]  /*5d80*/  FFMA.FTZ R0, R31, c[0x0][0x23c], -R0 ;  /* 0x00008f001f007a23 */ /* 0x000fe20000010800 */
[----:B------:R-:W-:Y:S01]  /*5d90*/  @!P0 FSEL R32, R32, -INF , !P3 ;  /* 0xff80000020208808 */ /* 0x000fe20005800000 */
[----:B------:R-:W-:Y:S01]  /*5da0*/  MUFU.EX2 R147, R30 ;  /* 0x0000001e00937308 */ /* 0x000fe20000000800 */
[----:B------:R-:W-:Y:S02]  /*5db0*/  ISETP.LE.U32.AND P3, PT, R7, UR5, PT ;  /* 0x0000000507007c0c */ /* 0x000fe4000bf63070 */
[----:B------:R-:W-:Y:S01]  /*5dc0*/  SHF.R.U32.HI R7, RZ, 0x10, R10 ;  /* 0x00000010ff077819 */ /* 0x000fe2000001160a */
[--C-:B------:R-:W-:Y:S01]  /*5dd0*/  FFMA.FTZ R32, R32, c[0x0][0x23c], -R141.reuse ;  /* 0x00008f0020207a23 */ /* 0x100fe2000001088d */
[----:B------:R-:W-:Y:S01]  /*5de0*/  LOP3.LUT R10, R10, 0xffff, RZ, 0xc0, !PT ;  /* 0x0000ffff0a0a7812 */ /* 0x000fe200078ec0ff */
[----:B------:R-:W-:Y:S01]  /*5df0*/  FFMA.FTZ R141, R33, c[0x0][0x23c], -R141 ;  /* 0x00008f00218d7a23 */ /* 0x000fe2000001088d */
[----:B------:R-:W-:Y:S02]  /*5e00*/  @!P0 FSEL R28, R28, -INF , !P4 ;  /* 0xff8000001c1c8808 */ /* 0x000fe40006000000 */
[----:B------:R-:W-:Y:S01]  /*5e10*/  SHF.R.U32.HI R6, RZ, 0x8, R10 ;  /* 0x00000008ff067819 */ /* 0x000fe2000001160a */
[----:B------:R1:W-:Y:S01]  /*5e20*/  MUFU.EX2 R148, R141 ;  /* 0x0000008d00947308 */ /* 0x0003e20000000800 */
[----:B------:R-:W-:Y:S01]  /*5e30*/  @!P0 ISETP.GE.AND P4, PT, R153, R151, PT ;  /* 0x000000979900820c */ /* 0x000fe20003f86270 */
[--C-:B------:R-:W-:Y:S01]  /*5e40*/  FFMA.FTZ R28, R28, c[0x0][0x23c], -R4.reuse ;  /* 0x00008f001c1c7a23 */ /* 0x100fe20000010804 */
[----:B------:R-:W-:Y:S01]  /*5e50*/  LOP3.LUT R6, R6, 0xffff, RZ, 0xc0, !PT ;  /* 0x0000ffff06067812 */ /* 0x000fe200078ec0ff */
[----:B------:R-:W-:Y:S01]  /*5e60*/  FFMA.FTZ R4, R29, c[0x0][0x23c], -R4 ;  /* 0x00008f001d047a23 */ /* 0x000fe20000010804 */
[----:B------:R-:W-:Y:S01]  /*5e70*/  @!P0 FSEL R34, R34, -INF , !P4 ;  /* 0xff80000022228808 */ /* 0x000fe20006000000 */
[----:B------:R-:W-:Y:S01]  /*5e80*/  @!P3 FADD.FTZ R166, -R166, -RZ ;  /* 0x800000ffa6a6b221 */ /* 0x000fe20000010100 */
[----:B------:R-:W-:Y:S02]  /*5e90*/  ISETP.LE.U32.AND P0, PT, R6, UR5, PT ;  /* 0x0000000506007c0c */ /* 0x000fe4000bf03070 */
[----:B------:R-:W-:Y:S01]  /*5ea0*/  LOP3.LUT R7, R7, 0xff, RZ, 0xc0, !PT ;  /* 0x000000ff07077812 */ /* 0x000fe200078ec0ff */
[----:B------:R-:W-:Y:S01]  /*5eb0*/  MUFU.EX2 R150, R4 ;  /* 0x0000000400967308 */ /* 0x000fe20000000800 */
[----:B------:R-:W-:Y:S01]  /*5ec0*/  LOP3.LUT R6, R5, 0xffff, RZ, 0xc0, !PT ;  /* 0x0000ffff05067812 */ /* 0x000fe200078ec0ff */
[--C-:B------:R-:W-:Y:S01]  /*5ed0*/  FFMA.FTZ R34, R34, c[0x0][0x23c], -R140.reuse ;  /* 0x00008f0022227a23 */ /* 0x100fe2000001088c */
[----:B------:R-:W-:Y:S01]  /*5ee0*/  ISETP.LE.U32.AND P4, PT, R7, UR5, PT ;  /* 0x0000000507007c0c */ /* 0x000fe2000bf83070 */
[----:B------:R-:W-:Y:S01]  /*5ef0*/  FFMA.FTZ R140, R35, c[0x0][0x23c], -R140 ;  /* 0x00008f00238c7a23 */ /* 0x000fe2000001088c */
[----:B------:R-:W-:Y:S02]  /*5f00*/  LOP3.LUT R7, R5, 0xff, RZ, 0xc0, !PT ;  /* 0x000000ff05077812 */ /* 0x000fe400078ec0ff */
[----:B------:R-:W-:Y:S02]  /*5f10*/  SHF.R.U32.HI R6, RZ, 0x8, R6 ;  /* 0x00000008ff067819 */ /* 0x000fe40000011606 */
[----:B------:R-:W-:Y:S01]  /*5f20*/  ISETP.LE.U32.AND P6, PT, R7, UR5, PT ;  /* 0x0000000507007c0c */ /* 0x000fe2000bfc3070 */
[----:B------:R-:W-:Y:S01]  /*5f30*/  @!P0 FADD.FTZ R165, -R165, -RZ ;  /* 0x800000ffa5a58221 */ /* 0x000fe20000010100 */
[----:B------:R-:W-:Y:S01]  /*5f40*/  LOP3.LUT R6, R6, 0xffff, RZ, 0xc0, !PT ;  /* 0x0000ffff06067812 */ /* 0x000fe200078ec0ff */
[----:B------:R-:W2:Y:S01]  /*5f50*/  MUFU.EX2 R149, R32 ;  /* 0x0000002000957308 */ /* 0x000ea20000000800 */
[--C-:B------:R-:W-:Y:S01]  /*5f60*/  SHF.R.U32.HI R7, RZ, 0x18, R5.reuse ;  /* 0x00000018ff077819 */ /* 0x100fe20000011605 */
[----:B-1----:R-:W-:Y:S01]  /*5f70*/  IMAD.U32 R141, RZ, RZ, UR16 ;  /* 0x00000010ff8d7e24 */ /* 0x002fe2000f8e00ff */
[----:B------:R-:W-:Y:S01]  /*5f80*/  SHF.R.U32.HI R5, RZ, 0x10, R5 ;  /* 0x00000010ff057819 */ /* 0x000fe20000011605 */
[----:B------:R-:W-:Y:S01]  /*5f90*/  @!P4 FADD.FTZ R164, -R164, -RZ ;  /* 0x800000ffa4a4c221 */ /* 0x000fe20000010100 */
[----:B------:R-:W-:Y:S02]  /*5fa0*/  ISETP.LE.U32.AND P0, PT, R6, UR5, PT ;  /* 0x0000000506007c0c */ /* 0x000fe4000bf03070 */
[----:B------:R-:W-:Y:S02]  /*5fb0*/  LOP3.LUT R5, R5, 0xff, RZ, 0xc0, !PT ;  /* 0x000000ff05057812 */ /* 0x000fe400078ec0ff */
[----:B------:R-:W-:Y:S01]  /*5fc0*/  SHF.R.U32.HI R6, RZ, 0x8, R9 ;  /* 0x00000008ff067819 */ /* 0x000fe20000011609 */
[----:B------:R-:W-:Y:S01]  /*5fd0*/  @!P6 FADD.FTZ R234, -R234, -RZ ;  /* 0x800000ffeaeae221 */ /* 0x000fe20000010100 */
[----:B------:R-:W-:Y:S01]  /*5fe0*/  ISETP.LE.U32.AND P4, PT, R5, UR5, PT ;  /* 0x0000000505007c0c */ /* 0x000fe2000bf83070 */
[----:B------:R-:W-:Y:S01]  /*5ff0*/  MUFU.EX2 R144, R0 ;  /* 0x0000000000907308 */ /* 0x000fe20000000800 */
[----:B------:R-:W-:Y:S02]  /*6000*/  LOP3.LUT R5, R8, 0xff, RZ, 0xc0, !PT ;  /* 0x000000ff08057812 */ /* 0x000fe400078ec0ff */
[----:B------:R-:W-:Y:S02]  /*6010*/  ISETP.LE.U32.AND P3, PT, R7, UR5, PT ;  /* 0x0000000507007c0c */ /* 0x000fe4000bf63070 */
[----:B------:R-:W-:Y:S01]  /*6020*/  ISETP.LE.U32.AND P6, PT, R5, UR5, PT ;  /* 0x0000000505007c0c */ /* 0x000fe2000bfc3070 */
[----:B------:R-:W-:Y:S01]  /*6030*/  @!P0 FADD.FTZ R232, -R232, -RZ ;  /* 0x800000ffe8e88221 */ /* 0x000fe20000010100 */
[----:B------:R-:W-:Y:S02]  /*6040*/  LOP3.LUT R5, R6, 0xffff, RZ, 0xc0, !PT ;  /* 0x0000ffff06057812 */ /* 0x000fe400078ec0ff */
[----:B------:R-:W-:Y:S01]  /*6050*/  LOP3.LUT R6, R12, 0xff, RZ, 0xc0, !PT ;  /* 0x000000ff0c067812 */ /* 0x000fe200078ec0ff */
[----:B------:R-:W1:Y:S01]  /*6060*/  MUFU.EX2 R153, R26 ;  /* 0x0000001a00997308 */ /* 0x000e620000000800 */
[----:B------:R-:W-:Y:S01]  /*6070*/  ISETP.LE.U32.AND P0, PT, R5, UR5, PT ;  /* 0x0000000505007c0c */ /* 0x000fe2000bf03070 */
[----:B------:R-:W-:Y:S01]  /*6080*/  @!P4 FADD.FTZ R235, -R235, -RZ ;  /* 0x800000ffebebc221 */ /* 0x000fe20000010100 */
[----:B------:R-:W-:Y:S01]  /*6090*/  SHF.R.U32.HI R5, RZ, 0x8, R15 ;  /* 0x00000008ff057819 */ /* 0x000fe2000001160f */
[----:B--2---:R-:W-:Y:S01]  /*60a0*/  @!P1 FADD.FTZ R149, -R149, -RZ ;  /* 0x800000ff95959221 */ /* 0x004fe20000010100 */
[----:B------:R-:W-:Y:S01]  /*60b0*/  ISETP.LE.U32.AND P4, PT, R6, UR5, PT ;  /* 0x0000000506007c0c */ /* 0x000fe2000bf83070 */
[----:B------:R-:W-:Y:S01]  /*60c0*/  @!P3 FADD.FTZ R231, -R231, -RZ ;  /* 0x800000ffe7e7b221 */ /* 0x000fe20000010100 */
[----:B------:R-:W-:Y:S01]  /*60d0*/  LOP3.LUT R6, R17, 0xff, RZ, 0xc0, !PT ;  /* 0x000000ff11067812 */ /* 0x000fe200078ec0ff */
[----:B------:R-:W-:Y:S01]  /*60e0*/  @!P6 FADD.FTZ R229, -R229, -RZ ;  /* 0x800000ffe5e5e221 */ /* 0x000fe20000010100 */
[----:B------:R-:W-:Y:S01]  /*60f0*/  LOP3.LUT R5, R5, 0xffff, RZ, 0xc0, !PT ;  /* 0x0000ffff05057812 */ /* 0x000fe200078ec0ff */
[----:B------:R-:W-:Y:S01]  /*6100*/  MUFU.EX2 R151, R28 ;  /* 0x0000001c00977308 */ /* 0x000fe20000000800 */
[----:B------:R-:W-:Y:S02]  /*6110*/  ISETP.LE.U32.AND P3, PT, R14, UR5, PT ;  /* 0x000000050e007c0c */ /* 0x000fe4000bf63070 */
[----:B------:R-:W-:Y:S01]  /*6120*/  ISETP.LE.U32.AND P6, PT, R5, UR5, PT ;  /* 0x0000000505007c0c */ /* 0x000fe2000bfc3070 */
[----:B------:R-:W-:Y:S01]  /*6130*/  @!P0 FADD.FTZ R167, -R167, -RZ ;  /* 0x800000ffa7a78221 */ /* 0x000fe20000010100 */
[----:B------:R-:W-:Y:S02]  /*6140*/  ISETP.LE.U32.AND P0, PT, R6, UR5, PT ;  /* 0x0000000506007c0c */ /* 0x000fe4000bf03070 */
[----:B------:R-:W-:Y:S01]  /*6150*/  LOP3.LUT R5, R12, 0xffff, RZ, 0xc0, !PT ;  /* 0x0000ffff0c057812 */ /* 0x000fe200078ec0ff */
[----:B------:R-:W-:Y:S01]  /*6160*/  @!P4 FADD.FTZ R159, -R159, -RZ ;  /* 0x800000ff9f9fc221 */ /* 0x000fe20000010100 */
[--C-:B------:R-:W-:Y:S02]  /*6170*/  SHF.R.U32.HI R6, RZ, 0x18, R12.reuse ;  /* 0x00000018ff067819 */ /* 0x100fe4000001160c */
[----:B------:R-:W-:Y:S02]  /*6180*/  SHF.R.U32.HI R4, RZ, 0x8, R5 ;  /* 0x00000008ff047819 */ /* 0x000fe40000011605 */
[----:B------:R-:W-:Y:S01]  /*6190*/  SHF.R.U32.HI R12, RZ, 0x10, R12 ;  /* 0x00000010ff0c7819 */ /* 0x000fe2000001160c */
[----:B------:R-:W-:Y:S01]  /*61a0*/  @!P3 FADD.FTZ R230, -R230, -RZ ;  /* 0x800000ffe6e6b221 */ /* 0x000fe20000010100 */
[----:B------:R-:W-:Y:S01]  /*61b0*/  LOP3.LUT R4, R4, 0xffff, RZ, 0xc0, !PT ;  /* 0x0000ffff04047812 */ /* 0x000fe200078ec0ff */
[----:B------:R-:W-:Y:S01]  /*61c0*/  @!P6 FADD.FTZ R162, -R162, -RZ ;  /* 0x800000ffa2a2e221 */ /* 0x000fe20000010100 */
[----:B------:R-:W-:Y:S01]  /*61d0*/  LOP3.LUT R12, R12, 0xff, RZ, 0xc0, !PT ;  /* 0x000000ff0c0c7812 */ /* 0x000fe200078ec0ff */
[----:B------:R-:W-:Y:S01]  /*61e0*/  @!P0 FADD.FTZ R161, -R161, -RZ ;  /* 0x800000ffa1a18221 */ /* 0x000fe20000010100 */
[----:B------:R-:W-:Y:S02]  /*61f0*/  ISETP.LE.U32.AND P0, PT, R4, UR5, PT ;  /* 0x0000000504007c0c */ /* 0x000fe4000bf03070 */
[C---:B------:R-:W-:Y:S02]  /*6200*/  LOP3.LUT R4, R11.reuse, 0xffff, RZ, 0xc0, !PT ;  /* 0x0000ffff0b047812 */ /* 0x040fe400078ec0ff */
[----:B------:R-:W-:Y:S02]  /*6210*/  ISETP.LE.U32.AND P3, PT, R6, UR5, PT ;  /* 0x0000000506007c0c */ /* 0x000fe4000bf63070 */
[----:B------:R-:W-:Y:S02]  /*6220*/  LOP3.LUT R6, R11, 0xff, RZ, 0xc0, !PT ;  /* 0x000000ff0b067812 */ /* 0x000fe400078ec0ff */
[----:B------:R-:W-:Y:S02]  /*6230*/  ISETP.LE.U32.AND P6, PT, R12, UR5, PT ;  /* 0x000000050c007c0c */ /* 0x000fe4000bfc3070 */
[----:B------:R-:W-:Y:S02]  /*6240*/  SHF.R.U32.HI R5, RZ, 0x10, R11 ;  /* 0x00000010ff057819 */ /* 0x000fe4000001160b */
[----:B------:R-:W-:Y:S01]  /*6250*/  SHF.R.U32.HI R4, RZ, 0x8, R4 ;  /* 0x00000008ff047819 */ /* 0x000fe20000011604 */
[----:B------:R-:W-:Y:S01]  /*6260*/  @!P0 FADD.FTZ R158, -R158, -RZ ;  /* 0x800000ff9e9e8221 */ /* 0x000fe20000010100 */
[----:B------:R-:W-:Y:S02]  /*6270*/  ISETP.LE.U32.AND P2, PT, R6, UR5, PT ;  /* 0x0000000506007c0c */ /* 0x000fe4000bf43070 */
[----:B------:R-:W-:Y:S01]  /*6280*/  LOP3.LUT R4, R4, 0xffff, RZ, 0xc0, !PT ;  /* 0x0000ffff04047812 */ /* 0x000fe200078ec0ff */
[----:B------:R-:W-:Y:S01]  /*6290*/  @!P3 FADD.FTZ R156, -R156, -RZ ;  /* 0x800000ff9c9cb221 */ /* 0x000fe20000010100 */
[----:B------:R-:W-:Y:S02]  /*62a0*/  LOP3.LUT R5, R5, 0xff, RZ, 0xc0, !PT ;  /* 0x000000ff05057812 */ /* 0x000fe400078ec0ff */
[----:B------:R-:W-:Y:S01]  /*62b0*/  ISETP.LE.U32.AND P0, PT, R4, UR5, PT ;  /* 0x0000000504007c0c */ /* 0x000fe2000bf03070 */
[----:B------:R-:W-:Y:S01]  /*62c0*/  @!P6 FADD.FTZ R157, -R157, -RZ ;  /* 0x800000ff9d9de221 */ /* 0x000fe20000010100 */
[----:B------:R-:W-:Y:S02]  /*62d0*/  LOP3.LUT R4, R146, 0xff, RZ, 0xc0, !PT ;  /* 0x000000ff92047812 */ /* 0x000fe400078ec0ff */
[----:B------:R-:W-:Y:S01]  /*62e0*/  ISETP.LE.U32.AND P4, PT, R5, UR5, PT ;  /* 0x0000000505007c0c */ /* 0x000fe2000bf83070 */
[----:B------:R-:W2:Y:S01]  /*62f0*/  MUFU.EX2 R146, R34 ;  /* 0x0000002200927308 */ /* 0x000ea20000000800 */
[----:B------:R-:W-:Y:S01]  /*6300*/  SHF.R.U32.HI R5, RZ, 0x8, R142 ;  /* 0x00000008ff057819 */ /* 0x000fe2000001168e */
[----:B------:R-:W-:Y:S01]  /*6310*/  @!P2 FADD.FTZ R155, -R155, -RZ ;  /* 0x800000ff9b9ba221 */ /* 0x000fe20000010100 */
[----:B------:R-:W-:Y:S02]  /*6320*/  ISETP.LE.U32.AND P6, PT, R4, UR5, PT ;  /* 0x0000000504007c0c */ /* 0x000fe4000bfc3070 */
[----:B------:R-:W-:Y:S02]  /*6330*/  LOP3.LUT R4, R5, 0xffff, RZ, 0xc0, !PT ;  /* 0x0000ffff05047812 */ /* 0x000fe400078ec0ff */
[----:B------:R-:W-:Y:S01]  /*6340*/  SHF.R.U32.HI R5, RZ, 0x8, R143 ;  /* 0x00000008ff057819 */ /* 0x000fe2000001168f */
[----:B------:R-:W-:Y:S01]  /*6350*/  @!P0 FADD.FTZ R154, -R154, -RZ ;  /* 0x800000ff9a9a8221 */ /* 0x000fe20000010100 */
[----:B------:R-:W-:Y:S02]  /*6360*/  ISETP.LE.U32.AND P2, PT, R4, UR5, PT ;  /* 0x0000000504007c0c */ /* 0x000fe4000bf43070 */
[----:B------:R-:W-:Y:S01]  /*6370*/  F2FP.RELU.BF16.PACK_AB R4, R165, R166 ;  /* 0x000000a6a504723e */ /* 0x000fe200000018ff */
[----:B-1----:R-:W-:Y:S01]  /*6380*/  @!P4 FADD.FTZ R153, -R153, -RZ ;  /* 0x800000ff9999c221 */ /* 0x002fe20000010100 */
[----:B------:R-:W-:Y:S02]  /*6390*/  F2FP.RELU.BF16.PACK_AB R7, R233, R164 ;  /* 0x000000a4e907723e */ /* 0x000fe400000018ff */
[----:B------:R-:W-:Y:S01]  /*63a0*/  LOP3.LUT R5, R5, 0xffff, RZ, 0xc0, !PT ;  /* 0x0000ffff05057812 */ /* 0x000fe200078ec0ff */
[----:B------:R1:W-:Y:S01]  /*63b0*/  STS [R242+0x13000], R4 ;  /* 0x01300004f2007388 */ /* 0x0003e20000000800 */
[----:B------:R-:W-:Y:S02]  /*63c0*/  LOP3.LUT R6, R238, 0xff, RZ, 0xc0, !PT ;  /* 0x000000ffee067812 */ /* 0x000fe400078ec0ff */
[----:B------:R-:W-:Y:S01]  /*63d0*/  F2FP.RELU.BF16.PACK_AB R0, R231, R235 ;  /* 0x000000ebe700723e */ /* 0x000fe200000018ff */
[----:B------:R3:W-:Y:S01]  /*63e0*/  STS [R242+0x13400], R7 ;  /* 0x01340007f2007388 */ /* 0x0007e20000000800 */
[----:B------:R-:W-:Y:S01]  /*63f0*/  ISETP.LE.U32.AND P1, PT, R6, UR5, PT ;  /* 0x0000000506007c0c */ /* 0x000fe2000bf23070 */
[----:B------:R-:W-:Y:S01]  /*6400*/  @!P2 FADD.FTZ R148, -R148, -RZ ;  /* 0x800000ff9494a221 */ /* 0x000fe20000010100 */
[----:B------:R-:W-:Y:S01]  /*6410*/  ISETP.LE.U32.AND P2, PT, R5, UR5, PT ;  /* 0x0000000505007c0c */ /* 0x000fe2000bf43070 */
[----:B--2---:R-:W-:Y:S01]  /*6420*/  @!P6 FADD.FTZ R146, -R146, -RZ ;  /* 0x800000ff9292e221 */ /* 0x004fe20000010100 */
[----:B------:R-:W-:Y:S01]  /*6430*/  F2FP.RELU.BF16.PACK_AB R5, R162, R163 ;  /* 0x000000a3a205723e */ /* 0x000fe200000018ff */
[----:B------:R2:W5:Y:S01]  /*6440*/  LDL R238, [R1+0x3c] ;  /* 0x00003c0001ee7983 */ /* 0x0005620000100800 */
[----:B------:R-:W-:Y:S02]  /*6450*/  F2FP.RELU.BF16.PACK_AB R6, R232, R234 ;  /* 0x000000eae806723e */ /* 0x000fe400000018ff */
[----:B------:R-:W-:Y:S01]  /*6460*/  ISETP.LE.U32.AND P0, PT, R145, UR5, PT ;  /* 0x0000000591007c0c */ /* 0x000fe2000bf03070 */
[----:B------:R4:W-:Y:S01]  /*6470*/  STS [R241+0x13000], R5 ;  /* 0x01300005f1007388 */ /* 0x0009e20000000800 */
[----:B------:R-:W2:Y:S01]  /*6480*/  MUFU.EX2 R145, R140 ;  /* 0x0000008c00917308 */ /* 0x000ea20000000800 */
[----:B------:R-:W-:Y:S02]  /*6490*/  SHF.R.U32.HI R11, RZ, 0x18, R11 ;  /* 0x00000018ff0b7819 */ /* 0x000fe4000001160b */
[----:B------:R-:W-:Y:S01]  /*64a0*/  ISETP.LE.U32.AND P3, PT, R133, UR5, PT ;  /* 0x0000000585007c0c */ /* 0x000fe2000bf63070 */
[----:B------:R-:W-:Y:S01]  /*64b0*/  @!P1 FADD.FTZ R147, -R147, -RZ ;  /* 0x800000ff93939221 */ /* 0x000fe20000010100 */
[----:B------:R-:W-:Y:S01]  /*64c0*/  ISETP.LE.U32.AND P4, PT, R11, UR5, PT ;  /* 0x000000050b007c0c */ /* 0x000fe2000bf83070 */
[----:B------:R-:W-:Y:S01]  /*64d0*/  @!P2 FADD.FTZ R150, -R150, -RZ ;  /* 0x800000ff9696a221 */ /* 0x000fe20000010100 */
[----:B------:R-:W-:Y:S02]  /*64e0*/  FSETP.GE.FTZ.AND P1, PT, R165, RZ, PT ;  /* 0x000000ffa500720b */ /* 0x000fe40003f36000 */
[----:B------:R-:W-:Y:S02]  /*64f0*/  FSETP.GE.FTZ.AND P2, PT, R166, RZ, PT ;  /* 0x000000ffa600720b */ /* 0x000fe40003f56000 */
[----:B-1----:R-:W-:Y:S01]  /*6500*/  F2FP.RELU.BF16.PACK_AB R4, R160, R161 ;  /* 0x000000a1a004723e */ /* 0x002fe200000018ff */
[----:B------:R-:W-:Y:S01]  /*6510*/  @!P0 FADD.FTZ R144, -R144, -RZ ;  /* 0x800000ff90908221 */ /* 0x000fe20000010100 */
[----:B---3--:R-:W-:Y:S03]  /*6520*/  F2FP.RELU.BF16.PACK_AB R7, R167, R228 ;  /* 0x000000e4a707723e */ /* 0x008fe600000018ff */
[----:B------:R1:W-:Y:S01]  /*6530*/  STS [R241+0x13400], R4 ;  /* 0x01340004f1007388 */ /* 0x0003e20000000800 */
[----:B------:R-:W-:Y:S01]  /*6540*/  @!P3 FADD.FTZ R151, -R151, -RZ ;  /* 0x800000ff9797b221 */ /* 0x000fe20000010100 */
[----:B------:R-:W-:Y:S01]  /*6550*/  FSETP.GE.FTZ.AND P3, PT, R159, RZ, PT ;  /* 0x000000ff9f00720b */ /* 0x000fe20003f76000 */
[----:B------:R-:W-:Y:S01]  /*6560*/  @!P4 FADD.FTZ R152, -R152, -RZ ;  /* 0x800000ff9898c221 */ /* 0x000fe20000010100 */
[----:B------:R3:W-:Y:S01]  /*6570*/  STS [R242+0x14000], R6 ;  /* 0x01400006f2007388 */ /* 0x0007e20000000800 */
[----:B------:R-:W-:Y:S03]  /*6580*/  FSETP.GE.FTZ.AND P4, PT, R162, RZ, PT ;  /* 0x000000ffa200720b */ /* 0x000fe60003f96000 */
[----:B------:R3:W-:Y:S01]  /*6590*/  STS [R242+0x14400], R0 ;  /* 0x01440000f2007388 */ /* 0x0007e20000000800 */
[----:B----4-:R-:W-:Y:S01]  /*65a0*/  F2FP.RELU.BF16.PACK_AB R5, R158, R159 ;  /* 0x0000009f9e05723e */ /* 0x010fe200000018ff */
[----:B--2---:R-:W-:Y:S01]  /*65b0*/  @!P5 FADD.FTZ R145, -R145, -RZ ;  /* 0x800000ff9191d221 */ /* 0x004fe20000010100 */
[----:B------:R-:W-:Y:S01]  /*65c0*/  FSETP.GE.FTZ.AND P5, PT, R163, RZ, PT ;  /* 0x000000ffa300720b */ /* 0x000fe20003fb6000 */
[----:B------:R2:W-:Y:S01]  /*65d0*/  STS [R241+0x14000], R7 ;  /* 0x01400007f1007388 */ /* 0x0005e20000000800 */
[----:B------:R-:W-:Y:S05]  /*65e0*/  IMAD.U32 R140, RZ, RZ, UR17 ;  /* 0x00000011ff8c7e24 */ /* 0x000fea000f8e00ff */
[C---:B------:R-:W-:Y:S04]  /*65f0*/  LEA R142, P0, R2.reuse, R140, 0x2 ;  /* 0x0000008c028e7211 */ /* 0x040fe800078010ff */
[----:B------:R-:W-:Y:S02]  /*6600*/  LEA.HI.X.SX32 R143, R2, R141, 0x2, P0 ;  /* 0x0000008d028f7211 */ /* 0x000fe400000f16ff */
[----:B------:R4:W5:Y:S01]  /*6610*/  LDL.LU R2, [R1+0x6c] ;  /* 0x00006c0001027983 */ /* 0x0009620000300800 */
[----:B-1----:R-:W-:Y:S02]  /*6620*/  F2FP.RELU.BF16.PACK_AB R4, R156, R157 ;  /* 0x0000009d9c04723e */ /* 0x002fe400000018ff */
[----:B------:R-:W-:Y:S01]  /*6630*/  FSETP.GE.FTZ.AND P0, PT, R164, RZ, PT ;  /* 0x000000ffa400720b */ /* 0x000fe20003f16000 */
[----:B------:R-:W4:Y:S01]  /*6640*/  LDG.E R141, [R142.64] ;  /* 0x0000000e8e8d7981 */ /* 0x000f22000c1e1900 */
[----:B---3--:R-:W-:Y:S03]  /*6650*/  F2FP.RELU.BF16.PACK_AB R6, R230, R229 ;  /* 0x000000e5e606723e */ /* 0x008fe600000018ff */
[----:B------:R-:W3:Y:S01]  /*6660*/  LDG.E R140, [R142.64+0x20] ;  /* 0x0000200e8e8c7981 */ /* 0x000ee2000c1e1900 */
[----:B------:R-:W-:Y:S03]  /*6670*/  F2FP.RELU.BF16.PACK_AB R0, R148, R149 ;  /* 0x000000959400723e */ /* 0x000fe600000018ff */
[----:B------:R1:W-:Y:S01]  /*6680*/  STS [R241+0x14400], R6 ;  /* 0x01440006f1007388 */ /* 0x0003e20000000800 */
[----:B--2---:R-:W-:Y:S03]  /*6690*/  F2FP.RELU.BF16.PACK_AB R7, R154, R155 ;  /* 0x0000009b9a07723e */ /* 0x004fe600000018ff */
[----:B------:R2:W-:Y:S04]  /*66a0*/  STS [R240+0x13000], R5 ;  /* 0x01300005f0007388 */ /* 0x0005e80000000800 */
[----:B------:R2:W-:Y:S04]  /*66b0*/  STS [R240+0x13400], R4 ;  /* 0x01340004f0007388 */ /* 0x0005e80000000800 */
[----:B------:R2:W-:Y:S01]  /*66c0*/  STS [R239+0x13000], R0 ;  /* 0x01300000ef007388 */ /* 0x0005e20000000800 */
[----:B-1----:R-:W-:Y:S02]  /*66d0*/  F2FP.RELU.BF16.PACK_AB R6, R152, R153 ;  /* 0x000000999806723e */ /* 0x002fe400000018ff */
[----:B--2---:R-:W-:Y:S02]  /*66e0*/  F2FP.RELU.BF16.PACK_AB R5, R145, R146 ;  /* 0x000000929105723e */ /* 0x004fe400000018ff */
        /* <DEDUP_REMOVED lines=8> */
[----:B------:R-:W2:Y:S08]  /*6770*/  LDSM.16.M88.4 R28, [R219+0x6800] ;  /* 0x00680000db1c783b */ /* 0x000eb00000000200 */
[----:B------:R-:W2:Y:S08]  /*6780*/  LDSM.16.M88.4 R132, [R220+0x6000] ;  /* 0x00600000dc84783b */ /* 0x000eb00000000200 */
[----:B------:R-:W2:Y:S01]  /*6790*/  LDSM.16.M88.4 R136, [R220+0x6800] ;  /* 0x00680000dc88783b */ /* 0x000ea20000000200 */
[-C--:B-1----:R-:W-:Y:S08]  /*67a0*/  HMMA.16816.F32.BF16 R4, R32, R168.reuse, RZ ;  /* 0x000000a82004723c */ /* 0x082ff000000418ff */
[C---:B--2---:R-:W-:Y:S08]  /*67b0*/  HMMA.16816.F32.BF16 R8, R28.reuse, R168, RZ ;  /* 0x000000a81c08723c */ /* 0x044ff000000418ff */
        /* <DEDUP_REMOVED lines=48> */
[C---:B----4-:R-:W-:Y:S02]  /*6ac0*/  FADD.FTZ R136, -R141.reuse, R4 ;  /* 0x000000048d887221 */ /* 0x050fe40000010100 */
        /* <DEDUP_REMOVED lines=13> */
[----:B------:R2:W3:Y:S04]  /*6ba0*/  LDG.E R4, [R142.64+0x80] ;  /* 0x0000800e8e047981 */ /* 0x0004e8000c1e1900 */
[----:B------:R2:W4:Y:S02]  /*6bb0*/  LDG.E R0, [R142.64+0xa0] ;  /* 0x0000a00e8e007981 */ /* 0x000524000c1e1900 */
        /* <DEDUP_REMOVED lines=17> */
[----:B------:R-:W-:Y:S03]  /*6cd0*/  FSETP.GE.FTZ.AND P2, PT, R161, RZ, PT ;  /* 0x000000ffa100720b */ /* 0x000fe60003f56000 */
[----:B------:R-:W-:Y:S01]  /*6ce0*/  FMUL.FTZ R158, R158, R6 ;  /* 0x000000069e9e7220 */ /* 0x000fe20000410000 */
[-C--:B------:R-:W-:Y:S01]  /*6cf0*/  FSEL R17, R17, R141.reuse, P4 ;  /* 0x0000008d11117208 */ /* 0x080fe20002000000 */
[----:B------:R-:W-:Y:S01]  /*6d00*/  FADD.FTZ R6, -R140, R19 ;  /* 0x000000138c067221 */ /* 0x000fe20000010100 */
[----:B------:R-:W-:Y:S01]  /*6d10*/  FSETP.GE.FTZ.AND P4, PT, R156, RZ, PT ;  /* 0x000000ff9c00720b */ /* 0x000fe20003f96000 */
[----:B------:R-:W-:Y:S01]  /*6d20*/  FMUL.FTZ R20, R163, R20 ;  /* 0x00000014a3147220 */ /* 0x000fe20000410000 */
[----:B------:R-:W-:Y:S01]  /*6d30*/  FSEL R16, R16, R141, P3 ;  /* 0x0000008d10107208 */ /* 0x000fe20001800000 */
[----:B------:R-:W-:Y:S01]  /*6d40*/  FMUL.FTZ R162, R162, R17 ;  /* 0x00000011a2a27220 */ /* 0x000fe20000410000 */
[----:B------:R1:W5:Y:S01]  /*6d50*/  LDL R163, [R1+0x38] ;  /* 0x0000380001a37983 */ /* 0x0003620000100800 */
[----:B------:R-:W-:Y:S02]  /*6d60*/  FSETP.GE.FTZ.AND P3, PT, R146, RZ, PT ;  /* 0x000000ff9200720b */ /* 0x000fe40003f76000 */
[----:B------:R-:W-:Y:S02]  /*6d70*/  FMUL.FTZ R159, R159, R16 ;  /* 0x000000109f9f7220 */ /* 0x000fe40000410000 */
        /* <DEDUP_REMOVED lines=8> */
[-C--:B------:R-:W-:Y:S01]  /*6e00*/  FSEL R6, R6, R140.reuse, P1 ;  /* 0x0000008c06067208 */ /* 0x080fe20000800000 */
[----:B------:R-:W-:Y:S01]  /*6e10*/  FMUL.FTZ R141, R148, R141 ;  /* 0x0000008d948d7220 */ /* 0x000fe20000410000 */
[----:B------:R-:W-:Y:S01]  /*6e20*/  FSETP.GE.FTZ.AND P1, PT, R234, RZ, PT ;  /* 0x000000ffea00720b */ /* 0x000fe20003f36000 */
[----:B------:R-:W-:Y:S01]  /*6e30*/  FMUL.FTZ R233, R233, R7 ;  /* 0x00000007e9e97220 */ /* 0x000fe20000410000 */
[----:B------:R-:W-:Y:S01]  /*6e40*/  FSEL R7, R18, R140, P2 ;  /* 0x0000008c12077208 */ /* 0x000fe20001000000 */
[----:B------:R-:W-:Y:S01]  /*6e50*/  FMUL.FTZ R160, R160, R6 ;  /* 0x00000006a0a07220 */ /* 0x000fe20000410000 */
[----:B------:R-:W-:Y:S02]  /*6e60*/  FSETP.GE.FTZ.AND P2, PT, R145, RZ, PT ;  /* 0x000000ff9100720b */ /* 0x000fe40003f56000 */
[----:B------:R-:W-:Y:S01]  /*6e70*/  FSETP.GE.FTZ.AND P0, PT, R157, RZ, PT ;  /* 0x000000ff9d00720b */ /* 0x000fe20003f16000 */
[----:B------:R-:W-:Y:S02]  /*6e80*/  FMUL.FTZ R161, R161, R7 ;  /* 0x00000007a1a17220 */ /* 0x000fe40000410000 */
[----:B------:R-:W-:Y:S01]  /*6e90*/  FADD.FTZ R7, -R140, R34 ;  /* 0x000000228c077221 */ /* 0x000fe20000010100 */
[-C--:B------:R-:W-:Y:S02]  /*6ea0*/  FSEL R5, R5, R140.reuse, P0 ;  /* 0x0000008c05057208 */ /* 0x080fe40000000000 */
[----:B------:R-:W-:Y:S02]  /*6eb0*/  FSETP.GE.FTZ.AND P0, PT, R232, RZ, PT ;  /* 0x000000ffe800720b */ /* 0x000fe40003f16000 */
[-C--:B------:R-:W-:Y:S01]  /*6ec0*/  FSEL R7, R7, R140.reuse, P3 ;  /* 0x0000008c07077208 */ /* 0x080fe20001800000 */
[----:B------:R-:W-:Y:S01]  /*6ed0*/  FMUL.FTZ R157, R157, R5 ;  /* 0x000000059d9d7220 */ /* 0x000fe20000410000 */
[----:B------:R-:W-:Y:S03]  /*6ee0*/  FSETP.GE.FTZ.AND P3, PT, R167, RZ, PT ;  /* 0x000000ffa700720b */ /* 0x000fe60003f76000 */
[----:B------:R-:W-:Y:S02]  /*6ef0*/  FMUL.FTZ R146, R146, R7 ;  /* 0x0000000792927220 */ /* 0x000fe40000410000 */
[C---:B---3--:R-:W-:Y:S01]  /*6f00*/  FADD.FTZ R6, -R4.reuse, R8 ;  /* 0x0000000804067221 */ /* 0x048fe20000010100 */
[----:B------:R-:W-:Y:S01]  /*6f10*/  FSEL R8, R23, R140, P4 ;  /* 0x0000008c17087208 */ /* 0x000fe20002000000 */
[C---:B------:R-:W-:Y:S01]  /*6f20*/  FADD.FTZ R12, -R4.reuse, R12 ;  /* 0x0000000c040c7221 */ /* 0x040fe20000010100 */
[----:B------:R-:W-:Y:S01]  /*6f30*/  FSETP.GE.FTZ.AND P4, PT, R153, RZ, PT ;  /* 0x000000ff9900720b */ /* 0x000fe20003f96000 */
[----:B------:R-:W-:Y:S01]  /*6f40*/  FADD.FTZ R24, -R4, R24 ;  /* 0x0000001804187221 */ /* 0x000fe20000010100 */
[-C--:B------:R-:W-:Y:S01]  /*6f50*/  FSEL R6, R6, R4.reuse, P1 ;  /* 0x0000000406067208 */ /* 0x080fe20000800000 */
[----:B------:R-:W-:Y:S01]  /*6f60*/  FADD.FTZ R25, -R4, R25 ;  /* 0x0000001904197221 */ /* 0x000fe20000010100 */
[----:B------:R-:W-:Y:S01]  /*6f70*/  FSETP.GE.FTZ.AND P1, PT, R228, RZ, PT ;  /* 0x000000ffe400720b */ /* 0x000fe20003f36000 */
[----:B------:R-:W-:Y:S01]  /*6f80*/  @P2 FADD.FTZ R140, -R140, R35 ;  /* 0x000000238c8c2221 */ /* 0x000fe20000010100 */
[----:B------:R-:W-:Y:S01]  /*6f90*/  FSETP.GE.FTZ.AND P2, PT, R155, RZ, PT ;  /* 0x000000ff9b00720b */ /* 0x000fe20003f56000 */
[----:B------:R-:W-:Y:S01]  /*6fa0*/  FADD.FTZ R5, -R4, R9 ;  /* 0x0000000904057221 */ /* 0x000fe20000010100 */
[-C--:B------:R-:W-:Y:S01]  /*6fb0*/  FSEL R12, R12, R4.reuse, P1 ;  /* 0x000000040c0c7208 */ /* 0x080fe20000800000 */
[----:B------:R-:W-:Y:S01]  /*6fc0*/  FADD.FTZ R13, -R4, R13 ;  /* 0x0000000d040d7221 */ /* 0x000fe20000010100 */
[----:B------:R-:W-:Y:S01]  /*6fd0*/  FSETP.GE.FTZ.AND P1, PT, R154, RZ, PT ;  /* 0x000000ff9a00720b */ /* 0x000fe20003f36000 */
[----:B------:R-:W-:Y:S01]  /*6fe0*/  FADD.FTZ R28, -R4, R28 ;  /* 0x0000001c041c7221 */ /* 0x000fe20000010100 */
[----:B------:R-:W-:Y:S01]  /*6ff0*/  FSEL R24, R24, R4, P2 ;  /* 0x0000000418187208 */ /* 0x000fe20001000000 */
[----:B------:R-:W-:Y:S01]  /*7000*/  FMUL.FTZ R234, R234, R6 ;  /* 0x00000006eaea7220 */ /* 0x000fe20000410000 */
[-C--:B------:R-:W-:Y:S01]  /*7010*/  FSEL R25, R25, R4.reuse, P1 ;  /* 0x0000000419197208 */ /* 0x080fe20000800000 */
[----:B----4-:R-:W-:Y:S01]  /*7020*/  FADD.FTZ R6, -R0, R11 ;  /* 0x0000000b00067221 */ /* 0x010fe20000010100 */
[----:B------:R-:W-:Y:S01]  /*7030*/  FSEL R5, R5, R4, P0 ;  /* 0x0000000405057208 */ /* 0x000fe20000000000 */
[----:B------:R-:W-:Y:S01]  /*7040*/  FMUL.FTZ R24, R155, R24 ;  /* 0x000000189b187220 */ /* 0x000fe20000410000 */
[----:B------:R-:W-:Y:S01]  /*7050*/  FSETP.GE.FTZ.AND P0, PT, R150, RZ, PT ;  /* 0x000000ff9600720b */ /* 0x000fe20003f16000 */
[----:B------:R-:W-:Y:S01]  /*7060*/  FMUL.FTZ R25, R154, R25 ;  /* 0x000000199a197220 */ /* 0x000fe20000410000 */
[----:B------:R-:W-:Y:S01]  /*7070*/  FSETP.GE.FTZ.AND P1, PT, R151, RZ, PT ;  /* 0x000000ff9700720b */ /* 0x000fe20003f36000 */
[----:B------:R-:W-:Y:S01]  /*7080*/  FMUL.FTZ R232, R232, R5 ;  /* 0x00000005e8e87220 */ /* 0x000fe20000410000 */
[----:B------:R1:W5:Y:S01]  /*7090*/  LDL.64 R154, [R1+0x18] ;  /* 0x00001800019a7983 */ /* 0x0003620000100a00 */
[C---:B------:R-:W-:Y:S01]  /*70a0*/  FADD.FTZ R5, -R0.reuse, R14 ;  /* 0x0000000e00057221 */ /* 0x040fe20000010100 */
[-C--:B------:R-:W-:Y:S01]  /*70b0*/  FSEL R13, R13, R4.reuse, P3 ;  /* 0x000000040d0d7208 */ /* 0x080fe20001800000 */
[----:B------:R-:W-:Y:S01]  /*70c0*/  FADD.FTZ R7, -R0, R15 ;  /* 0x0000000f00077221 */ /* 0x000fe20000010100 */
[----:B------:R-:W-:Y:S01]  /*70d0*/  FSEL R28, R28, R4, P1 ;  /* 0x000000041c1c7208 */ /* 0x000fe20000800000 */
[----:B------:R-:W-:Y:S01]  /*70e0*/  FMUL.FTZ R156, R156, R8 ;  /* 0x000000089c9c7220 */ /* 0x000fe20000410000 */
[----:B------:R-:W-:Y:S01]  /*70f0*/  FSETP.GE.FTZ.AND P1, PT, R231, RZ, PT ;  /* 0x000000ffe700720b */ /* 0x000fe20003f36000 */
[----:B------:R-:W-:Y:S01]  /*7100*/  FADD.FTZ R8, -R0, R10 ;  /* 0x0000000a00087221 */ /* 0x000fe20000010100 */
[----:B------:R-:W-:Y:S01]  /*7110*/  FSETP.GE.FTZ.AND P2, PT, R235, RZ, PT ;  /* 0x000000ffeb00720b */ /* 0x000fe20003f56000 */
[----:B------:R-:W-:Y:S01]  /*7120*/  @P0 FADD.FTZ R4, -R4, R29 ;  /* 0x0000001d04040221 */ /* 0x000fe20000010100 */
[----:B------:R-:W-:Y:S01]  /*7130*/  FSETP.GE.FTZ.AND P0, PT, R229, RZ, PT ;  /* 0x000000ffe500720b */ /* 0x000fe20003f16000 */
[----:B------:R-:W-:Y:S01]  /*7140*/  FMUL.FTZ R167, R167, R13 ;  /* 0x0000000da7a77220 */ /* 0x000fe20000410000 */
[----:B------:R-:W-:Y:S01]  /*7150*/  FSEL R6, R6, R0, P1 ;  /* 0x0000000006067208 */ /* 0x000fe20000800000 */
[----:B------:R-:W-:Y:S01]  /*7160*/  FMUL.FTZ R18, R150, R4 ;  /* 0x0000000496127220 */ /* 0x000fe20000410000 */
[----:B------:R-:W-:Y:S01]  /*7170*/  FSEL R5, R5, R0, P0 ;  /* 0x0000000005057208 */ /* 0x000fe20000000000 */
[----:B------:R-:W-:Y:S01]  /*7180*/  FADD.FTZ R4, -R0, R30 ;  /* 0x0000001e00047221 */ /* 0x000fe20000010100 */
[----:B------:R-:W-:Y:S01]  /*7190*/  FSETP.GE.FTZ.AND P0, PT, R230, RZ, PT ;  /* 0x000000ffe600720b */ /* 0x000fe20003f16000 */
[----:B------:R-:W-:Y:S01]  /*71a0*/  FMUL.FTZ R13, R231, R6 ;  /* 0x00000006e70d7220 */ /* 0x000fe20000410000 */
[----:B------:R-:W-:Y:S01]  /*71b0*/  FSETP.GE.FTZ.AND P1, PT, R144, RZ, PT ;  /* 0x000000ff9000720b */ /* 0x000fe20003f36000 */
[----:B------:R-:W-:Y:S01]  /*71c0*/  FMUL.FTZ R9, R229, R5 ;  /* 0x00000005e5097220 */ /* 0x000fe20000410000 */
[-C--:B------:R-:W-:Y:S01]  /*71d0*/  FSEL R7, R7, R0.reuse, P0 ;  /* 0x0000000007077208 */ /* 0x080fe20000000000 */
[C---:B------:R-:W-:Y:S01]  /*71e0*/  FADD.FTZ R6, -R0.reuse, R26 ;  /* 0x0000001a00067221 */ /* 0x040fe20000010100 */
[----:B------:R-:W-:Y:S01]  /*71f0*/  PLOP3.LUT P0, PT, PT, PT, UP3, 0x80, 0x0 ;  /* 0x000000000000781c */ /* 0x000fe20003f0f038 */
[----:B------:R-:W-:Y:S01]  /*7200*/  FADD.FTZ R5, -R0, R27 ;  /* 0x0000001b00057221 */ /* 0x000fe20000010100 */
        /* <DEDUP_REMOVED lines=45> */
[----:B--2---:R-:W-:Y:S02]  /*74e0*/  @!P1 IMAD.MOV.U32 R4, RZ, RZ, R247 ;  /* 0x000000ffff049224 */ /* 0x004fe400078e00f7 */
[----:B------:R-:W-:Y:S05]  /*74f0*/  @!P1 IMAD.MOV.U32 R5, RZ, RZ, R245 ;  /* 0x000000ffff059224 */ /* 0x000fea00078e00f5 */
        /* <DEDUP_REMOVED lines=19> */
.L_x_324:
        /* <DEDUP_REMOVED lines=56> */
[----:B------:R-:W-:Y:S07]  /*79b0*/  LDSM.16.MT88.4 R12, [R0+0x6800] ;  /* 0x00680000000c783b */ /* 0x000fee0000004200 */
[----:B------:R-:W-:Y:S01]  /*79c0*/  HMMA.16816.F32.BF16 R80, R4, R22, R80 ;  /* 0x000000160450723c */ /* 0x000fe20000041850 */
[----:B------:R-:W1:Y:S04]  /*79d0*/  LDSM.16.MT88.4 R4, [R2+0x14000] ;  /* 0x014000000204783b */ /* 0x000e680000004200 */
        /* <DEDUP_REMOVED lines=11> */
[-C--:B------:R-:W-:Y:S08]  /*7a90*/  HMMA.16816.F32.BF16 R68, R8, R32.reuse, R68 ;  /* 0x000000200844723c */ /* 0x080ff00000041844 */
[C---:B------:R-:W-:Y:S08]  /*7aa0*/  HMMA.16816.F32.BF16 R72, R24.reuse, R32, R72 ;  /* 0x000000201848723c */ /* 0x040ff00000041848 */
[-C--:B------:R-:W-:Y:S01]  /*7ab0*/  HMMA.16816.F32.BF16 R76, R24, R34.reuse, R76 ;  /* 0x00000022184c723c */ /* 0x080fe2000004184c */
[----:B------:R-:W-:Y:S07]  /*7ac0*/  LDSM.16.MT88.4 R24, [R0+0x7c00] ;  /* 0x007c00000018783b */ /* 0x000fee0000004200 */
[----:B------:R-:W-:Y:S01]  /*7ad0*/  HMMA.16816.F32.BF16 R80, R8, R34, R80 ;  /* 0x000000220850723c */ /* 0x000fe20000041850 */
[----:B------:R-:W-:Y:S04]  /*7ae0*/  LDSM.16.MT88.4 R8, [R2+0x14800] ;  /* 0x014800000208783b */ /* 0x000fe80000004200 */
[----:B------:R-:W-:Y:S03]  /*7af0*/  LDSM.16.MT88.4 R32, [R0+0x8c00] ;  /* 0x008c00000020783b */ /* 0x000fe60000004200 */
[-C--:B-1----:R-:W-:Y:S08]  /*7b00*/  HMMA.16816.F32.BF16 R36, R4, R12.reuse, R36 ;  /* 0x0000000c0424723c */ /* 0x082ff00000041824 */
[C---:B--2---:R-:W-:Y:S08]  /*7b10*/  HMMA.16816.F32.BF16 R40, R16.reuse, R12, R40 ;  /* 0x0000000c1028723c */ /* 0x044ff00000041828 */
[-C--:B------:R-:W-:Y:S08]  /*7b20*/  HMMA.16816.F32.BF16 R44, R16, R14.reuse, R44 ;  /* 0x0000000e102c723c */ /* 0x080ff0000004182c */
[C---:B------:R-:W-:Y:S01]  /*7b30*/  HMMA.16816.F32.BF16 R48, R4.reuse, R14, R48 ;  /* 0x0000000e0430723c */ /* 0x040fe20000041830 */
[----:B------:R-:W1:Y:S07]  /*7b40*/  LDSM.16.MT88.4 R12, [R0+0x6c00] ;  /* 0x006c0000000c783b */ /* 0x000e6e0000004200 */
[-C--:B------:R-:W-:Y:S08]  /*7b50*/  HMMA.16816.F32.BF16 R52, R4, R20.reuse, R52 ;  /* 0x000000140434723c */ /* 0x080ff00000041834 */
[C---:B------:R-:W-:Y:S08]  /*7b60*/  HMMA.16816.F32.BF16 R56, R16.reuse, R20, R56 ;  /* 0x000000141038723c */ /* 0x040ff00000041838 */
[-C--:B------:R-:W-:Y:S08]  /*7b70*/  HMMA.16816.F32.BF16 R60, R16, R22.reuse, R60 ;  /* 0x00000016103c723c */ /* 0x080ff0000004183c */
[C---:B------:R-:W-:Y:S01]  /*7b80*/  HMMA.16816.F32.BF16 R64, R4.reuse, R22, R64 ;  /* 0x000000160440723c */ /* 0x040fe20000041840 */
[----:B------:R-:W2:Y:S04]  /*7b90*/  LDSM.16.MT88.4 R20, [R2+0x16800] ;  /* 0x016800000214783b */ /* 0x000ea80000004200 */
[----:B------:R-:W-:Y:S03]  /*7ba0*/  BAR.SYNC.DEFER_BLOCKING 0x0 ;  /* 0x0000000000007b1d */ /* 0x000fe60000010000 */
[-C--:B---3--:R-:W-:Y:S08]  /*7bb0*/  HMMA.16816.F32.BF16 R68, R4, R28.reuse, R68 ;  /* 0x0000001c0444723c */ /* 0x088ff00000041844 */
[C---:B------:R-:W-:Y:S08]  /*7bc0*/  HMMA.16816.F32.BF16 R72, R16.reuse, R28, R72 ;  /* 0x0000001c1048723c */ /* 0x040ff00000041848 */
[-C--:B------:R-:W-:Y:S08]  /*7bd0*/  HMMA.16816.F32.BF16 R76, R16, R30.reuse, R76 ;  /* 0x0000001e104c723c */ /* 0x080ff0000004184c */
[----:B------:R-:W-:Y:S08]  /*7be0*/  HMMA.16816.F32.BF16 R80, R4, R30, R80 ;  /* 0x0000001e0450723c */ /* 0x000ff00000041850 */
[-C--:B-1----:R-:W-:Y:S08]  /*7bf0*/  HMMA.16816.F32.BF16 R36, R8, R12.reuse, R36 ;  /* 0x0000000c0824723c */ /* 0x082ff00000041824 */
[C---:B--2---:R-:W-:Y:S08]  /*7c00*/  HMMA.16816.F32.BF16 R40, R20.reuse, R12, R40 ;  /* 0x0000000c1428723c */ /* 0x044ff00000041828 */
        /* <DEDUP_REMOVED lines=44> */
.L_x_325:
[----:B------:R-:W-:Y:S01]  /*7ed0*/  LDSM.16.M88.4 R24, [R221] ;  /* 0x00000000dd18783b */ /* 0x000fe20000000200 */
[----:B------:R-:W-:Y:S01]  /*7ee0*/  IMAD.MOV.U32 R148, RZ, RZ, 0x4 ;  /* 0x00000004ff947424 */ /* 0x000fe200078e00ff */
[----:B------:R-:W-:Y:S01]  /*7ef0*/  ULOP3.LUT UR5, UR7, 0x1, URZ, 0xc0, !UPT ;  /* 0x0000000107057892 */ /* 0x000fe2000f8ec03f */
[----:B------:R-:W-:Y:S01]  /*7f00*/  IMAD.MOV.U32 R147, RZ, RZ, c[0x0][0x22c] ;  /* 0x00008b00ff937624 */ /* 0x000fe200078e00ff */
[----:B-1----:R-:W1:Y:S01]  /*7f10*/  LDSM.16.MT88.4 R8, [R0+0x9000] ;  /* 0x009000000008783b */ /* 0x002e620000004200 */
[----:B------:R-:W-:Y:S02]  /*7f20*/  UISETP.GT.AND UP2, UPT, UR7, UR19, UPT ;  /* 0x000000130700728c */ /* 0x000fe4000bf44270 */
[----:B------:R-:W-:Y:S01]  /*7f30*/  IMAD R147, R147, c[0x0][0x1c0], RZ ;  /* 0x0000700093937a24 */ /* 0x000fe200078e02ff */
[----:B------:R-:W2:Y:S01]  /*7f40*/  LDSM.16.MT88.4 R16, [R0+0xb000] ;  /* 0x00b000000010783b */ /* 0x000ea20000004200 */
[----:B------:R-:W-:Y:S02]  /*7f50*/  UISETP.NE.U32.AND UP0, UPT, UR5, 0x1, UPT ;  /* 0x000000010500788c */ /* 0x000fe4000bf05070 */
[----:B------:R-:W-:Y:S01]  /*7f60*/  IMAD.U32 R147, R147, -0x40, RZ ;  /* 0xffffffc093937824 */ /* 0x000fe200078e00ff */
[----:B------:R-:W3:Y:S01]  /*7f70*/  LDSM.16.MT88.4 R28, [R0+0xd000] ;  /* 0x00d00000001c783b */ /* 0x000ee20000004200 */
[----:B------:R-:W-:Y:S02]  /*7f80*/  @UP3 UIADD3 UR6, UP1, UR12, -0x100, URZ ;  /* 0xffffff000c063890 */ /* 0x000fe4000ff3e03f */
[----:B------:R-:W-:Y:S01]  /*7f90*/  UIADD3 UR7, UR7, -0x1, URZ ;  /* 0xffffffff07077890 */ /* 0x000fe2000fffe03f */
[----:B------:R-:W4:Y:S01]  /*7fa0*/  LDL R149, [R1+0x14] ;  /* 0x0000140001957983 */ /* 0x000f220000100800 */
[C---:B------:R-:W-:Y:S01]  /*7fb0*/  LEA R244, P1, R147.reuse, R142, 0x2 ;  /* 0x0000008e93f47211 */ /* 0x040fe200078210ff */
[----:B------:R-:W-:Y:S02]  /*7fc0*/  @UP3 UIADD3.X UR5, UR13, -0x1, URZ, UP1, !UPT ;  /* 0xffffffff0d053890 */ /* 0x000fe40008ffe43f */
[----:B------:R-:W-:Y:S01]  /*7fd0*/  LDSM.16.M88.4 R32, [R222] ;  /* 0x00000000de20783b */ /* 0x000fe20000000200 */
[----:B------:R-:W-:Y:S01]  /*7fe0*/  LEA.HI.X.SX32 R243, R147, R143, 0x2, P1 ;  /* 0x0000008f93f37211 */ /* 0x000fe200008f16ff */
[----:B------:R-:W-:Y:S02]  /*7ff0*/  IMAD.MOV.U32 R147, RZ, RZ, c[0x0][0x22c] ;  /* 0x00008b00ff937624 */ /* 0x000fe400078e00ff */
[----:B------:R2:W5:Y:S02]  /*8000*/  LDL R140, [R1+0x28] ;  /* 0x00002800018c7983 */ /* 0x0005640000100800 */
[----:B------:R-:W-:Y:S02]  /*8010*/  IMAD R147, R147, c[0x0][0x1c0], RZ ;  /* 0x0000700093937a24 */ /* 0x000fe400078e02ff */
[----:B------:R-:W3:Y:S02]  /*8020*/  LDSM.16.MT88.4 R132, [R0+0x9400] ;  /* 0x009400000084783b */ /* 0x000ee40000004200 */
[----:B------:R-:W-:Y:S02]  /*8030*/  IMAD R147, R147, 0x18, RZ ;  /* 0x0000001893937824 */ /* 0x000fe400078e02ff */
[----:B------:R2:W4:Y:S04]  /*8040*/  LDL R141, [R1+0x2c] ;  /* 0x00002c00018d7983 */ /* 0x0005280000100800 */
[----:B------:R-:W3:Y:S04]  /*8050*/  LDSM.16.MT88.4 R136, [R0+0xb400] ;  /* 0x00b400000088783b */ /* 0x000ee80000004200 */
[----:B------:R3:W4:Y:S01]  /*8060*/  LDL R145, [R1+0x24] ;  /* 0x0000240001917983 */ /* 0x0007220000100800 */
[C---:B-1----:R-:W-:Y:S03]  /*8070*/  HMMA.16816.F32.BF16 R4, R24.reuse, R8, RZ ;  /* 0x000000081804723c */ /* 0x042fe600000418ff */
[----:B------:R1:W4:Y:S05]  /*8080*/  LDL R146, [R1+0x20] ;  /* 0x0000200001927983 */ /* 0x00032a0000100800 */
        /* <DEDUP_REMOVED lines=65> */
[----:B------:R3:W5:Y:S03]  /*84a0*/  LDSM.16.MT88.4 R132, [R0+0xec00] ;  /* 0x00ec00000084783b */ /* 0x0007660000004200 */
[C---:B-1----:R-:W-:Y:S01]  /*84b0*/  HMMA.16816.F32.BF16 R4, R28.reuse, R136, R4 ;  /* 0x000000881c04723c */ /* 0x042fe20000041804 */
[----:B---3--:R-:W-:Y:S06]  /*84c0*/  IMAD.MOV.U32 R0, RZ, RZ, c[0x0][0x22c] ;  /* 0x00008b00ff007624 */ /* 0x008fec00078e00ff */
[----:B----4-:R-:W-:Y:S01]  /*84d0*/  @P0 IADD3 R136, R149, -0x40, RZ ;  /* 0xffffffc095880810 */ /* 0x010fe20007ffe0ff */
[C---:B------:R-:W-:Y:S04]  /*84e0*/  HMMA.16816.F32.BF16 R8, R28.reuse, R138, R8 ;  /* 0x0000008a1c08723c */ /* 0x040fe80000041808 */
[----:B------:R-:W-:Y:S01]  /*84f0*/  @P0 IMAD.WIDE R136, R136, R148, UR12 ;  /* 0x0000000c88880e25 */ /* 0x000fe2000f8e0294 */
[----:B------:R-:W-:Y:S02]  /*8500*/  @UP3 UMOV UR12, UR6 ;  /* 0x00000006000c3c82 */ /* 0x000fe40008000000 */
[----:B------:R-:W-:Y:S01]  /*8510*/  @UP3 UMOV UR13, UR5 ;  /* 0x00000005000d3c82 */ /* 0x000fe20008000000 */
[C---:B--2---:R-:W-:Y:S01]  /*8520*/  HMMA.16816.F32.BF16 R12, R28.reuse, R32, R12 ;  /* 0x000000201c0c723c */ /* 0x044fe2000004180c */
[----:B-----5:R-:W2:Y:S03]  /*8530*/  @P0 LDG.E R140, [R136.64] ;  /* 0x0000000e888c0981 */ /* 0x020ea6000c1e1900 */
[----:B------:R-:W-:Y:S01]  /*8540*/  IMAD R0, R0, c[0x0][0x1c0], RZ ;  /* 0x0000700000007a24 */ /* 0x000fe200078e02ff */
[----:B------:R-:W3:Y:S01]  /*8550*/  @P0 LDG.E R141, [R136.64+0x20] ;  /* 0x0000200e888d0981 */ /* 0x000ee2000c1e1900 */
[----:B------:R-:W-:Y:S02]  /*8560*/  IMAD.MOV.U32 R148, RZ, RZ, c[0x0][0x22c] ;  /* 0x00008b00ff947624 */ /* 0x000fe400078e00ff */
[C---:B------:R-:W-:Y:S01]  /*8570*/  HMMA.16816.F32.BF16 R16, R28.reuse, R34, R16 ;  /* 0x000000221c10723c */ /* 0x040fe20000041810 */
[----:B------:R-:W4:Y:S03]  /*8580*/  @P0 LDG.E R145, [R136.64+0xa0] ;  /* 0x0000a00e88910981 */ /* 0x000f26000c1e1900 */
[----:B------:R-:W-:Y:S01]  /*8590*/  IMAD.MOV.U32 R32, RZ, RZ, R244 ;  /* 0x000000ffff207224 */ /* 0x000fe200078e00f4 */
[----:B------:R-:W5:Y:S01]  /*85a0*/  @P0 LDG.E R146, [R136.64+0x80] ;  /* 0x0000800e88920981 */ /* 0x000f62000c1e1900 */
[----:B------:R-:W-:Y:S02]  /*85b0*/  IMAD.MOV.U32 R33, RZ, RZ, R243 ;  /* 0x000000ffff217224 */ /* 0x000fe400078e00f3 */
[C---:B------:R-:W-:Y:S03]  /*85c0*/  HMMA.16816.F32.BF16 R20, R28.reuse, R132, R20 ;  /* 0x000000841c14723c */ /* 0x040fe60000041814 */
[----:B------:R-:W-:Y:S01]  /*85d0*/  RED.E.ADD.F32.FTZ.RN.STRONG.GPU [R32.64], R4 ;  /* 0x000000042000798e */ /* 0x000fe2000c10e78e */
[----:B------:R-:W-:Y:S02]  /*85e0*/  IMAD R0, R0, 0x30, RZ ;  /* 0x0000003000007824 */ /* 0x000fe400078e02ff */
[----:B------:R-:W-:Y:S02]  /*85f0*/  IMAD R148, R148, c[0x0][0x1c0], RZ ;  /* 0x0000700094947a24 */ /* 0x000fe400078e02ff */
[----:B------:R-:W-:Y:S04]  /*8600*/  HMMA.16816.F32.BF16 R24, R28, R134, R24 ;  /* 0x000000861c18723c */ /* 0x000fe80000041818 */
[----:B------:R-:W-:Y:S01]  /*8610*/  IMAD R148, R148, 0x38, RZ ;  /* 0x0000003894947824 */ /* 0x000fe200078e02ff */
[----:B--2---:R1:W-:Y:S04]  /*8620*/  @P0 STL [R1+0x28], R140 ;  /* 0x0000288c01000387 */ /* 0x0043e80000100800 */
[----:B---3--:R2:W-:Y:S04]  /*8630*/  @P0 STL [R1+0x2c], R141 ;  /* 0x00002c8d01000387 */ /* 0x0085e80000100800 */
[----:B------:R-:W3:Y:S04]  /*8640*/  LDL R139, [R1+0x44] ;  /* 0x00004400018b7983 */ /* 0x000ee80000100800 */
[----:B------:R-:W3:Y:S04]  /*8650*/  LDL R138, [R1+0x4c] ;  /* 0x00004c00018a7983 */ /* 0x000ee80000100800 */
[----:B----4-:R4:W-:Y:S04]  /*8660*/  @P0 STL [R1+0x24], R145 ;  /* 0x0000249101000387 */ /* 0x0109e80000100800 */
[----:B-----5:R5:W-:Y:S01]  /*8670*/  @P0 STL [R1+0x20], R146 ;  /* 0x0000209201000387 */ /* 0x020be20000100800 */
[----:B-1----:R-:W-:Y:S04]  /*8680*/  IMAD.MOV.U32 R140, RZ, RZ, c[0x0][0x22c] ;  /* 0x00008b00ff8c7624 */ /* 0x002fe800078e00ff */
[----:B------:R-:W-:Y:S02]  /*8690*/  IMAD R140, R140, c[0x0][0x1c0], RZ ;  /* 0x000070008c8c7a24 */ /* 0x000fe400078e02ff */
[----:B--2---:R-:W-:Y:S02]  /*86a0*/  IMAD.MOV.U32 R141, RZ, RZ, c[0x0][0x22c] ;  /* 0x00008b00ff8d7624 */ /* 0x004fe400078e00ff */
[----:B------:R-:W-:Y:S02]  /*86b0*/  IMAD.SHL.U32 R140, R140, 0x8, RZ ;  /* 0x000000088c8c7824 */ /* 0x000fe400078e00ff */
[----:B------:R-:W-:Y:S03]  /*86c0*/  IMAD R141, R141, c[0x0][0x1c0], RZ ;  /* 0x000070008d8d7a24 */ /* 0x000fe600078e02ff */
[CC--:B------:R-:W-:Y:S01]  /*86d0*/  LEA R34, P1, R140.reuse, R32.reuse, 0x2 ;  /* 0x000000208c227211 */ /* 0x0c0fe200078210ff */
[----:B------:R-:W-:Y:S02]  /*86e0*/  IMAD.SHL.U32 R141, R141, 0x10, RZ ;  /* 0x000000108d8d7824 */ /* 0x000fe400078e00ff */
[----:B----4-:R-:W-:Y:S01]  /*86f0*/  IMAD.MOV.U32 R145, RZ, RZ, c[0x0][0x22c] ;  /* 0x00008b00ff917624 */ /* 0x010fe200078e00ff */
[-C--:B------:R-:W-:Y:S02]  /*8700*/  LEA.HI.X.SX32 R35, R140, R33.reuse, 0x2, P1 ;  /* 0x000000218c237211 */ /* 0x080fe400008f16ff */
[-C--:B------:R-:W-:Y:S01]  /*8710*/  LEA R136, P0, R141, R32.reuse, 0x2 ;  /* 0x000000208d887211 */ /* 0x080fe200078010ff */
[----:B-----5:R-:W-:Y:S01]  /*8720*/  IMAD.MOV.U32 R146, RZ, RZ, c[0x0][0x22c] ;  /* 0x00008b00ff927624 */ /* 0x020fe200078e00ff */
[-C--:B------:R-:W-:Y:S01]  /*8730*/  LEA R132, P1, R147, R32.reuse, 0x2 ;  /* 0x0000002093847211 */ /* 0x080fe200078210ff */
[----:B------:R1:W-:Y:S01]  /*8740*/  RED.E.ADD.F32.FTZ.RN.STRONG.GPU [R34.64], R5 ;  /* 0x000000052200798e */ /* 0x0003e2000c10e78e */
[-C--:B------:R-:W-:Y:S01]  /*8750*/  LEA.HI.X.SX32 R137, R141, R33.reuse, 0x2, P0 ;  /* 0x000000218d897211 */ /* 0x080fe200000f16ff */
[----:B------:R-:W-:Y:S01]  /*8760*/  IMAD R146, R146, c[0x0][0x1c0], RZ ;  /* 0x0000700092927a24 */ /* 0x000fe200078e02ff */
[-C--:B------:R-:W-:Y:S01]  /*8770*/  LEA.HI.X.SX32 R133, R147, R33.reuse, 0x2, P1 ;  /* 0x0000002193857211 */ /* 0x080fe200008f16ff */
[----:B------:R-:W-:Y:S01]  /*8780*/  IMAD R145, R145, c[0x0][0x1c0], RZ ;  /* 0x0000700091917a24 */ /* 0x000fe200078e02ff */
[-C--:B------:R-:W-:Y:S01]  /*8790*/  LEA R4, P1, R0, R32.reuse, 0x2 ;  /* 0x0000002000047211 */ /* 0x080fe200078210ff */
[----:B------:R2:W-:Y:S01]  /*87a0*/  RED.E.ADD.F32.FTZ.RN.STRONG.GPU [R136.64], R6 ;  /* 0x000000068800798e */ /* 0x0005e2000c10e78e */
[----:B------:R-:W-:Y:S01]  /*87b0*/  IMAD.SHL.U32 R146, R146, 0x20, RZ ;  /* 0x0000002092927824 */ /* 0x000fe200078e00ff */
[----:B------:R-:W-:Y:S01]  /*87c0*/  IADD3 R134, R141, 0x40, RZ ;  /* 0x000000408d867810 */ /* 0x000fe20007ffe0ff */
[----:B------:R-:W-:Y:S01]  /*87d0*/  IMAD R145, R145, 0x28, RZ ;  /* 0x0000002891917824 */ /* 0x000fe200078e02ff */
[----:B------:R4:W-:Y:S01]  /*87e0*/  RED.E.ADD.F32.FTZ.RN.STRONG.GPU [R132.64], R7 ;  /* 0x000000078400798e */ /* 0x0009e2000c10e78e */
[----:B------:R-:W-:Y:S01]  /*87f0*/  IMAD.MOV.U32 R147, RZ, RZ, c[0x0][0x22c] ;  /* 0x00008b00ff937624 */ /* 0x000fe200078e00ff */
[CC--:B------:R-:W-:Y:S02]  /*8800*/  LEA R30, P0, R146.reuse, R32.reuse, 0x2 ;  /* 0x00000020921e7211 */ /* 0x0c0fe400078010ff */
[-C--:B------:R-:W-:Y:S01]  /*8810*/  LEA R28, P2, R145, R32.reuse, 0x2 ;  /* 0x00000020911c7211 */ /* 0x080fe200078410ff */
[----:B------:R-:W-:Y:S01]  /*8820*/  IMAD R147, R147, c[0x0][0x1c0], RZ ;  /* 0x0000700093937a24 */ /* 0x000fe200078e02ff */
[-C--:B------:R-:W-:Y:S01]  /*8830*/  LEA.HI.X.SX32 R31, R146, R33.reuse, 0x2, P0 ;  /* 0x00000021921f7211 */ /* 0x080fe200000f16ff */
[----:B------:R-:W-:Y:S01]  /*8840*/  IMAD.MOV.U32 R146, RZ, RZ, c[0x0][0x22c] ;  /* 0x00008b00ff927624 */ /* 0x000fe200078e00ff */
[-C--:B------:R-:W-:Y:S01]  /*8850*/  LEA.HI.X.SX32 R29, R145, R33.reuse, 0x2, P2 ;  /* 0x00000021911d7211 */ /* 0x080fe200010f16ff */
[----:B------:R-:W-:Y:S02]  /*8860*/  IMAD.MOV.U32 R145, RZ, RZ, c[0x0][0x22c] ;  /* 0x00008b00ff917624 */ /* 0x000fe400078e00ff */
[----:B------:R5:W-:Y:S01]  /*8870*/  RED.E.ADD.F32.FTZ.RN.STRONG.GPU [R30.64], R8 ;  /* 0x000000081e00798e */ /* 0x000be2000c10e78e */
[----:B------:R-:W-:Y:S02]  /*8880*/  IMAD.SHL.U32 R147, R147, 0x10, RZ ;  /* 0x0000001093937824 */ /* 0x000fe400078e00ff */
[----:B------:R-:W-:Y:S01]  /*8890*/  IMAD R145, R145, c[0x0][0x1c0], RZ ;  /* 0x0000700091917a24 */ /* 0x000fe200078e02ff */
[----:B------:R5:W-:Y:S01]  /*88a0*/  RED.E.ADD.F32.FTZ.RN.STRONG.GPU [R28.64], R9 ;  /* 0x000000091c00798e */ /* 0x000be2000c10e78e */
[----:B------:R-:W-:Y:S01]  /*88b0*/  IMAD R146, R146, c[0x0][0x1c0], RZ ;  /* 0x0000700092927a24 */ /* 0x000fe200078e02ff */
[-C--:B-1----:R-:W-:Y:S01]  /*88c0*/  LEA.HI.X.SX32 R5, R0, R33.reuse, 0x2, P1 ;  /* 0x0000002100057211 */ /* 0x082fe200008f16ff */
[----:B------:R-:W-:Y:S01]  /*88d0*/  IMAD.SHL.U32 R145, R145, 0x10, RZ ;  /* 0x0000001091917824 */ /* 0x000fe200078e00ff */
[----:B------:R-:W3:Y:S01]  /*88e0*/  LDL R0, [R1+0x48] ;  /* 0x0000480001007983 */ /* 0x000ee20000100800 */
[----:B------:R-:W-:Y:S01]  /*88f0*/  IADD3 R143, R147, 0x20, RZ ;  /* 0x00000020938f7810 */ /* 0x000fe20007ffe0ff */
[----:B------:R-:W-:Y:S02]  /*8900*/  IMAD.SHL.U32 R146, R146, 0x8, RZ ;  /* 0x0000000892927824 */ /* 0x000fe400078e00ff */
[----:B------:R1:W-:Y:S01]  /*8910*/  RED.E.ADD.F32.FTZ.RN.STRONG.GPU [R4.64], R10 ;  /* 0x0000000a0400798e */ /* 0x0003e2000c10e78e */
[-C--:B--2---:R-:W-:Y:S01]  /*8920*/  LEA R6, P0, R148, R32.reuse, 0x2 ;  /* 0x0000002094067211 */ /* 0x084fe200078010ff */
[----:B------:R-:W-:Y:S01]  /*8930*/  IMAD.IADD R143, R146, 0x1, R143 ;  /* 0x00000001928f7824 */ /* 0x000fe200078e028f */
[----:B------:R-:W-:Y:S01]  /*8940*/  IADD3 R142, R145, 0x20, RZ ;  /* 0x00000020918e7810 */ /* 0x000fe20007ffe0ff */
[----:B----4-:R-:W2:Y:S01]  /*8950*/  LDL R132, [R1+0x40] ;  /* 0x0000400001847983 */ /* 0x010ea20000100800 */
[-C--:B------:R-:W-:Y:S01]  /*8960*/  LEA.HI.X.SX32 R7, R148, R33.reuse, 0x2, P0 ;  /* 0x0000002194077211 */ /* 0x080fe200000f16ff */
[C---:B------:R-:W-:Y:S01]  /*8970*/  IMAD.IADD R143, R146.reuse, 0x1, R143 ;  /* 0x00000001928f7824 */ /* 0x040fe200078e028f */
[----:B------:R-:W-:Y:S02]  /*8980*/  IADD3 R145, R147, 0x20, RZ ;  /* 0x0000002093917810 */ /* 0x000fe40007ffe0ff */
[C---:B------:R-:W-:Y:S01]  /*8990*/  IADD3 R133, R141.reuse, 0x40, RZ ;  /* 0x000000408d857810 */ /* 0x040fe20007ffe0ff */
[----:B------:R4:W-:Y:S02]  /*89a0*/  RED.E.ADD.F32.FTZ.RN.STRONG.GPU [R6.64], R11 ;  /* 0x0000000b0600798e */ /* 0x0009e4000c10e78e */
[----:B------:R-:W-:Y:S02]  /*89b0*/  IMAD.IADD R145, R146, 0x1, R145 ;  /* 0x0000000192917824 */ /* 0x000fe400078e0291 */
[----:B------:R4:W-:Y:S01]  /*89c0*/  RED.E.ADD.F32.FTZ.RN.STRONG.GPU [R32.64+0x80], R12 ;  /* 0x0000800c2000798e */ /* 0x0009e2000c10e78e */
[C---:B-----5:R-:W-:Y:S01]  /*89d0*/  IADD3 R31, R141.reuse, 0x40, RZ ;  /* 0x000000408d1f7810 */ /* 0x060fe20007ffe0ff */
[C---:B------:R-:W-:Y:S01]  /*89e0*/  IMAD.IADD R133, R140.reuse, 0x1, R133 ;  /* 0x000000018c857824 */ /* 0x040fe200078e0285 */
[----:B------:R-:W-:Y:S01]  /*89f0*/  IADD3 R30, R141, 0x40, RZ ;  /* 0x000000408d1e7810 */ /* 0x000fe20007ffe0ff */
[----:B------:R5:W-:Y:S01]  /*8a00*/  RED.E.ADD.F32.FTZ.RN.STRONG.GPU [R34.64+0x80], R13 ;  /* 0x0000800d2200798e */ /* 0x000be2000c10e78e */
[CC--:B------:R-:W-:Y:S01]  /*8a10*/  LEA R28, P1, R145.reuse, R32.reuse, 0x2 ;  /* 0x00000020911c7211 */ /* 0x0c0fe200078210ff */
[C---:B------:R-:W-:Y:S02]  /*8a20*/  IMAD.IADD R31, R140.reuse, 0x1, R31 ;  /* 0x000000018c1f7824 */ /* 0x040fe400078e021f */
[C---:B------:R-:W-:Y:S01]  /*8a30*/  IMAD.IADD R30, R140.reuse, 0x1, R30 ;  /* 0x000000018c1e7824 */ /* 0x040fe200078e021e */
[-C--:B------:R-:W-:Y:S01]  /*8a40*/  LEA.HI.X.SX32 R29, R145, R33.reuse, 0x2, P1 ;  /* 0x00000021911d7211 */ /* 0x080fe200008f16ff */
[C---:B------:R-:W-:Y:S02]  /*8a50*/  IMAD.IADD R133, R140.reuse, 0x1, R133 ;  /* 0x000000018c857824 */ /* 0x040fe400078e0285 */
[----:B------:R-:W-:Y:S01]  /*8a60*/  IMAD.IADD R30, R140, 0x1, R30 ;  /* 0x000000018c1e7824 */ /* 0x000fe200078e021e */
[-C--:B-1----:R-:W-:Y:S01]  /*8a70*/  LEA R4, P0, R142, R32.reuse, 0x2 ;  /* 0x000000208e047211 */ /* 0x082fe200078010ff */
[----:B------:R-:W-:Y:S03]  /*8a80*/  IMAD.IADD R133, R140, 0x1, R133 ;  /* 0x000000018c857824 */ /* 0x000fe600078e0285 */
[-C--:B------:R-:W-:Y:S02]  /*8a90*/  LEA.HI.X.SX32 R5, R142, R33.reuse, 0x2, P0 ;  /* 0x000000218e057211 */ /* 0x080fe400000f16ff */
[----:B------:R-:W-:Y:S02]  /*8aa0*/  IADD3 R142, R147, 0x20, RZ ;  /* 0x00000020938e7810 */ /* 0x000fe40007ffe0ff */
[CC--:B------:R-:W-:Y:S01]  /*8ab0*/  LEA R10, P0, R143.reuse, R32.reuse, 0x2 ;  /* 0x000000208f0a7211 */ /* 0x0c0fe200078010ff */
[----:B------:R1:W-:Y:S02]  /*8ac0*/  RED.E.ADD.F32.FTZ.RN.STRONG.GPU [R4.64], R14 ;  /* 0x0000000e0400798e */ /* 0x0003e4000c10e78e */
[C---:B------:R-:W-:Y:S01]  /*8ad0*/  IMAD.IADD R142, R146.reuse, 0x1, R142 ;  /* 0x00000001928e7824 */ /* 0x040fe200078e028e */
[-C--:B----4-:R-:W-:Y:S01]  /*8ae0*/  LEA.HI.X.SX32 R11, R143, R33.reuse, 0x2, P0 ;  /* 0x000000218f0b7211 */ /* 0x090fe200000f16ff */
[----:B------:R4:W-:Y:S01]  /*8af0*/  RED.E.ADD.F32.FTZ.RN.STRONG.GPU [R28.64], R15 ;  /* 0x0000000f1c00798e */ /* 0x0009e2000c10e78e */
[CC--:B------:R-:W-:Y:S01]  /*8b00*/  LEA R12, P4, R31.reuse, R32.reuse, 0x2 ;  /* 0x000000201f0c7211 */ /* 0x0c0fe200078810ff */
[C---:B------:R-:W-:Y:S02]  /*8b10*/  IMAD.IADD R142, R146.reuse, 0x1, R142 ;  /* 0x00000001928e7824 */ /* 0x040fe400078e028e */
[----:B------:R4:W-:Y:S01]  /*8b20*/  RED.E.ADD.F32.FTZ.RN.STRONG.GPU [R10.64], R16 ;  /* 0x000000100a00798e */ /* 0x0009e2000c10e78e */
[-C--:B-----5:R-:W-:Y:S01]  /*8b30*/  LEA.HI.X.SX32 R13, R31, R33.reuse, 0x2, P4 ;  /* 0x000000211f0d7211 */ /* 0x0a0fe200020f16ff */
[----:B------:R-:W-:Y:S05]  /*8b40*/  IMAD.IADD R142, R146, 0x1, R142 ;  /* 0x00000001928e7824 */ /* 0x000fea00078e028e */
[CC--:B------:R-:W-:Y:S04]  /*8b50*/  LEA R8, P2, R142.reuse, R32.reuse, 0x2 ;  /* 0x000000208e087211 */ /* 0x0c0fe800078410ff */
[-C--:B------:R-:W-:Y:S05]  /*8b60*/  LEA.HI.X.SX32 R9, R142, R33.reuse, 0x2, P2 ;  /* 0x000000218e097211 */ /* 0x080fea00010f16ff */
[----:B------:R5:W-:Y:S01]  /*8b70*/  RED.E.ADD.F32.FTZ.RN.STRONG.GPU [R8.64], R17 ;  /* 0x000000110800798e */ /* 0x000be2000c10e78e */
[CC--:B-1----:R-:W-:Y:S04]  /*8b80*/  LEA R14, P5, R134.reuse, R32.reuse, 0x2 ;  /* 0x00000020860e7211 */ /* 0x0c2fe800078a10ff */
[-C--:B----4-:R-:W-:Y:S02]  /*8b90*/  LEA.HI.X.SX32 R15, R134, R33.reuse, 0x2, P5 ;  /* 0x00000021860f7211 */ /* 0x090fe400028f16ff */
[CC--:B------:R-:W-:Y:S04]  /*8ba0*/  LEA R10, P3, R30.reuse, R32.reuse, 0x2 ;  /* 0x000000201e0a7211 */ /* 0x0c0fe800078610ff */
[-C--:B------:R-:W-:Y:S02]  /*8bb0*/  LEA.HI.X.SX32 R11, R30, R33.reuse, 0x2, P3 ;  /* 0x000000211e0b7211 */ /* 0x080fe400018f16ff */
[----:B------:R-:W-:Y:S01]  /*8bc0*/  LDSM.16.MT88.4 R28, [R3+0x2000] ;  /* 0x00200000031c783b */ /* 0x000fe20000004200 */
[CC--:B-----5:R-:W-:Y:S04]  /*8bd0*/  LEA R8, P2, R133.reuse, R32.reuse, 0x2 ;  /* 0x0000002085087211 */ /* 0x0e0fe800078410ff */
        /* <DEDUP_REMOVED lines=18> */
[CC--:B-1----:R-:W-:Y:S04]  /*8d00*/  LEA R4, P0, R0.reuse, R32.reuse, 0x2 ;  /* 0x0000002000047211 */ /* 0x0c2fe800078010ff */
[-C--:B------:R-:W-:Y:S02]  /*8d10*/  LEA.HI.X.SX32 R5, R0, R33.reuse, 0x2, P0 ;  /* 0x0000002100057211 */ /* 0x080fe400000f16ff */
[----:B------:R-:W-:Y:S02]  /*8d20*/  PLOP3.LUT P0, PT, PT, PT, UP2, 0x80, 0x0 ;  /* 0x000000000000781c */ /* 0x000fe40003f0f028 */
[C---:B--2---:R-:W-:Y:S02]  /*8d30*/  LEA R6, P1, R132.reuse, R32, 0x2 ;  /* 0x0000002084067211 */ /* 0x044fe400078210ff */
[C---:B------:R-:W-:Y:S02]  /*8d40*/  IADD3 R0, R3.reuse, -0x3000, RZ ;  /* 0xffffd00003007810 */ /* 0x040fe40007ffe0ff */
        /* <DEDUP_REMOVED lines=278> */
[----:B------:R-:W-:Y:S02]  /*9eb0*/  UIMAD UR7, UR22, UR7, UR8 ;  /* 0x00000007160772a4 */ /* 0x000fe4000f8e0208 */
[----:B------:R-:W-:Y:S02]  /*9ec0*/  USHF.R.S32.HI UR10, URZ, 0x1f, UR33 ;  /* 0x0000001f3f0a7899 */ /* 0x000fe40008011421 */
[----:B------:R-:W-:Y:S02]  /*9ed0*/  UIADD3 UR5, UR5, UR7, URZ ;  /* 0x0000000705057290 */ /* 0x000fe4000fffe03f */
[----:B------:R-:W-:-:S02]  /*9ee0*/  ULDC.64 UR8, c[0x0][0x388] ;  /* 0x0000e20000087ab9 */ /* 0x000fc40000000a00 */
[----:B------:R-:W-:Y:S02]  /*9ef0*/  UIMAD UR6, UR10, UR8, URZ ;  /* 0x000000080a0672a4 */ /* 0x000fe4000f8e023f */
[----:B------:R-:W-:Y:S02]  /*9f00*/  UIMAD.WIDE.U32 UR4, UR33, UR8, UR4 ;  /* 0x00000008210472a5 */ /* 0x000fe4000f8e0004 */
[----:B------:R-:W-:-:S04]  /*9f10*/  UIMAD UR6, UR33, UR9, UR6 ;  /* 0x00000009210672a4 */ /* 0x000fc8000f8e0206 */
[----:B------:R-:W-:Y:S02]  /*9f20*/  UIADD3 UR12, UR5, UR6, URZ ;  /* 0x00000006050c7290 */ /* 0x000fe4000fffe03f */
[----:B------:R-:W-:Y:S02]  /*9f30*/  UMOV UR11, UR4 ;  /* 0x00000004000b7c82 */ /* 0x000fe40008000000 */
.L_x_327:
        /* <DEDUP_REMOVED lines=10> */
[----:B------:R-:W-:Y:S02]  /*9fe0*/  UIMAD UR7, UR22, UR7, UR8 ;  /* 0x00000007160772a4 */ /* 0x000fe4000f8e0208 */
[----:B------:R-:W-:-:S02]  /*9ff0*/  USHF.R.S32.HI UR10, URZ, 0x1f, UR33 ;  /* 0x0000001f3f0a7899 */ /* 0x000fc40008011421 */
[----:B------:R-:W-:Y:S02]  /*a000*/  UIADD3 UR5, UR5, UR7, URZ ;  /* 0x0000000705057290 */ /* 0x000fe4000fffe03f */
[----:B------:R-:W-:Y:S02]  /*a010*/  ULDC.64 UR8, c[0x0][0x390] ;  /* 0x0000e40000087ab9 */ /* 0x000fe40000000a00 */
[----:B------:R-:W-:Y:S02]  /*a020*/  UIMAD UR6, UR10, UR8, URZ ;  /* 0x000000080a0672a4 */ /* 0x000fe4000f8e023f */
[----:B------:R-:W-:Y:S02]  /*a030*/  UIMAD.WIDE.U32 UR4, UR33, UR8, UR4 ;  /* 0x00000008210472a5 */ /* 0x000fe4000f8e0004 */
[----:B------:R-:W-:-:S04]  /*a040*/  UIMAD UR6, UR33, UR9, UR6 ;  /* 0x00000009210672a4 */ /* 0x000fc8000f8e0206 */
[----:B------:R-:W-:Y:S02]  /*a050*/  UIADD3 UR10, UR5, UR6, URZ ;  /* 0x00000006050a7290 */ /* 0x000fe4000fffe03f */
[----:B------:R-:W-:Y:S02]  /*a060*/  UMOV UR9, UR4 ;  /* 0x0000000400097c82 */ /* 0x000fe40008000000 */
.L_x_328:
        /* <DEDUP_REMOVED lines=55> */
.L_x_330:
[----:B------:R-:W-:Y:S05]  /*a3e0*/  BSYNC B0 ;  /* 0x0000000000007941 */ /* 0x000fea0003800000 */
.L_x_329:
        /* <DEDUP_REMOVED lines=20> */
.L_x_332:
[----:B------:R-:W-:Y:S05]  /*a530*/  BSYNC B0 ;  /* 0x0000000000007941 */ /* 0x000fea0003800000 */
.L_x_331:
        /* <DEDUP_REMOVED lines=29> */
.L_x_334:
[----:B------:R-:W-:Y:S05]  /*a710*/  BSYNC B0 ;  /* 0x0000000000007941 */ /* 0x000fea0003800000 */
.L_x_333:
        /* <DEDUP_REMOVED lines=16> */
.L_x_310:
[----:B------:R-:W-:Y:S05]  /*a820*/  BSYNC B1 ;  /* 0x0000000000017941 */ /* 0x000fea0003800000 */
.L_x_296:
        /* <DEDUP_REMOVED lines=11> */
.L_x_335:
[----:B------:R-:W-:Y:S05]  /*a8e0*/  EXIT ;  /* 0x000000000000794d */ /* 0x000fea0003800000 */
.L_x_337:
        /* <DEDUP_REMOVED lines=9> */
.L_x_675:


//--------------------- .text._ZN5flash44flash_bwd_dq_dk_dv_loop_seqk_parallel_kernelI23Flash_bwd_kernel_traitsILi96ELi64ELi128ELi8ELi2ELi4ELi4ELb1ELb0EN7cutlass10bfloat16_tE19Flash_kernel_traitsILi96ELi64ELi128ELi8ES3_EELb0ELb1ELb0ELb1ELb0ELb0ELb1EEEvNS_16Flash_bwd_paramsE --------------------------
	.section	.text._ZN5flash44flash_bwd_dq_dk_dv_loop_seqk_parallel_kernelI23Flash_bwd_kernel_traitsILi96ELi64ELi128ELi8ELi2ELi4ELi4ELb1ELb0EN7cutlass10bfloat16_tE19Flash_kernel_traitsILi96ELi64ELi128ELi8ES3_EELb0ELb1ELb0ELb1ELb0ELb0ELb1EEEvNS_16Flash_bwd_paramsE,"ax",@progbits
	.sectioninfo	@"SHI_REGISTERS=255"
	.align	128
        .global         _ZN5flash44flash_bwd_dq_dk_dv_loop_seqk_parallel_kernelI23Flash_bwd_kernel_traitsILi96ELi64ELi128ELi8ELi2ELi4ELi4ELb1ELb0EN7cutlass10bfloat16_tE19Flash_kernel_traitsILi96ELi64ELi128ELi8ES3_EELb0ELb1ELb0ELb1ELb0ELb0ELb1EEEvNS_16Flash_bwd_paramsE
        .type           _ZN5flash44flash_bwd_dq_dk_dv_loop_seqk_parallel_kernelI23Flash_bwd_kernel_traitsILi96ELi64ELi128ELi8ELi2ELi4ELi4ELb1ELb0EN7cutlass10bfloat16_tE19Flash_kernel_traitsILi96ELi64ELi128ELi8ES3_EELb0ELb1ELb0ELb1ELb0ELb0ELb1EEEvNS_16Flash_bwd_paramsE,@function
        .size           _ZN5flash44flash_bwd_dq_dk_dv_loop_seqk_parallel_kernelI23Flash_bwd_kernel_traitsILi96ELi64ELi128ELi8ELi2ELi4ELi4ELb1ELb0EN7cutlass10bfloat16_tE19Flash_kernel_traitsILi96ELi64ELi128ELi8ES3_EELb0ELb1ELb0ELb1ELb0ELb0ELb1EEEvNS_16Flash_bwd_paramsE,(.L_x_676 - _ZN5flash44flash_bwd_dq_dk_dv_loop_seqk_parallel_kernelI23Flash_bwd_kernel_traitsILi96ELi64ELi128ELi8ELi2ELi4ELi4ELb1ELb0EN7cutlass10bfloat16_tE19Flash_kernel_traitsILi96ELi64ELi128ELi8ES3_EELb0ELb1ELb0ELb1ELb0ELb0ELb1EEEvNS_16Flash_bwd_paramsE)
        .other          _ZN5flash44flash_bwd_dq_dk_dv_loop_seqk_parallel_kernelI23Flash_bwd_kernel_traitsILi96ELi64ELi128ELi8ELi2ELi4ELi4ELb1ELb0EN7cutlass10bfloat16_tE19Flash_kernel_traitsILi96ELi64ELi128ELi8ES3_EELb0ELb1ELb0ELb1ELb0ELb0ELb1EEEvNS_16Flash_bwd_paramsE,@"STO_CUDA_ENTRY STV_DEFAULT"
_ZN5flash44flash_bwd_dq_dk_dv_loop_seqk_parallel_kernelI23Flash_bwd_kernel_traitsILi96ELi64ELi128ELi8ELi2ELi4ELi4ELb1ELb0EN7cutlass10bfloat16_tE19Flash_kernel_traitsILi96ELi64ELi128ELi8ES3_EELb0ELb1ELb0ELb1ELb0ELb0ELb1EEEvNS_16Flash_bwd_paramsE:
.text._ZN5flash44flash_bwd_dq_dk_dv_loop_seqk_parallel_kernelI23Flash_bwd_kernel_traitsILi96ELi64ELi128ELi8ELi2ELi4ELi4ELb1ELb0EN7cutlass10bfloat16_tE19Flash_kernel_traitsILi96ELi64ELi128ELi8ES3_EELb0ELb1ELb0ELb1ELb0ELb0ELb1EEEvNS_16Flash_bwd_paramsE:
        /* <DEDUP_REMOVED lines=85> */
[----:B------:R-:W-:Y:S01]  /*0550*/  STL [R1], R24 ;  /* 0x0000001801007387 */ /* 0x000fe20000100800 */
        /* <DEDUP_REMOVED lines=146> */
.L_x_379:
        /* <DEDUP_REMOVED lines=53> */
.L_x_338:
        /* <DEDUP_REMOVED lines=59> */
.L_x_340:
        /* <DEDUP_REMOVED lines=18> */
.L_x_341:
        /* <DEDUP_REMOVED lines=11> */
[----:B------:R-:W-:Y:S02]  /*1750*/  @!UP2 UIMAD UR9, UR39, UR4, URZ ;  /* 0x000000042709a2a4 */ /* 0x000fe4000f8e023f */
[----:B------:R-:W-:Y:S02]  /*1760*/  ULDC.64 UR10, c[0x0][0x3d8] ;  /* 0x0000f600000a7ab9 */ /* 0x000fe40000000a00 */
        /* <DEDUP_REMOVED lines=16> */
[----:B------:R-:W-:Y:S01]  /*1870*/  UIMAD.WIDE.U32 UR4, UR60, UR10, URZ ;  /* 0x0000000a3c0472a5 */ /* 0x000fe2000f8e003f */
[----:B-1----:R-:W-:-:S03]  /*1880*/  IMAD.MOV R0, RZ, RZ, -R5 ;  /* 0x000000ffff007224 */ /* 0x002fc600078e0a05 */
[----:B------:R-:W-:Y:S01]  /*1890*/  USEL UR16, UR4, URZ, UP6 ;  /* 0x0000003f04107287 */ /* 0x000fe2000b000000 */
[----:B------:R-:W-:Y:S01]  /*18a0*/  IMAD.MOV.U32 R4, RZ, RZ, RZ ;  /* 0x000000ffff047224 */ /* 0x000fe200078e00ff */
[----:B------:R-:W-:Y:S01]  /*18b0*/  USHF.L.U64.HI UR4, UR31, 0x7, UR39 ;  /* 0x000000071f047899 */ /* 0x000fe20008010227 */
[----:B------:R-:W-:Y:S01]  /*18c0*/  IMAD R0, R0, R6, RZ ;  /* 0x0000000600007224 */ /* 0x000fe200078e02ff */
[----:B------:R-:W-:Y:S02]  /*18d0*/  UIMAD UR11, UR60, UR11, UR5 ;  /* 0x0000000b3c0b72a4 */ /* 0x000fe4000f8e0205 */
[----:B------:R-:W-:Y:S01]  /*18e0*/  USEL UR5, UR4, URZ, UP1 ;  /* 0x0000003f04057287 */ /* 0x000fe20008800000 */
[----:B------:R-:W-:Y:S01]  /*18f0*/  IMAD.HI.U32 R0, R5, R0, R4 ;  /* 0x0000000005007227 */ /* 0x000fe200078e0004 */
[----:B------:R-:W-:Y:S02]  /*1900*/  USEL UR4, UR12, URZ, UP1 ;  /* 0x0000003f0c047287 */ /* 0x000fe40008800000 */
[----:B------:R-:W-:-:S02]  /*1910*/  USEL UR11, UR11, URZ, UP6 ;  /* 0x0000003f0b0b7287 */ /* 0x000fc4000b000000 */
[----:B------:R-:W-:Y:S01]  /*1920*/  UIADD3 UR4, UP1, UR18, UR4, URZ ;  /* 0x0000000412047290 */ /* 0x000fe2000ff3e03f */
[----:B------:R-:W-:Y:S01]  /*1930*/  IMAD.HI.U32 R0, R0, R3, RZ ;  /* 0x0000000300007227 */ /* 0x000fe200078e00ff */
[----:B------:R-:W-:Y:S02]  /*1940*/  ULDC UR12, c[0x0][0x234] ;  /* 0x00008d00000c7ab9 */ /* 0x000fe40000000800 */
[----:B------:R-:W-:Y:S01]  /*1950*/  UIADD3.X UR9, UR29, UR5, URZ, UP1, !UPT ;  /* 0x000000051d097290 */ /* 0x000fe20008ffe43f */
[----:B------:R-:W-:Y:S01]  /*1960*/  IMAD.MOV R4, RZ, RZ, -R0 ;  /* 0x000000ffff047224 */ /* 0x000fe200078e0a00 */
[----:B------:R-:W-:-:S03]  /*1970*/  UIMAD UR5, UR37, UR4, URZ ;  /* 0x00000004250572a4 */ /* 0x000fc6000f8e023f */
[C---:B------:R-:W-:Y:S01]  /*1980*/  IMAD R3, R6.reuse, R4, R3 ;  /* 0x0000000406037224 */ /* 0x040fe200078e0203 */
[----:B------:R-:W-:Y:S02]  /*1990*/  UIMAD UR9, UR36, UR9, UR5 ;  /* 0x00000009240972a4 */ /* 0x000fe4000f8e0205 */
[----:B------:R-:W-:Y:S02]  /*19a0*/  @UP5 USEL UR5, UR54, UR15, !UP2 ;  /* 0x0000000f36055287 */ /* 0x000fe4000d000000 */
[----:B------:R-:W-:Y:S02]  /*19b0*/  ISETP.GT.U32.AND P0, PT, R6, R3, PT ;  /* 0x000000030600720c */ /* 0x000fe40003f04070 */
[----:B------:R-:W-:Y:S02]  /*19c0*/  @UP5 UIMAD UR14, UR35, UR12, UR5 ;  /* 0x0000000c230e52a4 */ /* 0x000fe4000f8e0205 */
[----:B------:R-:W-:-:S04]  /*19d0*/  UIMAD.WIDE.U32 UR4, UR36, UR4, URZ ;  /* 0x00000004240472a5 */ /* 0x000fc8000f8e003f */
[----:B------:R-:W-:Y:S02]  /*19e0*/  UIADD3 UR10, UR5, UR9, URZ ;  /* 0x00000009050a7290 */ /* 0x000fe4000fffe03f */
[----:B------:R-:W-:-:S03]  /*19f0*/  @!UP5 UMOV UR14, UR49 ;  /* 0x00000031000edc82 */ /* 0x000fc60008000000 */
[----:B------:R-:W-:Y:S01]  /*1a00*/  @!P0 IMAD.IADD R3, R3, 0x1, -R6 ;  /* 0x0000000103038824 */ /* 0x000fe200078e0a06 */
[----:B------:R-:W-:Y:S02]  /*1a10*/  @!P0 IADD3 R0, R0, 0x1, RZ ;  /* 0x0000000100008810 */ /* 0x000fe40007ffe0ff */
[----:B------:R-:W-:Y:S02]  /*1a20*/  ISETP.LE.AND P0, PT, RZ, UR56, PT ;  /* 0x00000038ff007c0c */ /* 0x000fe4000bf03270 */
        /* <DEDUP_REMOVED lines=13> */
.L_x_342:
[----:B------:R-:W-:Y:S02]  /*1b00*/  UMOV UR12, UR50 ;  /* 0x00000032000c7c82 */ /* 0x000fe40008000000 */
.L_x_343:
[----:B------:R-:W2:Y:S04]  /*1b10*/  LDL.64 R4, [R1] ;  /* 0x0000000001047983 */ /* 0x000ea80000100a00 */
[----:B------:R1:W3:Y:S01]  /*1b20*/  LDL.64 R20, [R1] ;  /* 0x0000000001147983 */ /* 0x0002e20000100a00 */
[----:B------:R-:W-:Y:S01]  /*1b30*/  UIADD3 UR4, UP4, UP3, UR4, UR41, UR47 ;  /* 0x0000002904047290 */ /* 0x000fe2000fb9e02f */
[----:B------:R-:W-:Y:S02]  /*1b40*/  BSSY B1, `(.L_x_339) ;  /* 0x0000857000017945 */ /* 0x000fe40003800000 */
[----:B------:R-:W4:Y:S01]  /*1b50*/  S2R R10, SR_TID.X ;  /* 0x00000000000a7919 */ /* 0x000f220000002100 */
[----:B------:R-:W-:-:S02]  /*1b60*/  UIADD3 UR15, UP2, UP1, UR16, UR4, UR19 ;  /* 0x00000004100f7290 */ /* 0x000fc4000f95e013 */
[----:B------:R-:W-:Y:S02]  /*1b70*/  UIADD3.X UR4, UR10, UR48, UR53, UP4, UP3 ;  /* 0x000000300a047290 */ /* 0x000fe4000a7e6435 */
[----:B------:R-:W-:Y:S02]  /*1b80*/  ULDC UR19, c[0x0][0x2e8] ;  /* 0x0000ba0000137ab9 */ /* 0x000fe40000000800 */
[----:B------:R-:W-:Y:S02]  /*1b90*/  UIADD3.X UR11, UR11, UR4, UR13, UP2, UP1 ;  /* 0x000000040b0b7290 */ /* 0x000fe400097e240d */
[----:B------:R-:W-:Y:S02]  /*1ba0*/  UIADD3 UR10, UR18, UR12, URZ ;  /* 0x0000000c120a7290 */ /* 0x000fe4000fffe03f */
        /* <DEDUP_REMOVED lines=34> */
[----:B------:R-:W-:Y:S01]  /*1dd0*/  IMAD.U32 R0, RZ, RZ, UR18 ;  /* 0x00000012ff007e24 */ /* 0x000fe2000f8e00ff */
[----:B------:R-:W-:-:S03]  /*1de0*/  UIADD3 UR18, UR18, UR14, URZ ;  /* 0x0000000e12127290 */ /* 0x000fc6000fffe03f */
        /* <DEDUP_REMOVED lines=9> */
[----:B------:R-:W-:Y:S02]  /*1e80*/  IMAD.IADD R7, R10, 0x1, -R7 ;  /* 0x000000010a077824 */ /* 0x000fe400078e0a07 */
[----:B------:R-:W-:Y:S02]  /*1e90*/  IMAD.U32 R10, RZ, RZ, UR35 ;  /* 0x00000023ff0a7e24 */ /* 0x000fe4000f8e00ff */
[----:B------:R-:W-:-:S05]  /*1ea0*/  IMAD R6, R6, UR46, R7 ;  /* 0x0000002e06067c24 */ /* 0x000fca000f8e0207 */
[----:B------:R-:W-:-:S04]  /*1eb0*/  IADD3 R0, P0, R6, UR15, RZ ;  /* 0x0000000f06007c10 */ /* 0x000fc8000ff1e0ff */
[----:B------:R-:W-:Y:S01]  /*1ec0*/  LEA.HI.X.SX32 R6, R6, UR11, 0x1, P0 ;  /* 0x0000000b06067c11 */ /* 0x000fe200080f0eff */
[----:B------:R-:W-:Y:S01]  /*1ed0*/  UIMAD.WIDE UR10, UR10, UR61, UR28 ;  /* 0x0000003d0a0a72a5 */ /* 0x000fe2000f8e021c */
[C---:B------:R-:W-:Y:S02]  /*1ee0*/  LEA R238, P0, R0.reuse, c[0x0][0x350], 0x2 ;  /* 0x0000d40000ee7a11 */ /* 0x040fe400078010ff */
[----:B------:R-:W-:Y:S02]  /*1ef0*/  ULDC.64 UR28, c[0x0][0x200] ;  /* 0x00008000001c7ab9 */ /* 0x000fe40000000a00 */
[----:B------:R-:W-:Y:S01]  /*1f00*/  LEA.HI.X R237, R0, c[0x0][0x354], R6, 0x2, P0 ;  /* 0x0000d50000ed7a11 */ /* 0x000fe200000f1406 */
[----:B------:R-:W-:Y:S01]  /*1f10*/  IMAD R0, R18, c[0x0][0x370], RZ ;  /* 0x0000dc0012007a24 */ /* 0x000fe200078e02ff */
[----:B------:R-:W-:Y:S01]  /*1f20*/  PLOP3.LUT P0, PT, PT, PT, UP1, 0x80, 0x0 ;  /* 0x000000000000781c */ /* 0x000fe20003f0f018 */
[----:B------:R-:W-:Y:S01]  /*1f30*/  IMAD.WIDE.U32 R6, R3, c[0x0][0x370], R4 ;  /* 0x0000dc0003067a25 */ /* 0x000fe200078e0004 */
[----:B------:R-:W-:-:S02]  /*1f40*/  UIMAD.WIDE UR18, UR18, UR61, UR28 ;  /* 0x0000003d121272a5 */ /* 0x000fc4000f8e021c */
[----:B------:R-:W-:Y:S01]  /*1f50*/  UMOV UR14, UR10 ;  /* 0x0000000a000e7c82 */ /* 0x000fe20008000000 */
[----:B------:R-:W-:Y:S01]  /*1f60*/  IMAD.WIDE.U32 R4, R10, c[0x0][0x1a8], R8 ;  /* 0x00006a000a047a25 */ /* 0x000fe200078e0008 */
[----:B------:R-:W-:-:S03]  /*1f70*/  LEA R242, P2, R6, c[0x0][0x330], 0x1 ;  /* 0x0000cc0006f27a11 */ /* 0x000fc600078408ff */
[----:B------:R-:W-:Y:S01]  /*1f80*/  IMAD R0, R3, c[0x0][0x374], R0 ;  /* 0x0000dd0003007a24 */ /* 0x000fe200078e0200 */
[----:B------:R-:W-:Y:S01]  /*1f90*/  IADD3 R5, R5, UR13, RZ ;  /* 0x0000000d05057c10 */ /* 0x000fe2000fffe0ff */
[----:B------:R-:W-:Y:S01]  /*1fa0*/  UMOV UR13, UR11 ;  /* 0x0000000b000d7c82 */ /* 0x000fe20008000000 */
[C---:B------:R-:W-:Y:S01]  /*1fb0*/  LEA R241, P3, R4.reuse, c[0x0][0x160], 0x1 ;  /* 0x0000580004f17a11 */ /* 0x040fe200078608ff */
[----:B------:R-:W-:Y:S01]  /*1fc0*/  IMAD.IADD R0, R7, 0x1, R0 ;  /* 0x0000000107007824 */ /* 0x000fe200078e0200 */
[----:B------:R-:W-:Y:S02]  /*1fd0*/  UMOV UR12, UR18 ;  /* 0x00000012000c7c82 */ /* 0x000fe40008000000 */
        /* <DEDUP_REMOVED lines=15> */
[----:B------:R-:W-:-:S02]  /*20d0*/  ULDC.64 UR12, c[0x0][0x388] ;  /* 0x0000e200000c7ab9 */ /* 0x000fc40000000a00 */
[----:B------:R-:W-:Y:S02]  /*20e0*/  UIADD3 UR5, UR5, UR11, URZ ;  /* 0x0000000b05057290 */ /* 0x000fe4000fffe03f */
[----:B------:R-:W-:Y:S02]  /*20f0*/  UIMAD UR9, UR39, UR12, URZ ;  /* 0x0000000c270972a4 */ /* 0x000fe4000f8e023f */
[----:B------:R-:W-:Y:S02]  /*2100*/  UIMAD.WIDE.U32 UR4, UR31, UR12, UR4 ;  /* 0x0000000c1f0472a5 */ /* 0x000fe4000f8e0004 */
[----:B------:R-:W-:-:S04]  /*2110*/  UIMAD UR9, UR31, UR13, UR9 ;  /* 0x0000000d1f0972a4 */ /* 0x000fc8000f8e0209 */
[----:B------:R-:W-:Y:S02]  /*2120*/  UIADD3 UR15, UR5, UR9, URZ ;  /* 0x00000009050f7290 */ /* 0x000fe4000fffe03f */
[----:B------:R-:W-:Y:S02]  /*2130*/  UMOV UR14, UR4 ;  /* 0x00000004000e7c82 */ /* 0x000fe40008000000 */
.L_x_345:
        /* <DEDUP_REMOVED lines=16> */
[----:B------:R-:W-:-:S03]  /*2240*/  UIADD3 UR11, UR5, UR9, URZ ;  /* 0x00000009050b7290 */ /* 0x000fc6000fffe03f */
[----:B------:R-:W-:Y:S02]  /*2250*/  UMOV UR9, UR4 ;  /* 0x0000000400097c82 */ /* 0x000fe40008000000 */
.L_x_346:
[----:B------:R1:W5:Y:S01]  /*2260*/  LDL R13, [R1+0x18] ;  /* 0x00001800010d7983 */ /* 0x0003620000100800 */
[----:B------:R-:W-:-:S03]  /*2270*/  ULDC.64 UR4, c[0x0][0x3a0] ;  /* 0x0000e80000047ab9 */ /* 0x000fc60000000a00 */
[----:B------:R1:W5:Y:S01]  /*2280*/  LDL R12, [R1+0x1c] ;  /* 0x00001c00010c7983 */ /* 0x0003620000100800 */
[----:B------:R-:W-:Y:S01]  /*2290*/  UIMAD UR4, UR20, UR4, URZ ;  /* 0x00000004140472a4 */ /* 0x000fe2000f8e023f */
[----:B------:R-:W-:Y:S01]  /*22a0*/  IMAD.U32 R11, RZ, RZ, UR25 ;  /* 0x00000019ff0b7e24 */ /* 0x000fe2000f8e00ff */
[----:B------:R-:W-:Y:S01]  /*22b0*/  UIMAD UR8, UR22, -0x80, UR8 ;  /* 0xffffff80160878a4 */ /* 0x000fe2000f8e0208 */
[----:B------:R-:W-:Y:S01]  /*22c0*/  BSSY B0, `(.L_x_347) ;  /* 0x000001c000007945 */ /* 0x000fe20003800000 */
[----:B------:R-:W-:Y:S01]  /*22d0*/  UIMAD UR4, UR25, UR5, UR4 ;  /* 0x00000005190472a4 */ /* 0x000fe2000f8e0204 */
[----:B------:R-:W-:-:S03]  /*22e0*/  IMAD.WIDE.U32 R4, R11, c[0x0][0x3a0], R20 ;  /* 0x0000e8000b047a25 */ /* 0x000fc600078e0014 */
[----:B------:R-:W-:Y:S02]  /*22f0*/  ISETP.GE.AND P4, PT, R3, UR8, PT ;  /* 0x0000000803007c0c */ /* 0x000fe4000bf86270 */
[----:B------:R-:W-:Y:S02]  /*2300*/  IADD3 R6, P0, R4, UR14, RZ ;  /* 0x0000000e04067c10 */ /* 0x000fe4000ff1e0ff */
[----:B------:R-:W-:Y:S01]  /*2310*/  MOV R0, UR4 ;  /* 0x0000000400007c02 */ /* 0x000fe20008000f00 */
[----:B------:R-:W-:Y:S02]  /*2320*/  ULDC.64 UR4, c[0x0][0x3b8] ;  /* 0x0000ee0000047ab9 */ /* 0x000fe40000000a00 */
[----:B------:R-:W-:Y:S01]  /*2330*/  UIMAD UR4, UR57, UR4, URZ ;  /* 0x00000004390472a4 */ /* 0x000fe2000f8e023f */
[----:B------:R-:W-:Y:S01]  /*2340*/  IADD3.X R7, R5, UR15, R0, P0, !PT ;  /* 0x0000000f05077c10 */ /* 0x000fe200087fe400 */
[----:B------:R-:W-:Y:S02]  /*2350*/  IMAD.U32 R0, RZ, RZ, UR35 ;  /* 0x00000023ff007e24 */ /* 0x000fe4000f8e00ff */
[----:B------:R-:W-:-:S02]  /*2360*/  UIMAD UR4, UR35, UR5, UR4 ;  /* 0x00000005230472a4 */ /* 0x000fc4000f8e0204 */
        /* <DEDUP_REMOVED lines=17> */
.L_x_348:
[----:B-1----:R-:W-:Y:S05]  /*2480*/  BSYNC B0 ;  /* 0x0000000000007941 */ /* 0x002fea0003800000 */
.L_x_347:
        /* <DEDUP_REMOVED lines=19> */
.L_x_350:
[----:B------:R-:W-:Y:S05]  /*25c0*/  BSYNC B0 ;  /* 0x0000000000007941 */ /* 0x000fea0003800000 */
.L_x_349:
        /* <DEDUP_REMOVED lines=29> */
.L_x_352:
[----:B------:R-:W-:Y:S05]  /*27a0*/  BSYNC B0 ;  /* 0x0000000000007941 */ /* 0x000fea0003800000 */
.L_x_351:
        /* <DEDUP_REMOVED lines=18> */
.L_x_344:
        /* <DEDUP_REMOVED lines=14> */
[----:B------:R-:W-:Y:S01]  /*29b0*/  ULOP3.LUT UR9, UR9, 0xfffffffe, URZ, 0xc0, !UPT ;  /* 0xfffffffe09097892 */ /* 0x000fe2000f8ec03f */
[----:B------:R-:W-:Y:S02]  /*29c0*/  IMAD R4, R16, c[0x0][0x1b8], RZ ;  /* 0x00006e0010047a24 */ /* 0x000fe400078e02ff */
[----:B------:R-:W-:Y:S01]  /*29d0*/  IADD3.X R7, R5, UR32, R7, P0, !PT ;  /* 0x0000002005077c10 */ /* 0x000fe200087fe407 */
[----:B------:R-:W-:Y:S01]  /*29e0*/  UIADD3 UR9, UR5, -UR9, URZ ;  /* 0x8000000905097290 */ /* 0x000fe2000fffe03f */
[----:B------:R-:W-:-:S03]  /*29f0*/  IMAD R4, R14, c[0x0][0x1bc], R4 ;  /* 0x00006f000e047a24 */ /* 0x000fc600078e0204 */
[----:B------:R-:W-:Y:S01]  /*2a00*/  IMAD.WIDE.U32 R6, R14, c[0x0][0x1b8], R6 ;  /* 0x00006e000e067a25 */ /* 0x000fe200078e0006 */
[----:B------:R-:W-:-:S04]  /*2a10*/  UISETP.NE.AND UP0, UPT, UR9, 0x1, UPT ;  /* 0x000000010900788c */ /* 0x000fc8000bf05270 */
        /* <DEDUP_REMOVED lines=43> */
.L_x_355:
[----:B------:R-:W-:Y:S05]  /*2cd0*/  BSYNC B0 ;  /* 0x0000000000007941 */ /* 0x000fea0003800000 */
.L_x_354:
        /* <DEDUP_REMOVED lines=41> */
.L_x_357:
[----:B------:R-:W-:Y:S05]  /*2f70*/  BSYNC B0 ;  /* 0x0000000000007941 */ /* 0x000fea0003800000 */
.L_x_356:
        /* <DEDUP_REMOVED lines=39> */
.L_x_359:
[----:B------:R-:W-:Y:S05]  /*31f0*/  BSYNC B0 ;  /* 0x0000000000007941 */ /* 0x000fea0003800000 */
.L_x_358:
        /* <DEDUP_REMOVED lines=19> */
.L_x_361:
        /* <DEDUP_REMOVED lines=36> */
.L_x_362:
[----:B------:R-:W-:Y:S05]  /*3570*/  BSYNC B0 ;  /* 0x0000000000007941 */ /* 0x000fea0003800000 */
.L_x_360:
        /* <DEDUP_REMOVED lines=81> */
.L_x_364:
[----:B------:R-:W-:Y:S05]  /*3a90*/  BSYNC B0 ;  /* 0x0000000000007941 */ /* 0x000fea0003800000 */
.L_x_363:
        /* <DEDUP_REMOVED lines=39> */
.L_x_366:
[----:B------:R-:W-:Y:S05]  /*3d10*/  BSYNC B0 ;  /* 0x0000000000007941 */ /* 0x000fea0003800000 */
.L_x_365:
        /* <DEDUP_REMOVED lines=18> */
[----:B---3--:R1:W3:Y:S01]  /*3e40*/  @P1 LDG.E R0, [R4.64] ;  /* 0x0000000604001981 */ /* 0x0082e2000c1e1900 */
[----:B------:R-:W3:Y:S01]  /*3e50*/  @P1 MUFU.RCP R3, c[0x0][0x238] ;  /* 0x00008e0000031b08 */ /* 0x000ee20000001000 */
[----:B------:R-:W-:Y:S01]  /*3e60*/  SHF.L.U32 R223, R231, 0x1, RZ ;  /* 0x00000001e7df7819 */ /* 0x000fe200000006ff */
[----:B------:R-:W-:Y:S01]  /*3e70*/  CS2R R126, SRZ ;  /* 0x00000000007e7805 */ /* 0x000fe2000001ff00 */
[----:B------:R-:W4:Y:S01]  /*3e80*/  LDSM.16.M88.4 R172, [R222+0xf000] ;  /* 0x00f00000deac783b */ /* 0x000f220000000200 */
        /* <DEDUP_REMOVED lines=20> */
[----:B-1----:R-:W-:Y:S01]  /*3fd0*/  IADD3 R4, R19, 0x1, RZ ;  /* 0x0000000113047810 */ /* 0x002fe20007ffe0ff */
[----:B------:R-:W-:Y:S01]  /*3fe0*/  CS2R R100, SRZ ;  /* 0x0000000000647805 */ /* 0x000fe2000001ff00 */
        /* <DEDUP_REMOVED lines=40> */
[----:B------:R-:W-:Y:S01]  /*4270*/  UMOV UR4, URZ ;  /* 0x0000003f00047c82 */ /* 0x000fe20008000000 */
[----:B---3--:R-:W-:Y:S01]  /*4280*/  @P1 FMUL.FTZ R0, R0, R3 ;  /* 0x0000000300001220 */ /* 0x008fe20000410000 */
[----:B------:R-:W-:-:S03]  /*4290*/  IADD3 R3, R229, 0x1800, RZ ;  /* 0x00001800e5037810 */ /* 0x000fc60007ffe0ff */
[----:B------:R3:W1:Y:S01]  /*42a0*/  @P1 R2UR UR9, R0 ;  /* 0x00000000000913c2 */ /* 0x00066200000e0000 */
[----:B------:R-:W-:-:S05]  /*42b0*/  SEL R3, R3, R229, !P0 ;  /* 0x000000e503037207 */ /* 0x000fca0004000000 */
[----:B------:R-:W-:Y:S01]  /*42c0*/  IMAD.SHL.U32 R3, R3, 0x2, RZ ;  /* 0x0000000203037824 */ /* 0x000fe200078e00ff */
[----:B---3--:R-:W-:Y:S01]  /*42d0*/  IADD3 R0, R231, 0x1800, RZ ;  /* 0x00001800e7007810 */ /* 0x008fe20007ffe0ff */
[----:B-1----:R-:W-:-:S03]  /*42e0*/  @UP1 UMOV UR4, UR9 ;  /* 0x0000000900041c82 */ /* 0x002fc60008000000 */
[----:B------:R-:W-:-:S05]  /*42f0*/  SEL R0, R0, R231, !P0 ;  /* 0x000000e700007207 */ /* 0x000fca0004000000 */
[----:B------:R-:W-:Y:S01]  /*4300*/  IMAD.SHL.U32 R220, R0, 0x2, RZ ;  /* 0x0000000200dc7824 */ /* 0x000fe200078e00ff */
[----:B------:R-:W-:-:S05]  /*4310*/  MOV R0, c[0x0][0x22c] ;  /* 0x00008b0000007a02 */ /* 0x000fca0000000f00 */
[----:B------:R-:W-:-:S04]  /*4320*/  IMAD R0, R0, c[0x0][0x1c0], RZ ;  /* 0x0000700000007a24 */ /* 0x000fc800078e02ff */
[C---:B------:R-:W-:Y:S02]  /*4330*/  IMAD.SHL.U32 R6, R0.reuse, 0x10, RZ ;  /* 0x0000001000067824 */ /* 0x040fe400078e00ff */
[----:B-----5:R-:W-:-:S03]  /*4340*/  IMAD.SHL.U32 R4, R0, 0x8, RZ ;  /* 0x0000000800047824 */ /* 0x020fc600078e00ff */
[C---:B------:R-:W-:Y:S02]  /*4350*/  IADD3 R5, R6.reuse, 0x20, RZ ;  /* 0x0000002006057810 */ /* 0x040fe40007ffe0ff */
[----:B------:R-:W-:Y:S02]  /*4360*/  IADD3 R0, R6, 0x40, RZ ;  /* 0x0000004006007810 */ /* 0x000fe40007ffe0ff */
[C---:B------:R-:W-:Y:S01]  /*4370*/  SHF.L.U64.HI R6, R19.reuse, 0x2, R17 ;  /* 0x0000000213067819 */ /* 0x040fe20000010211 */
[C---:B------:R-:W-:Y:S02]  /*4380*/  IMAD.IADD R5, R4.reuse, 0x1, R5 ;  /* 0x0000000104057824 */ /* 0x040fe400078e0205 */
[----:B------:R-:W-:Y:S02]  /*4390*/  IMAD.IADD R0, R4, 0x1, R0 ;  /* 0x0000000104007824 */ /* 0x000fe400078e0200 */
[----:B------:R1:W-:Y:S02]  /*43a0*/  STL [R1+0x40], R6 ;  /* 0x0000400601007387 */ /* 0x0003e40000100800 */
[----:B-1----:R-:W-:-:S05]  /*43b0*/  SHF.L.U32 R6, R19, 0x2, RZ ;  /* 0x0000000213067819 */ /* 0x002fca00000006ff */
[----:B------:R1:W-:Y:S02]  /*43c0*/  STL [R1+0x3c], R6 ;  /* 0x00003c0601007387 */ /* 0x0003e40000100800 */
[C---:B-1----:R-:W-:Y:S01]  /*43d0*/  IMAD.IADD R6, R4.reuse, 0x1, R5 ;  /* 0x0000000104067824 */ /* 0x042fe200078e0205 */
[----:B------:R-:W-:-:S03]  /*43e0*/  IADD3 R5, R4, R0, RZ ;  /* 0x0000000004057210 */ /* 0x000fc60007ffe0ff */
[C---:B------:R-:W-:Y:S01]  /*43f0*/  IMAD.IADD R6, R4.reuse, 0x1, R6 ;  /* 0x0000000104067824 */ /* 0x040fe200078e0206 */
[----:B------:R-:W-:-:S03]  /*4400*/  IADD3 R5, R4, R5, RZ ;  /* 0x0000000504057210 */ /* 0x000fc60007ffe0ff */
[C---:B------:R-:W-:Y:S01]  /*4410*/  IMAD.IADD R6, R4.reuse, 0x1, R6 ;  /* 0x0000000104067824 */ /* 0x040fe200078e0206 */
[----:B------:R-:W-:-:S04]  /*4420*/  IADD3 R5, R4, R5, RZ ;  /* 0x0000000504057210 */ /* 0x000fc80007ffe0ff */
[----:B------:R1:W-:Y:S01]  /*4430*/  STL [R1+0x24], R6 ;  /* 0x0000240601007387 */ /* 0x0003e20000100800 */
[----:B------:R-:W-:-:S03]  /*4440*/  IADD3 R0, R4, R5, RZ ;  /* 0x0000000504007210 */ /* 0x000fc60007ffe0ff */
[----:B------:R3:W-:Y:S01]  /*4450*/  STL [R1+0x20], R5 ;  /* 0x0000200501007387 */ /* 0x0007e20000100800 */
[----:B-1----:R-:W-:-:S05]  /*4460*/  IMAD.IADD R6, R4, 0x1, R6 ;  /* 0x0000000104067824 */ /* 0x002fca00078e0206 */
[----:B------:R3:W-:Y:S04]  /*4470*/  STL [R1+0x2c], R6 ;  /* 0x00002c0601007387 */ /* 0x0007e80000100800 */
[----:B--2-4-:R3:W-:Y:S02]  /*4480*/  STL [R1+0x28], R0 ;  /* 0x0000280001007387 */ /* 0x0147e40000100800 */
.L_x_369:
[----:B------:R-:W0:Y:S01]  /*4490*/  LDGDEPBAR ;  /* 0x00000000000079af */ /* 0x000e220000000000 */
[----:B---3--:R-:W-:Y:S01]  /*44a0*/  IADD3 R0, R230, R220, RZ ;  /* 0x000000dce6007210 */ /* 0x008fe20007ffe0ff */
[----:B------:R-:W-:Y:S02]  /*44b0*/  USHF.L.U32 UR9, UR22, 0x7, URZ ;  /* 0x0000000716097899 */ /* 0x000fe4000800063f */
[----:B------:R-:W-:Y:S02]  /*44c0*/  USHF.L.U32 UR10, UR5, 0x6, URZ ;  /* 0x00000006050a7899 */ /* 0x000fe4000800063f */
[----:B------:R-:W-:Y:S02]  /*44d0*/  UIADD3 UR15, UR17, 0x80, UR9 ;  /* 0x00000080110f7890 */ /* 0x000fe4000fffe009 */
[----:B------:R-:W2:Y:S01]  /*44e0*/  LDL R244, [R1+0x50] ;  /* 0x0000500001f47983 */ /* 0x000ea20000100800 */
[----:B------:R-:W-:Y:S02]  /*44f0*/  UIADD3 UR9, UR9, 0x80, URZ ;  /* 0x0000008009097890 */ /* 0x000fe4000fffe03f */
[----:B------:R-:W-:Y:S01]  /*4500*/  UIADD3 UR15, UR15, -UR8, URZ ;  /* 0x800000080f0f7290 */ /* 0x000fe2000fffe03f */
[----:B------:R-:W-:Y:S03]  /*4510*/  STL [R1+0xc0], R60 ;  /* 0x0000c03c01007387 */ /* 0x000fe60000100800 */
[----:B------:R-:W-:Y:S01]  /*4520*/  UISETP.GE.AND UP0, UPT, UR10, UR15, UPT ;  /* 0x0000000f0a00728c */ /* 0x000fe2000bf06270 */
[----:B------:R-:W-:Y:S03]  /*4530*/  STL [R1+0xbc], R59 ;  /* 0x0000bc3b01007387 */ /* 0x000fe60000100800 */
[----:B------:R-:W-:Y:S01]  /*4540*/  UISETP.LT.AND UP0, UPT, UR9, UR8, UP0 ;  /* 0x000000080900728c */ /* 0x000fe20008701270 */
[----:B------:R-:W-:Y:S04]  /*4550*/  STL [R1+0xb8], R58 ;  /* 0x0000b83a01007387 */ /* 0x000fe80000100800 */
[----:B------:R-:W-:Y:S01]  /*4560*/  STL [R1+0xb4], R57 ;  /* 0x0000b43901007387 */ /* 0x000fe20000100800 */
[----:B------:R-:W-:Y:S01]  /*4570*/  PLOP3.LUT P0, PT, PT, PT, UP0, 0x80, 0x0 ;  /* 0x000000000000781c */ /* 0x000fe20003f0f008 */
[----:B------:R-:W-:Y:S02]  /*4580*/  UISETP.GT.AND UP0, UPT, UR5, UR16, UPT ;  /* 0x000000100500728c */ /* 0x000fe4000bf04270 */
        /* <DEDUP_REMOVED lines=21> */
[----:B------:R3:W-:Y:S04]  /*46e0*/  STL [R1+0x5c], R3 ;  /* 0x00005c0301007387 */ /* 0x0007e80000100800 */
[----:B------:R4:W-:Y:S04]  /*46f0*/  STL [R1+0x58], R2 ;  /* 0x0000580201007387 */ /* 0x0009e80000100800 */
[----:B-1----:R-:W2:Y:S04]  /*4700*/  LDL R36, [R1+0x44] ;  /* 0x0000440001247983 */ /* 0x002ea80000100800 */
[----:B---3--:R-:W3:Y:S04]  /*4710*/  LDL R3, [R1+0x10] ;  /* 0x0000100001037983 */ /* 0x008ee80000100800 */
[----:B----4-:R-:W4:Y:S01]  /*4720*/  LDL R2, [R1+0x14] ;  /* 0x0000140001027983 */ /* 0x010f220000100800 */
        /* <DEDUP_REMOVED lines=43> */
[-C--:B------:R-:W-:Y:S08]  /*49e0*/  HMMA.16816.F32.BF16 R28, R160, R134.reuse, R28 ;  /* 0x00000086a01c723c */ /* 0x080ff0000004181c */
[----:B------:R-:W-:Y:S01]  /*49f0*/  HMMA.16816.F32.BF16 R32, R152, R134, R32 ;  /* 0x000000869820723c */ /* 0x000fe20000041820 */
[----:B------:R-:W4:Y:S06]  /*4a00*/  LDSM.16.M88.4 R132, [R222+0xd400] ;  /* 0x00d40000de84783b */ /* 0x000f2c0000000200 */
[----:B------:R-:W-:Y:S01]  /*4a10*/  MOV R152, UR22 ;  /* 0x0000001600987c02 */ /* 0x000fe20008000f00 */
[-C--:B-1----:R-:W-:Y:S04]  /*4a20*/  HMMA.16816.F32.BF16 R4, R140, R164.reuse, R4 ;  /* 0x000000a48c04723c */ /* 0x082fe80000041804 */
[----:B--2---:R-:W-:Y:S04]  /*4a30*/  LEA R152, R152, R244, 0x7 ;  /* 0x000000f498987211 */ /* 0x004fe800078e38ff */
[----:B------:R-:W-:Y:S01]  /*4a40*/  I2F R160, R152 ;  /* 0x0000009800a07306 */ /* 0x000fe20000201400 */
[C---:B------:R-:W-:Y:S03]  /*4a50*/  HMMA.16816.F32.BF16 R8, R168.reuse, R164, R8 ;  /* 0x000000a4a808723c */ /* 0x040fe60000041808 */
[C---:B------:R-:W-:Y:S02]  /*4a60*/  IADD3 R154, R152.reuse, 0x1, RZ ;  /* 0x00000001989a7810 */ /* 0x040fe40007ffe0ff */
[C---:B------:R-:W-:Y:S02]  /*4a70*/  IADD3 R155, R152.reuse, 0x8, RZ ;  /* 0x00000008989b7810 */ /* 0x040fe40007ffe0ff */
[C---:B------:R-:W-:Y:S01]  /*4a80*/  IADD3 R153, R152.reuse, 0x9, RZ ;  /* 0x0000000998997810 */ /* 0x040fe20007ffe0ff */
[-C--:B------:R-:W-:Y:S01]  /*4a90*/  HMMA.16816.F32.BF16 R12, R168, R166.reuse, R12 ;  /* 0x000000a6a80c723c */ /* 0x080fe2000004180c */
[----:B------:R-:W-:Y:S07]  /*4aa0*/  I2F R161, R154 ;  /* 0x0000009a00a17306 */ /* 0x000fee0000201400 */
[C---:B------:R-:W-:Y:S01]  /*4ab0*/  HMMA.16816.F32.BF16 R16, R140.reuse, R166, R16 ;  /* 0x000000a68c10723c */ /* 0x040fe20000041810 */
[----:B---3--:R-:W-:Y:S02]  /*4ac0*/  FSETP.NEU.FTZ.AND P1, PT, R3, -INF , PT ;  /* 0xff8000000300780b */ /* 0x008fe40003f3d000 */
[----:B------:R-:W-:Y:S05]  /*4ad0*/  I2F R162, R155 ;  /* 0x0000009b00a27306 */ /* 0x000fea0000201400 */
[-C--:B------:R-:W-:Y:S08]  /*4ae0*/  HMMA.16816.F32.BF16 R20, R140, R136.reuse, R20 ;  /* 0x000000888c14723c */ /* 0x080ff00000041814 */
[C---:B------:R-:W-:Y:S08]  /*4af0*/  HMMA.16816.F32.BF16 R24, R168.reuse, R136, R24 ;  /* 0x00000088a818723c */ /* 0x040ff00000041818 */
[-C--:B------:R-:W-:Y:S08]  /*4b00*/  HMMA.16816.F32.BF16 R28, R168, R138.reuse, R28 ;  /* 0x0000008aa81c723c */ /* 0x080ff0000004181c */
[----:B------:R-:W-:Y:S01]  /*4b10*/  HMMA.16816.F32.BF16 R32, R140, R138, R32 ;  /* 0x0000008a8c20723c */ /* 0x000fe20000041820 */
[----:B------:R-:W-:Y:S07]  /*4b20*/  LDSM.16.M88.4 R136, [R0+0x2000] ;  /* 0x002000000088783b */ /* 0x000fee0000000200 */
[-C--:B------:R-:W-:Y:S01]  /*4b30*/  HMMA.16816.F32.BF16 R4, R144, R148.reuse, R4 ;  /* 0x000000949004723c */ /* 0x080fe20000041804 */
[----:B------:R-:W1:Y:S07]  /*4b40*/  LDSM.16.M88.4 R140, [R221+0xd000] ;  /* 0x00d00000dd8c783b */ /* 0x000e6e0000000200 */
[C---:B------:R-:W-:Y:S08]  /*4b50*/  HMMA.16816.F32.BF16 R8, R156.reuse, R148, R8 ;  /* 0x000000949c08723c */ /* 0x040ff00000041808 */
[-C--:B------:R-:W-:Y:S08]  /*4b60*/  HMMA.16816.F32.BF16 R12, R156, R150.reuse, R12 ;  /* 0x000000969c0c723c */ /* 0x080ff0000004180c */
[C---:B------:R-:W-:Y:S01]  /*4b70*/  HMMA.16816.F32.BF16 R16, R144.reuse, R150, R16 ;  /* 0x000000969010723c */ /* 0x040fe20000041810 */
[----:B------:R2:W3:Y:S07]  /*4b80*/  LDSM.16.M88.4 R148, [R0+0x2800] ;  /* 0x002800000094783b */ /* 0x0004ee0000000200 */
[-C--:B----4-:R-:W-:Y:S08]  /*4b90*/  HMMA.16816.F32.BF16 R20, R144, R132.reuse, R20 ;  /* 0x000000849014723c */ /* 0x090ff00000041814 */
[C---:B------:R-:W-:Y:S07]  /*4ba0*/  HMMA.16816.F32.BF16 R24, R156.reuse, R132, R24 ;  /* 0x000000849c18723c */ /* 0x040fee0000041818 */
[C---:B------:R-:W-:Y:S01]  /*4bb0*/  IADD3 R133, R152.reuse, 0x10, RZ ;  /* 0x0000001098857810 */ /* 0x040fe20007ffe0ff */
[-C--:B------:R-:W-:Y:S01]  /*4bc0*/  HMMA.16816.F32.BF16 R28, R156, R134.reuse, R28 ;  /* 0x000000869c1c723c */ /* 0x080fe2000004181c */
[----:B------:R-:W-:Y:S03]  /*4bd0*/  I2F R156, R153 ;  /* 0x00000099009c7306 */ /* 0x000fe60000201400 */
[----:B--2---:R-:W-:Y:S02]  /*4be0*/  MOV R0, UR8 ;  /* 0x0000000800007c02 */ /* 0x004fe40008000f00 */
[----:B------:R-:W-:Y:S02]  /*4bf0*/  IADD3 R132, R152, 0x11, RZ ;  /* 0x0000001198847810 */ /* 0x000fe40007ffe0ff */
[----:B------:R-:W-:Y:S01]  /*4c00*/  HMMA.16816.F32.BF16 R32, R144, R134, R32 ;  /* 0x000000869020723c */ /* 0x000fe20000041820 */
[----:B------:R-:W-:Y:S02]  /*4c10*/  IADD3 R0, R0, -UR17, R36 ;  /* 0x8000001100007c10 */ /* 0x000fe4000fffe024 */
[----:B------:R-:W-:Y:S02]  /*4c20*/  I2F R145, R133 ;  /* 0x0000008500917306 */ /* 0x000fe40000201400 */
[----:B------:R-:W-:Y:S02]  /*4c30*/  @!P0 IADD3 R0, R0, UR10, RZ ;  /* 0x0000000a00008c10 */ /* 0x000fe4000fffe0ff */
[C---:B------:R-:W-:Y:S01]  /*4c40*/  IADD3 R134, R152.reuse, 0x18, RZ ;  /* 0x0000001898867810 */ /* 0x040fe20007ffe0ff */
[-C--:B-1----:R-:W-:Y:S01]  /*4c50*/  HMMA.16816.F32.BF16 R4, R136, R140.reuse, R4 ;  /* 0x0000008c8804723c */ /* 0x082fe20000041804 */
[----:B------:R-:W-:Y:S04]  /*4c60*/  IADD3 R135, R152, 0x19, RZ ;  /* 0x0000001998877810 */ /* 0x000fe80007ffe0ff */
[----:B------:R-:W-:Y:S03]  /*4c70*/  I2F R144, R132 ;  /* 0x0000008400907306 */ /* 0x000fe60000201400 */
[C---:B---3--:R-:W-:Y:S01]  /*4c80*/  HMMA.16816.F32.BF16 R8, R148.reuse, R140, R8 ;  /* 0x0000008c9408723c */ /* 0x048fe20000041808 */
[----:B------:R-:W2:Y:S06]  /*4c90*/  LDL R140, [R1+0x40] ;  /* 0x00004000018c7983 */ /* 0x000eac0000100800 */
[----:B------:R-:W-:Y:S01]  /*4ca0*/  I2F R146, R134 ;  /* 0x0000008600927306 */ /* 0x000fe20000201400 */
[-C--:B------:R-:W-:Y:S08]  /*4cb0*/  HMMA.16816.F32.BF16 R12, R148, R142.reuse, R12 ;  /* 0x0000008e940c723c */ /* 0x080ff0000004180c */
[----:B------:R-:W-:Y:S01]  /*4cc0*/  FMUL.FTZ R4, R4, c[0x0][0x2ec] ;  /* 0x0000bb0004047a20 */ /* 0x000fe20000410000 */
[----:B------:R-:W-:Y:S01]  /*4cd0*/  I2F R147, R135 ;  /* 0x0000008700937306 */ /* 0x000fe20000201400 */
[C---:B------:R-:W-:Y:S01]  /*4ce0*/  HMMA.16816.F32.BF16 R16, R136.reuse, R142, R16 ;  /* 0x0000008e8810723c */ /* 0x040fe20000041810 */
[----:B------:R-:W3:Y:S01]  /*4cf0*/  LDL R142, [R1+0x3c] ;  /* 0x00003c00018e7983 */ /* 0x000ee20000100800 */
[----:B------:R-:W-:Y:S02]  /*4d00*/  FMUL.FTZ R5, R5, c[0x0][0x2ec] ;  /* 0x0000bb0005057a20 */ /* 0x000fe40000410000 */
[----:B------:R-:W-:Y:S02]  /*4d10*/  FMUL.FTZ R6, R6, c[0x0][0x2ec] ;  /* 0x0000bb0006067a20 */ /* 0x000fe40000410000 */
[----:B------:R-:W-:Y:S02]  /*4d20*/  FMUL.FTZ R11, R11, c[0x0][0x2ec] ;  /* 0x0000bb000b0b7a20 */ /* 0x000fe40000410000 */
[----:B------:R-:W-:Y:S01]  /*4d30*/  FMUL.FTZ R7, R7, c[0x0][0x2ec] ;  /* 0x0000bb0007077a20 */ /* 0x000fe20000410000 */
[----:B------:R-:W-:Y:S03]  /*4d40*/  MUFU.TANH R164, R4 ;  /* 0x0000000400a47308 */ /* 0x000fe60000002400 */
        /* <DEDUP_REMOVED lines=10> */
[----:B------:R-:W4:Y:S01]  /*4df0*/  MUFU.TANH R246, R5 ;  /* 0x0000000500f67308 */ /* 0x000f220000002400 */
[----:B------:R-:W-:Y:S02]  /*4e00*/  FMUL.FTZ R18, R18, c[0x0][0x2ec] ;  /* 0x0000bb0012127a20 */ /* 0x000fe40000410000 */
[----:B------:R-:W-:Y:S07]  /*4e10*/  FMUL.FTZ R19, R19, c[0x0][0x2ec] ;  /* 0x0000bb0013137a20 */ /* 0x000fee0000410000 */
[----:B------:R4:W-:Y:S01]  /*4e20*/  MUFU.TANH R52, R12 ;  /* 0x0000000c00347308 */ /* 0x0009e20000002400 */
[----:B-1----:R-:W-:Y:S02]  /*4e30*/  FMUL.FTZ R11, R3, 1.4426950216293334961 ;  /* 0x3fb8aa3b030b7820 */ /* 0x002fe40000410000 */
[----:B------:R-:W2:Y:S03]  /*4e40*/  LDL R3, [R1+0x8] ;  /* 0x0000080001037983 */ /* 0x000ea60000100800 */
[----:B------:R-:W-:Y:S04]  /*4e50*/  FSEL R11, R11, RZ, P1 ;  /* 0x000000ff0b0b7208 */ /* 0x000fe80000800000 */
[----:B------:R-:W1:Y:S10]  /*4e60*/  MUFU.TANH R39, R6 ;  /* 0x0000000600277308 */ /* 0x000e740000002400 */
[----:B------:R1:W-:Y:S01]  /*4e70*/  MUFU.TANH R53, R9 ;  /* 0x0000000900357308 */ /* 0x0003e20000002400 */
[----:B----4-:R-:W-:Y:S04]  /*4e80*/  @!P0 IMNMX R12, R0, UR8, PT ;  /* 0x00000008000c8c17 */ /* 0x010fe8000b800200 */
[-C--:B------:R-:W-:Y:S05]  /*4e90*/  @!P0 ISETP.GE.AND P1, PT, R154, R12.reuse, PT ;  /* 0x0000000c9a00820c */ /* 0x080fea0003f26270 */
[----:B------:R4:W4:Y:S01]  /*4ea0*/  MUFU.TANH R38, R7 ;  /* 0x0000000700267308 */ /* 0x0009220000002400 */
[----:B------:R-:W-:Y:S09]  /*4eb0*/  @!P0 ISETP.GE.AND P2, PT, R152, R12, PT ;  /* 0x0000000c9800820c */ /* 0x000ff20003f46270 */
[----:B------:R4:W-:Y:S01]  /*4ec0*/  MUFU.TANH R54, R8 ;  /* 0x0000000800367308 */ /* 0x0009e20000002400 */
[----:B-1----:R-:W-:Y:S05]  /*4ed0*/  FFMA.FTZ R9, R161, UR4, R246 ;  /* 0x00000004a1097c23 */ /* 0x002fea00080100f6 */
[----:B------:R-:W-:Y:S04]  /*4ee0*/  @!P0 FSEL R9, R9, -INF , !P1 ;  /* 0xff80000009098808 */ /* 0x000fe80004800000 */
[----:B------:R-:W1:Y:S01]  /*4ef0*/  MUFU.TANH R41, R15 ;  /* 0x0000000f00297308 */ /* 0x000e620000002400 */
[----:B------:R-:W-:Y:S01]  /*4f00*/  FSETP.NEU.FTZ.AND P1, PT, R2, -INF , PT ;  /* 0xff8000000200780b */ /* 0x000fe20003f3d000 */
[----:B----4-:R-:W4:Y:S08]  /*4f10*/  LDSM.16.M88.4 R4, [R221+0xd400] ;  /* 0x00d40000dd04783b */ /* 0x010f300000000200 */
[----:B------:R1:W-:Y:S01]  /*4f20*/  MUFU.TANH R44, R10 ;  /* 0x0000000a002c7308 */ /* 0x0003e20000002400 */
[----:B------:R-:W-:Y:S05]  /*4f30*/  FFMA.FTZ R8, R160, UR4, R164 ;  /* 0x00000004a0087c23 */ /* 0x000fea00080100a4 */
[----:B------:R-:W-:Y:S04]  /*4f40*/  @!P0 FSEL R8, R8, -INF , !P2 ;  /* 0xff80000008088808 */ /* 0x000fe80005000000 */
[----:B------:R-:W-:Y:S01]  /*4f50*/  MUFU.TANH R168, R16 ;  /* 0x0000001000a87308 */ /* 0x000fe20000002400 */
[--C-:B------:R-:W-:Y:S09]  /*4f60*/  FFMA.FTZ R8, R8, c[0x0][0x23c], -R11.reuse ;  /* 0x00008f0008087a23 */ /* 0x100ff2000001080b */
[----:B------:R4:W-:Y:S01]  /*4f70*/  MUFU.EX2 R163, R8 ;  /* 0x0000000800a37308 */ /* 0x0009e20000000800 */
[----:B-1----:R-:W-:Y:S04]  /*4f80*/  @!P0 IADD3 R10, R0, 0x8, RZ ;  /* 0x00000008000a8810 */ /* 0x002fe80007ffe0ff */
[----:B------:R-:W-:Y:S05]  /*4f90*/  @!P0 IMNMX R10, R10, UR8, PT ;  /* 0x000000080a0a8c17 */ /* 0x000fea000b800200 */
[----:B------:R-:W-:Y:S01]  /*4fa0*/  MUFU.TANH R165, R17 ;  /* 0x0000001100a57308 */ /* 0x000fe20000002400 */
[-C--:B------:R-:W-:Y:S01]  /*4fb0*/  @!P0 ISETP.GE.AND P2, PT, R152, R10.reuse, PT ;  /* 0x0000000a9800820c */ /* 0x080fe20003f46270 */
[-C--:B----4-:R-:W-:Y:S08]  /*4fc0*/  HMMA.16816.F32.BF16 R20, R136, R4.reuse, R20 ;  /* 0x000000048814723c */ /* 0x090ff00000041814 */
[----:B------:R-:W-:Y:S01]  /*4fd0*/  MUFU.TANH R51, R13 ;  /* 0x0000000d00337308 */ /* 0x000fe20000002400 */
[C---:B------:R-:W-:Y:S03]  /*4fe0*/  HMMA.16816.F32.BF16 R24, R148.reuse, R4, R24 ;  /* 0x000000049418723c */ /* 0x040fe60000041818 */
[----:B------:R-:W-:Y:S04]  /*4ff0*/  FFMA.FTZ R8, R9, c[0x0][0x23c], -R11 ;  /* 0x00008f0009087a23 */ /* 0x000fe8000001080b */
[----:B------:R-:W-:Y:S02]  /*5000*/  FMUL.FTZ R4, R2, 1.4426950216293334961 ;  /* 0x3fb8aa3b02047820 */ /* 0x000fe40000410000 */
[----:B------:R-:W-:Y:S01]  /*5010*/  MUFU.TANH R251, R18 ;  /* 0x0000001200fb7308 */ /* 0x000fe20000002400 */
[----:B------:R-:W4:Y:S01]  /*5020*/  LDL R2, [R1+0xc] ;  /* 0x00000c0001027983 */ /* 0x000f220000100800 */
[-C--:B------:R-:W-:Y:S01]  /*5030*/  HMMA.16816.F32.BF16 R28, R148, R6.reuse, R28 ;  /* 0x00000006941c723c */ /* 0x080fe2000004181c */
[----:B------:R-:W-:Y:S01]  /*5040*/  FFMA.FTZ R5, R160, UR4, R39 ;  /* 0x00000004a0057c23 */ /* 0x000fe20008010027 */
[----:B------:R-:W-:Y:S01]  /*5050*/  FSEL R9, R4, RZ, P1 ;  /* 0x000000ff04097208 */ /* 0x000fe20000800000 */
[----:B------:R-:W-:Y:S01]  /*5060*/  FFMA.FTZ R4, R161, UR4, R38 ;  /* 0x00000004a1047c23 */ /* 0x000fe20008010026 */
[----:B------:R-:W-:Y:S01]  /*5070*/  @!P0 ISETP.GE.AND P1, PT, R154, R10, PT ;  /* 0x0000000a9a00820c */ /* 0x000fe20003f26270 */
[----:B------:R-:W-:Y:S01]  /*5080*/  FMUL.FTZ R20, R20, c[0x0][0x2ec] ;  /* 0x0000bb0014147a20 */ /* 0x000fe20000410000 */
[----:B------:R-:W-:Y:S02]  /*5090*/  @!P0 FSEL R5, R5, -INF , !P2 ;  /* 0xff80000005058808 */ /* 0x000fe40005000000 */
[----:B------:R1:W-:Y:S01]  /*50a0*/  MUFU.EX2 R141, R8 ;  /* 0x00000008008d7308 */ /* 0x0003e20000000800 */
[----:B------:R-:W-:Y:S01]  /*50b0*/  @!P0 FSEL R4, R4, -INF , !P1 ;  /* 0xff80000004048808 */ /* 0x000fe20004800000 */
[----:B------:R-:W-:Y:S02]  /*50c0*/  HMMA.16816.F32.BF16 R32, R136, R6, R32 ;  /* 0x000000068820723c */ /* 0x000fe40000041820 */
[--C-:B------:R-:W-:Y:S02]  /*50d0*/  FFMA.FTZ R5, R5, c[0x0][0x23c], -R9.reuse ;  /* 0x00008f0005057a23 */ /* 0x100fe40000010809 */
[----:B------:R-:W-:Y:S02]  /*50e0*/  FFMA.FTZ R4, R4, c[0x0][0x23c], -R9 ;  /* 0x00008f0004047a23 */ /* 0x000fe40000010809 */
[----:B------:R-:W-:Y:S02]  /*50f0*/  FMUL.FTZ R24, R24, c[0x0][0x2ec] ;  /* 0x0000bb0018187a20 */ /* 0x000fe40000410000 */
[----:B------:R1:W-:Y:S01]  /*5100*/  MUFU.EX2 R60, R5 ;  /* 0x00000005003c7308 */ /* 0x0003e20000000800 */
[----:B------:R-:W-:Y:S03]  /*5110*/  FFMA.FTZ R6, R156, UR4, R41 ;  /* 0x000000049c067c23 */ /* 0x000fe60008010029 */
[----:B------:R-:W-:Y:S02]  /*5120*/  FMUL.FTZ R25, R25, c[0x0][0x2ec] ;  /* 0x0000bb0019197a20 */ /* 0x000fe40000410000 */
[----:B------:R-:W-:Y:S02]  /*5130*/  FMUL.FTZ R28, R28, c[0x0][0x2ec] ;  /* 0x0000bb001c1c7a20 */ /* 0x000fe40000410000 */
[----:B------:R-:W-:Y:S02]  /*5140*/  FMUL.FTZ R29, R29, c[0x0][0x2ec] ;  /* 0x0000bb001d1d7a20 */ /* 0x000fe40000410000 */
[----:B------:R1:W1:Y:S01]  /*5150*/  MUFU.TANH R42, R14 ;  /* 0x0000000e002a7308 */ /* 0x0002620000002400 */
[----:B------:R-:W-:Y:S02]  /*5160*/  FMUL.FTZ R30, R30, c[0x0][0x2ec] ;  /* 0x0000bb001e1e7a20 */ /* 0x000fe40000410000 */
[----:B------:R-:W-:Y:S01]  /*5170*/  FMUL.FTZ R31, R31, c[0x0][0x2ec] ;  /* 0x0000bb001f1f7a20 */ /* 0x000fe20000410000 */
[----:B-1----:R-:W-:Y:S01]  /*5180*/  @!P0 IADD3 R8, R0, 0x20, RZ ;  /* 0x0000002000088810 */ /* 0x002fe20007ffe0ff */
[----:B------:R-:W-:Y:S02]  /*5190*/  FMUL.FTZ R26, R26, c[0x0][0x2ec] ;  /* 0x0000bb001a1a7a20 */ /* 0x000fe40000410000 */
[----:B------:R-:W-:Y:S01]  /*51a0*/  FMUL.FTZ R32, R32, c[0x0][0x2ec] ;  /* 0x0000bb0020207a20 */ /* 0x000fe20000410000 */
[----:B------:R-:W-:Y:S01]  /*51b0*/  @!P0 IMNMX R8, R8, UR8, PT ;  /* 0x0000000808088c17 */ /* 0x000fe2000b800200 */
[----:B------:R-:W-:Y:S01]  /*51c0*/  FMUL.FTZ R33, R33, c[0x0][0x2ec] ;  /* 0x0000bb0021217a20 */ /* 0x000fe20000410000 */
[----:B------:R2:W-:Y:S01]  /*51d0*/  MUFU.EX2 R59, R4 ;  /* 0x00000004003b7308 */ /* 0x0005e20000000800 */
[----:B------:R-:W-:Y:S01]  /*51e0*/  FMUL.FTZ R34, R34, c[0x0][0x2ec] ;  /* 0x0000bb0022227a20 */ /* 0x000fe20000410000 */
[-C--:B------:R-:W-:Y:S01]  /*51f0*/  @!P0 ISETP.GE.AND P2, PT, R152, R8.reuse, PT ;  /* 0x000000089800820c */ /* 0x080fe20003f46270 */
[----:B------:R-:W-:Y:S02]  /*5200*/  FMUL.FTZ R35, R35, c[0x0][0x2ec] ;  /* 0x0000bb0023237a20 */ /* 0x000fe40000410000 */
[----:B------:R-:W-:Y:S02]  /*5210*/  FFMA.FTZ R5, R160, UR4, R54 ;  /* 0x00000004a0057c23 */ /* 0x000fe40008010036 */
[----:B------:R-:W-:Y:S02]  /*5220*/  FMUL.FTZ R27, R27, c[0x0][0x2ec] ;  /* 0x0000bb001b1b7a20 */ /* 0x000fe40000410000 */
[----:B------:R-:W-:Y:S01]  /*5230*/  FMUL.FTZ R21, R21, c[0x0][0x2ec] ;  /* 0x0000bb0015157a20 */ /* 0x000fe20000410000 */
[----:B------:R-:W1:Y:S01]  /*5240*/  MUFU.TANH R249, R19 ;  /* 0x0000001300f97308 */ /* 0x000e620000002400 */
[----:B------:R-:W-:Y:S01]  /*5250*/  @!P0 FSEL R5, R5, -INF , !P2 ;  /* 0xff80000005058808 */ /* 0x000fe20005000000 */
[----:B------:R-:W-:Y:S01]  /*5260*/  FMUL.FTZ R22, R22, c[0x0][0x2ec] ;  /* 0x0000bb0016167a20 */ /* 0x000fe20000410000 */
[----:B------:R-:W-:Y:S01]  /*5270*/  @!P0 IADD3 R14, R0, 0x28, RZ ;  /* 0x00000028000e8810 */ /* 0x000fe20007ffe0ff */
[----:B------:R-:W-:Y:S02]  /*5280*/  FFMA.FTZ R0, R161, UR4, R53 ;  /* 0x00000004a1007c23 */ /* 0x000fe40008010035 */
[----:B------:R-:W-:Y:S02]  /*5290*/  FFMA.FTZ R7, R162, UR4, R42 ;  /* 0x00000004a2077c23 */ /* 0x000fe4000801002a */
[----:B------:R-:W-:Y:S02]  /*52a0*/  FMUL.FTZ R23, R23, c[0x0][0x2ec] ;  /* 0x0000bb0017177a20 */ /* 0x000fe40000410000 */
[----:B------:R-:W1:Y:S10]  /*52b0*/  MUFU.TANH R167, R20 ;  /* 0x0000001400a77308 */ /* 0x000e740000002400 */
[----:B------:R-:W1:Y:S10]  /*52c0*/  MUFU.TANH R166, R21 ;  /* 0x0000001500a67308 */ /* 0x000e740000002400 */
[----:B------:R-:W-:Y:S10]  /*52d0*/  MUFU.TANH R50, R24 ;  /* 0x0000001800327308 */ /* 0x000ff40000002400 */
        /* <DEDUP_REMOVED lines=9> */
[----:B------:R-:W1:Y:S10]  /*5370*/  MUFU.TANH R252, R22 ;  /* 0x0000001600fc7308 */ /* 0x000e740000002400 */
[----:B------:R-:W1:Y:S01]  /*5380*/  MUFU.TANH R250, R23 ;  /* 0x0000001700fa7308 */ /* 0x000e620000002400 */
[C---:B--2---:R-:W-:Y:S01]  /*5390*/  FMUL.FTZ R4, R3.reuse, 1.4426950216293334961 ;  /* 0x3fb8aa3b03047820 */ /* 0x044fe20000410000 */
[----:B------:R-:W-:Y:S08]  /*53a0*/  FSETP.NEU.FTZ.AND P1, PT, R3, -INF , PT ;  /* 0xff8000000300780b */ /* 0x000ff00003f3d000 */
[----:B------:R-:W2:Y:S01]  /*53b0*/  MUFU.TANH R3, R30 ;  /* 0x0000001e00037308 */ /* 0x000ea20000002400 */
[----:B------:R-:W-:Y:S02]  /*53c0*/  FSEL R4, R4, RZ, P1 ;  /* 0x000000ff04047208 */ /* 0x000fe40000800000 */
[-C--:B------:R-:W-:Y:S03]  /*53d0*/  @!P0 ISETP.GE.AND P1, PT, R154, R8.reuse, PT ;  /* 0x000000089a00820c */ /* 0x080fe60003f26270 */
[----:B------:R-:W-:Y:S01]  /*53e0*/  FFMA.FTZ R13, R5, c[0x0][0x23c], -R4 ;  /* 0x00008f00050d7a23 */ /* 0x000fe20000010804 */
[----:B------:R-:W-:Y:S02]  /*53f0*/  @!P0 FSEL R0, R0, -INF , !P1 ;  /* 0xff80000000008808 */ /* 0x000fe40004800000 */
[----:B------:R-:W-:Y:S01]  /*5400*/  @!P0 IMNMX R5, R14, UR8, PT ;  /* 0x000000080e058c17 */ /* 0x000fe2000b800200 */
[----:B------:R-:W-:Y:S01]  /*5410*/  FFMA.FTZ R14, R160, UR4, R44 ;  /* 0x00000004a00e7c23 */ /* 0x000fe2000801002c */
[----:B------:R1:W-:Y:S02]  /*5420*/  MUFU.EX2 R58, R13 ;  /* 0x0000000d003a7308 */ /* 0x0003e40000000800 */
[-C--:B------:R-:W-:Y:S04]  /*5430*/  @!P0 ISETP.GE.AND P2, PT, R152, R5.reuse, PT ;  /* 0x000000059800820c */ /* 0x080fe80003f46270 */
[----:B------:R-:W-:Y:S02]  /*5440*/  @!P0 FSEL R14, R14, -INF , !P2 ;  /* 0xff8000000e0e8808 */ /* 0x000fe40005000000 */
[-C--:B------:R-:W-:Y:S01]  /*5450*/  @!P0 ISETP.GE.AND P2, PT, R134, R8.reuse, PT ;  /* 0x000000088600820c */ /* 0x080fe20003f46270 */
[----:B-1----:R-:W-:Y:S04]  /*5460*/  FFMA.FTZ R13, R0, c[0x0][0x23c], -R4 ;  /* 0x00008f00000d7a23 */ /* 0x002fe80000010804 */
[----:B------:R1:W-:Y:S02]  /*5470*/  MUFU.EX2 R57, R13 ;  /* 0x0000000d00397308 */ /* 0x0003e40000000800 */
[----:B-1----:R-:W-:Y:S02]  /*5480*/  FFMA.FTZ R13, R161, UR4, R43 ;  /* 0x00000004a10d7c23 */ /* 0x002fe4000801002b */
[C---:B----4-:R-:W-:Y:S01]  /*5490*/  FMUL.FTZ R15, R2.reuse, 1.4426950216293334961 ;  /* 0x3fb8aa3b020f7820 */ /* 0x050fe20000410000 */
[----:B------:R-:W-:Y:S05]  /*54a0*/  FSETP.NEU.FTZ.AND P1, PT, R2, -INF , PT ;  /* 0xff8000000200780b */ /* 0x000fea0003f3d000 */
[----:B------:R-:W1:Y:S01]  /*54b0*/  MUFU.TANH R2, R31 ;  /* 0x0000001f00027308 */ /* 0x000e620000002400 */
[----:B------:R-:W-:Y:S02]  /*54c0*/  FSEL R0, R15, RZ, P1 ;  /* 0x000000ff0f007208 */ /* 0x000fe40000800000 */
[-C--:B------:R-:W-:Y:S03]  /*54d0*/  @!P0 ISETP.GE.AND P1, PT, R154, R5.reuse, PT ;  /* 0x000000059a00820c */ /* 0x080fe60003f26270 */
[--C-:B------:R-:W-:Y:S01]  /*54e0*/  FFMA.FTZ R14, R14, c[0x0][0x23c], -R0.reuse ;  /* 0x00008f000e0e7a23 */ /* 0x100fe20000010800 */
[----:B------:R-:W-:Y:S02]  /*54f0*/  @!P0 FSEL R13, R13, -INF , !P1 ;  /* 0xff8000000d0d8808 */ /* 0x000fe40004800000 */
[-C--:B------:R-:W-:Y:S01]  /*5500*/  @!P0 ISETP.GE.AND P1, PT, R155, R8.reuse, PT ;  /* 0x000000089b00820c */ /* 0x080fe20003f26270 */
[----:B------:R4:W-:Y:S02]  /*5510*/  MUFU.EX2 R48, R14 ;  /* 0x0000000e00307308 */ /* 0x0009e40000000800 */
[----:B------:R-:W-:Y:S08]  /*5520*/  FFMA.FTZ R13, R13, c[0x0][0x23c], -R0 ;  /* 0x00008f000d0d7a23 */ /* 0x000ff00000010800 */
[----:B------:R1:W-:Y:S01]  /*5530*/  MUFU.EX2 R47, R13 ;  /* 0x0000000d002f7308 */ /* 0x0003e20000000800 */
[----:B----4-:R-:W-:Y:S02]  /*5540*/  FFMA.FTZ R14, R156, UR4, R51 ;  /* 0x000000049c0e7c23 */ /* 0x010fe40008010033 */
[----:B-1----:R-:W-:Y:S05]  /*5550*/  FFMA.FTZ R13, R162, UR4, R52 ;  /* 0x00000004a20d7c23 */ /* 0x002fea0008010034 */
[----:B------:R-:W-:Y:S02]  /*5560*/  @!P0 FSEL R13, R13, -INF , !P1 ;  /* 0xff8000000d0d8808 */ /* 0x000fe40004800000 */
[----:B------:R-:W-:Y:S03]  /*5570*/  @!P0 ISETP.GE.AND P1, PT, R153, R8, PT ;  /* 0x000000089900820c */ /* 0x000fe60003f26270 */
[--C-:B------:R-:W-:Y:S01]  /*5580*/  FFMA.FTZ R13, R13, c[0x0][0x23c], -R4.reuse ;  /* 0x00008f000d0d7a23 */ /* 0x100fe20000010804 */
[----:B------:R-:W-:Y:S02]  /*5590*/  @!P0 FSEL R14, R14, -INF , !P1 ;  /* 0xff8000000e0e8808 */ /* 0x000fe40004800000 */
[-C--:B------:R-:W-:Y:S01]  /*55a0*/  @!P0 ISETP.GE.AND P1, PT, R155, R5.reuse, PT ;  /* 0x000000059b00820c */ /* 0x080fe20003f26270 */
[----:B------:R-:W-:Y:S02]  /*55b0*/  MUFU.EX2 R56, R13 ;  /* 0x0000000d00387308 */ /* 0x000fe40000000800 */
[----:B------:R-:W-:Y:S01]  /*55c0*/  FFMA.FTZ R14, R14, c[0x0][0x23c], -R4 ;  /* 0x00008f000e0e7a23 */ /* 0x000fe20000010804 */
[----:B------:R-:W-:Y:S02]  /*55d0*/  @!P0 FSEL R7, R7, -INF , !P1 ;  /* 0xff80000007078808 */ /* 0x000fe40004800000 */
[-C--:B------:R-:W-:Y:S03]  /*55e0*/  @!P0 ISETP.GE.AND P1, PT, R153, R5.reuse, PT ;  /* 0x000000059900820c */ /* 0x080fe60003f26270 */
[--C-:B------:R-:W-:Y:S01]  /*55f0*/  FFMA.FTZ R7, R7, c[0x0][0x23c], -R0.reuse ;  /* 0x00008f0007077a23 */ /* 0x100fe20000010800 */
[----:B------:R-:W-:Y:S01]  /*5600*/  @!P0 FSEL R6, R6, -INF , !P1 ;  /* 0xff80000006068808 */ /* 0x000fe20004800000 */
[----:B------:R-:W-:Y:S01]  /*5610*/  MUFU.EX2 R55, R14 ;  /* 0x0000000e00377308 */ /* 0x000fe20000000800 */
[-C--:B------:R-:W-:Y:S03]  /*5620*/  @!P0 ISETP.GE.AND P1, PT, R155, R12.reuse, PT ;  /* 0x0000000c9b00820c */ /* 0x080fe60003f26270 */
[----:B------:R-:W-:Y:S06]  /*5630*/  FFMA.FTZ R6, R6, c[0x0][0x23c], -R0 ;  /* 0x00008f0006067a23 */ /* 0x000fec0000010800 */
[----:B------:R1:W-:Y:S10]  /*5640*/  MUFU.EX2 R46, R7 ;  /* 0x00000007002e7308 */ /* 0x0003f40000000800 */
[----:B------:R4:W-:Y:S01]  /*5650*/  MUFU.EX2 R45, R6 ;  /* 0x00000006002d7308 */ /* 0x0009e20000000800 */
[----:B-1----:R-:W-:Y:S05]  /*5660*/  FFMA.FTZ R7, R162, UR4, R168 ;  /* 0x00000004a2077c23 */ /* 0x002fea00080100a8 */
[----:B------:R-:W-:Y:S02]  /*5670*/  @!P0 FSEL R7, R7, -INF , !P1 ;  /* 0xff80000007078808 */ /* 0x000fe40004800000 */
[----:B------:R-:W-:Y:S03]  /*5680*/  @!P0 ISETP.GE.AND P1, PT, R153, R12, PT ;  /* 0x0000000c9900820c */ /* 0x000fe60003f26270 */
[----:B------:R-:W-:Y:S02]  /*5690*/  FFMA.FTZ R7, R7, c[0x0][0x23c], -R11 ;  /* 0x00008f0007077a23 */ /* 0x000fe4000001080b */
[----:B----4-:R-:W-:Y:S02]  /*56a0*/  FFMA.FTZ R6, R156, UR4, R165 ;  /* 0x000000049c067c23 */ /* 0x010fe400080100a5 */
[----:B------:R1:W-:Y:S03]  /*56b0*/  MUFU.EX2 R157, R7 ;  /* 0x00000007009d7308 */ /* 0x0003e60000000800 */
[----:B------:R-:W-:Y:S02]  /*56c0*/  @!P0 FSEL R6, R6, -INF , !P1 ;  /* 0xff80000006068808 */ /* 0x000fe40004800000 */
[-C--:B------:R-:W-:Y:S03]  /*56d0*/  @!P0 ISETP.GE.AND P1, PT, R155, R10.reuse, PT ;  /* 0x0000000a9b00820c */ /* 0x080fe60003f26270 */
[----:B------:R-:W-:Y:S04]  /*56e0*/  FFMA.FTZ R6, R6, c[0x0][0x23c], -R11 ;  /* 0x00008f0006067a23 */ /* 0x000fe8000001080b */
[----:B------:R4:W2:Y:S01]  /*56f0*/  MUFU.EX2 R154, R6 ;  /* 0x00000006009a7308 */ /* 0x0008a20000000800 */
        /* <DEDUP_REMOVED lines=9> */
[----:B------:R4:W-:Y:S01]  /*5790*/  MUFU.EX2 R161, R6 ;  /* 0x0000000600a17308 */ /* 0x0009e20000000800 */
[----:B-1----:R-:W-:Y:S05]  /*57a0*/  FFMA.FTZ R7, R145, UR4, R167 ;  /* 0x0000000491077c23 */ /* 0x002fea00080100a7 */
[----:B------:R-:W-:Y:S02]  /*57b0*/  @!P0 FSEL R7, R7, -INF , !P1 ;  /* 0xff80000007078808 */ /* 0x000fe40004800000 */
[----:B------:R-:W-:Y:S03]  /*57c0*/  @!P0 ISETP.GE.AND P1, PT, R132, R12, PT ;  /* 0x0000000c8400820c */ /* 0x000fe60003f26270 */
[--C-:B------:R-:W-:Y:S02]  /*57d0*/  FFMA.FTZ R7, R7, c[0x0][0x23c], -R11.reuse ;  /* 0x00008f0007077a23 */ /* 0x100fe4000001080b */
        /* <DEDUP_REMOVED lines=19> */
[--C-:B------:R-:W-:Y:S02]  /*5910*/  FFMA.FTZ R7, R7, c[0x0][0x23c], -R4.reuse ;  /* 0x00008f0007077a23 */ /* 0x100fe40000010804 */
[----:B----4-:R-:W-:Y:S02]  /*5920*/  FFMA.FTZ R6, R144, UR4, R49 ;  /* 0x0000000490067c23 */ /* 0x010fe40008010031 */
[----:B------:R1:W-:Y:S03]  /*5930*/  MUFU.EX2 R247, R7 ;  /* 0x0000000700f77308 */ /* 0x0003e60000000800 */
[----:B------:R-:W-:Y:S02]  /*5940*/  @!P0 FSEL R6, R6, -INF , !P1 ;  /* 0xff80000006068808 */ /* 0x000fe40004800000 */
[----:B------:R-:W-:Y:S03]  /*5950*/  @!P0 ISETP.GE.AND P1, PT, R133, R5, PT ;  /* 0x000000058500820c */ /* 0x000fe60003f26270 */
[----:B------:R-:W-:Y:S04]  /*5960*/  FFMA.FTZ R6, R6, c[0x0][0x23c], -R4 ;  /* 0x00008f0006067a23 */ /* 0x000fe80000010804 */
[----:B------:R4:W-:Y:S01]  /*5970*/  MUFU.EX2 R245, R6 ;  /* 0x0000000600f57308 */ /* 0x0009e20000000800 */
[----:B-1----:R-:W-:Y:S01]  /*5980*/  FFMA.FTZ R7, R145, UR4, R37 ;  /* 0x0000000491077c23 */ /* 0x002fe20008010025 */
[----:B------:R-:W-:Y:S04]  /*5990*/  MOV R145, R39 ;  /* 0x0000002700917202 */ /* 0x000fe80000000f00 */
[----:B------:R-:W-:Y:S02]  /*59a0*/  @!P0 FSEL R7, R7, -INF , !P1 ;  /* 0xff80000007078808 */ /* 0x000fe40004800000 */
[-C--:B------:R-:W-:Y:S03]  /*59b0*/  @!P0 ISETP.GE.AND P1, PT, R132, R5.reuse, PT ;  /* 0x000000058400820c */ /* 0x080fe60003f26270 */
[----:B------:R-:W-:Y:S02]  /*59c0*/  FFMA.FTZ R7, R7, c[0x0][0x23c], -R0 ;  /* 0x00008f0007077a23 */ /* 0x000fe40000010800 */
[----:B----4-:R-:W-:Y:S01]  /*59d0*/  FFMA.FTZ R6, R144, UR4, R36 ;  /* 0x0000000490067c23 */ /* 0x010fe20008010024 */
[----:B------:R-:W-:Y:S01]  /*59e0*/  MOV R144, R38 ;  /* 0x0000002600907202 */ /* 0x000fe20000000f00 */
[----:B------:R1:W-:Y:S03]  /*59f0*/  MUFU.EX2 R40, R7 ;  /* 0x0000000700287308 */ /* 0x0003e60000000800 */
[----:B------:R-:W-:Y:S02]  /*5a00*/  @!P0 FSEL R6, R6, -INF , !P1 ;  /* 0xff80000006068808 */ /* 0x000fe40004800000 */
[----:B------:R-:W-:Y:S03]  /*5a10*/  @!P0 ISETP.GE.AND P1, PT, R135, R8, PT ;  /* 0x000000088700820c */ /* 0x000fe60003f26270 */
[----:B------:R-:W-:Y:S02]  /*5a20*/  FFMA.FTZ R13, R6, c[0x0][0x23c], -R0 ;  /* 0x00008f00060d7a23 */ /* 0x000fe40000010800 */
[----:B------:R-:W-:Y:S02]  /*5a30*/  FFMA.FTZ R6, R147, UR4, R171 ;  /* 0x0000000493067c23 */ /* 0x000fe400080100ab */
[----:B------:R-:W-:Y:S03]  /*5a40*/  MUFU.EX2 R39, R13 ;  /* 0x0000000d00277308 */ /* 0x000fe60000000800 */
[----:B------:R-:W-:Y:S02]  /*5a50*/  @!P0 FSEL R6, R6, -INF , !P1 ;  /* 0xff80000006068808 */ /* 0x000fe40004800000 */
[-C--:B------:R-:W-:Y:S01]  /*5a60*/  @!P0 ISETP.GE.AND P1, PT, R134, R5.reuse, PT ;  /* 0x000000058600820c */ /* 0x080fe20003f26270 */
[----:B-1----:R-:W-:Y:S05]  /*5a70*/  FFMA.FTZ R7, R146, UR4, R244 ;  /* 0x0000000492077c23 */ /* 0x002fea00080100f4 */
[----:B------:R-:W-:Y:S02]  /*5a80*/  @!P0 FSEL R7, R7, -INF , !P2 ;  /* 0xff80000007078808 */ /* 0x000fe40005000000 */
[-C--:B------:R-:W-:Y:S03]  /*5a90*/  @!P0 ISETP.GE.AND P2, PT, R134, R12.reuse, PT ;  /* 0x0000000c8600820c */ /* 0x080fe60003f46270 */
[--C-:B------:R-:W-:Y:S02]  /*5aa0*/  FFMA.FTZ R7, R7, c[0x0][0x23c], -R4.reuse ;  /* 0x00008f0007077a23 */ /* 0x100fe40000010804 */
[----:B------:R-:W-:Y:S02]  /*5ab0*/  FFMA.FTZ R4, R6, c[0x0][0x23c], -R4 ;  /* 0x00008f0006047a23 */ /* 0x000fe40000010804 */
[----:B--2---:R-:W-:Y:S01]  /*5ac0*/  FFMA.FTZ R6, R146, UR4, R3 ;  /* 0x0000000492067c23 */ /* 0x004fe20008010003 */
[----:B------:R1:W-:Y:S04]  /*5ad0*/  MUFU.EX2 R170, R7 ;  /* 0x0000000700aa7308 */ /* 0x0003e80000000800 */
[----:B------:R-:W-:Y:S02]  /*5ae0*/  @!P0 FSEL R6, R6, -INF , !P1 ;  /* 0xff80000006068808 */ /* 0x000fe40004800000 */
[----:B------:R-:W-:Y:S03]  /*5af0*/  @!P0 ISETP.GE.AND P1, PT, R135, R12, PT ;  /* 0x0000000c8700820c */ /* 0x000fe60003f26270 */
[----:B------:R-:W-:Y:S01]  /*5b00*/  FFMA.FTZ R6, R6, c[0x0][0x23c], -R0 ;  /* 0x00008f0006067a23 */ /* 0x000fe20000010800 */
[----:B------:R2:W-:Y:S10]  /*5b10*/  MUFU.EX2 R169, R4 ;  /* 0x0000000400a97308 */ /* 0x0005f40000000800 */
[----:B------:R4:W-:Y:S01]  /*5b20*/  MUFU.EX2 R38, R6 ;  /* 0x0000000600267308 */ /* 0x0009e20000000800 */
[----:B-1----:R-:W-:Y:S05]  /*5b30*/  FFMA.FTZ R7, R146, UR4, R151 ;  /* 0x0000000492077c23 */ /* 0x002fea0008010097 */
[----:B------:R-:W-:Y:S02]  /*5b40*/  @!P0 FSEL R7, R7, -INF , !P2 ;  /* 0xff80000007078808 */ /* 0x000fe40005000000 */
[-C--:B------:R-:W-:Y:S01]  /*5b50*/  @!P0 ISETP.GE.AND P2, PT, R134, R10.reuse, PT ;  /* 0x0000000a8600820c */ /* 0x080fe20003f46270 */
[----:B--2---:R-:W-:Y:S02]  /*5b60*/  FFMA.FTZ R4, R147, UR4, R150 ;  /* 0x0000000493047c23 */ /* 0x004fe40008010096 */
[----:B------:R-:W-:Y:S03]  /*5b70*/  FFMA.FTZ R7, R7, c[0x0][0x23c], -R11 ;  /* 0x00008f0007077a23 */ /* 0x000fe6000001080b */
[----:B------:R-:W-:Y:S01]  /*5b80*/  @!P0 FSEL R4, R4, -INF , !P1 ;  /* 0xff80000004048808 */ /* 0x000fe20004800000 */
[----:B------:R1:W-:Y:S01]  /*5b90*/  MUFU.EX2 R149, R7 ;  /* 0x0000000700957308 */ /* 0x0003e20000000800 */
[----:B------:R-:W-:Y:S01]  /*5ba0*/  @!P0 ISETP.GE.AND P1, PT, R135, R10, PT ;  /* 0x0000000a8700820c */ /* 0x000fe20003f26270 */
[----:B----4-:R-:W-:Y:S02]  /*5bb0*/  FFMA.FTZ R6, R146, UR4, R159 ;  /* 0x0000000492067c23 */ /* 0x010fe4000801009f */
[----:B------:R-:W-:Y:S02]  /*5bc0*/  FFMA.FTZ R11, R4, c[0x0][0x23c], -R11 ;  /* 0x00008f00040b7a23 */ /* 0x000fe4000001080b */
[----:B------:R-:W-:Y:S01]  /*5bd0*/  FFMA.FTZ R4, R147, UR4, R158 ;  /* 0x0000000493047c23 */ /* 0x000fe2000801009e */
[----:B------:R-:W-:Y:S03]  /*5be0*/  @!P0 FSEL R6, R6, -INF , !P2 ;  /* 0xff80000006068808 */ /* 0x000fe60005000000 */
[----:B------:R-:W2:Y:S01]  /*5bf0*/  MUFU.EX2 R148, R11 ;  /* 0x0000000b00947308 */ /* 0x000ea20000000800 */
[----:B------:R-:W-:Y:S01]  /*5c00*/  @!P0 FSEL R4, R4, -INF , !P1 ;  /* 0xff80000004048808 */ /* 0x000fe20004800000 */
[--C-:B------:R-:W-:Y:S01]  /*5c10*/  FFMA.FTZ R6, R6, c[0x0][0x23c], -R9.reuse ;  /* 0x00008f0006067a23 */ /* 0x100fe20000010809 */
[----:B------:R-:W-:Y:S02]  /*5c20*/  @!P0 ISETP.GE.AND P1, PT, R135, R5, PT ;  /* 0x000000058700820c */ /* 0x000fe40003f26270 */
[----:B------:R-:W-:Y:S01]  /*5c30*/  F2FP.BF16.PACK_AB R5, R141, R163 ;  /* 0x000000a38d05723e */ /* 0x000fe200000010ff */
[----:B------:R-:W-:Y:S02]  /*5c40*/  FFMA.FTZ R9, R4, c[0x0][0x23c], -R9 ;  /* 0x00008f0004097a23 */ /* 0x000fe40000010809 */
[----:B------:R-:W-:Y:S02]  /*5c50*/  FFMA.FTZ R4, R147, UR4, R2 ;  /* 0x0000000493047c23 */ /* 0x000fe40008010002 */
[----:B------:R4:W-:Y:S01]  /*5c60*/  MUFU.EX2 R155, R6 ;  /* 0x00000006009b7308 */ /* 0x0009e20000000800 */
[----:B------:R2:W-:Y:S01]  /*5c70*/  STS [R236+0x13000], R5 ;  /* 0x01300005ec007388 */ /* 0x0005e20000000800 */
[----:B-1----:R-:W-:Y:S02]  /*5c80*/  F2FP.BF16.PACK_AB R7, R59, R60 ;  /* 0x0000003c3b07723e */ /* 0x002fe400000010ff */
[----:B------:R-:W-:Y:S02]  /*5c90*/  @!P0 FSEL R4, R4, -INF , !P1 ;  /* 0xff80000004048808 */ /* 0x000fe40004800000 */
[----:B---3--:R-:W-:Y:S01]  /*5ca0*/  IADD3 R142, P0, R142, UR14, RZ ;  /* 0x0000000e8e8e7c10 */ /* 0x008fe2000ff1e0ff */
[----:B------:R1:W-:Y:S02]  /*5cb0*/  STS [R236+0x13400], R7 ;  /* 0x01340007ec007388 */ /* 0x0003e40000000800 */
[----:B------:R-:W-:Y:S01]  /*5cc0*/  FFMA.FTZ R0, R4, c[0x0][0x23c], -R0 ;  /* 0x00008f0004007a23 */ /* 0x000fe20000010800 */
[----:B------:R-:W-:Y:S01]  /*5cd0*/  F2FP.BF16.PACK_AB R4, R154, R157 ;  /* 0x0000009d9a04723e */ /* 0x000fe200000010ff */
[----:B------:R-:W2:Y:S01]  /*5ce0*/  MUFU.EX2 R147, R9 ;  /* 0x0000000900937308 */ /* 0x000ea20000000800 */
[----:B------:R-:W-:Y:S02]  /*5cf0*/  IADD3.X R143, R140, UR13, RZ, P0, !PT ;  /* 0x0000000d8c8f7c10 */ /* 0x000fe400087fe4ff */
[----:B------:R-:W-:Y:S01]  /*5d00*/  PLOP3.LUT P0, PT, PT, PT, UP0, 0x80, 0x0 ;  /* 0x000000000000781c */ /* 0x000fe20003f0f008 */
[----:B------:R2:W-:Y:S04]  /*5d10*/  STS [R235+0x13000], R4 ;  /* 0x01300004eb007388 */ /* 0x0005e80000000800 */
[----:B------:R-:W3:Y:S02]  /*5d20*/  LDG.E R140, [R142.64] ;  /* 0x000000068e8c7981 */ /* 0x000ee4000c1e1900 */
[----:B------:R2:W2:Y:S01]  /*5d30*/  MUFU.EX2 R248, R0 ;  /* 0x0000000000f87308 */ /* 0x0004a20000000800 */
[----:B----4-:R-:W-:Y:S02]  /*5d40*/  F2FP.BF16.PACK_AB R6, R57, R58 ;  /* 0x0000003a3906723e */ /* 0x010fe400000010ff */
[----:B--2---:R-:W-:Y:S02]  /*5d50*/  F2FP.BF16.PACK_AB R5, R47, R48 ;  /* 0x000000302f05723e */ /* 0x004fe400000010ff */
[----:B-1----:R-:W-:Y:S02]  /*5d60*/  F2FP.BF16.PACK_AB R7, R55, R56 ;  /* 0x000000383707723e */ /* 0x002fe400000010ff */
[----:B------:R-:W-:Y:S02]  /*5d70*/  F2FP.BF16.PACK_AB R4, R156, R160 ;  /* 0x000000a09c04723e */ /* 0x000fe400000010ff */
[----:B------:R-:W-:Y:S05]  /*5d80*/  F2FP.BF16.PACK_AB R0, R161, R162 ;  /* 0x000000a2a100723e */ /* 0x000fea00000010ff */
[----:B------:R1:W-:Y:S04]  /*5d90*/  STS [R235+0x13400], R0 ;  /* 0x01340000eb007388 */ /* 0x0003e80000000800 */
[----:B------:R2:W-:Y:S04]  /*5da0*/  STS [R236+0x14000], R6 ;  /* 0x01400006ec007388 */ /* 0x0005e80000000800 */
[----:B------:R4:W-:Y:S04]  /*5db0*/  STS [R236+0x14400], R5 ;  /* 0x01440005ec007388 */ /* 0x0009e80000000800 */
[----:B------:R4:W-:Y:S01]  /*5dc0*/  STS [R235+0x14000], R7 ;  /* 0x01400007eb007388 */ /* 0x0009e20000000800 */
[----:B-1----:R-:W-:Y:S02]  /*5dd0*/  F2FP.BF16.PACK_AB R0, R148, R149 ;  /* 0x000000959400723e */ /* 0x002fe400000010ff */
[----:B--2---:R-:W-:Y:S02]  /*5de0*/  F2FP.BF16.PACK_AB R6, R45, R46 ;  /* 0x0000002e2d06723e */ /* 0x004fe400000010ff */
[----:B----4-:R-:W-:Y:S03]  /*5df0*/  F2FP.BF16.PACK_AB R5, R152, R153 ;  /* 0x000000999805723e */ /* 0x010fe600000010ff */
[----:B------:R1:W-:Y:S01]  /*5e00*/  STS [R235+0x14400], R6 ;  /* 0x01440006eb007388 */ /* 0x0003e20000000800 */
[----:B------:R-:W-:Y:S03]  /*5e10*/  F2FP.BF16.PACK_AB R7, R245, R247 ;  /* 0x000000f7f507723e */ /* 0x000fe600000010ff */
[----:B------:R2:W-:Y:S04]  /*5e20*/  STS [R234+0x13000], R5 ;  /* 0x01300005ea007388 */ /* 0x0005e80000000800 */
[----:B------:R4:W-:Y:S04]  /*5e30*/  STS [R234+0x13400], R4 ;  /* 0x01340004ea007388 */ /* 0x0009e80000000800 */
[----:B------:R4:W-:Y:S01]  /*5e40*/  STS [R233+0x13000], R0 ;  /* 0x01300000e9007388 */ /* 0x0009e20000000800 */
[----:B-1----:R-:W-:Y:S02]  /*5e50*/  F2FP.BF16.PACK_AB R6, R39, R40 ;  /* 0x000000282706723e */ /* 0x002fe400000010ff */
[----:B--2---:R-:W-:Y:S02]  /*5e60*/  F2FP.BF16.PACK_AB R5, R147, R155 ;  /* 0x0000009b9305723e */ /* 0x004fe400000010ff */
[----:B----4-:R-:W-:Y:S03]  /*5e70*/  F2FP.BF16.PACK_AB R4, R169, R170 ;  /* 0x000000aaa904723e */ /* 0x010fe600000010ff */
[----:B------:R-:W-:Y:S01]  /*5e80*/  STS [R233+0x13400], R5 ;  /* 0x01340005e9007388 */ /* 0x000fe20000000800 */
[----:B------:R-:W-:Y:S03]  /*5e90*/  F2FP.BF16.PACK_AB R0, R248, R38 ;  /* 0x00000026f800723e */ /* 0x000fe600000010ff */
[----:B------:R-:W-:Y:S04]  /*5ea0*/  STS [R234+0x14000], R7 ;  /* 0x01400007ea007388 */ /* 0x000fe80000000800 */
[----:B------:R-:W-:Y:S04]  /*5eb0*/  STS [R234+0x14400], R6 ;  /* 0x01440006ea007388 */ /* 0x000fe80000000800 */
[----:B------:R-:W-:Y:S04]  /*5ec0*/  STS [R233+0x14000], R4 ;  /* 0x01400004e9007388 */ /* 0x000fe80000000800 */
[----:B------:R1:W-:Y:S04]  /*5ed0*/  STS [R233+0x14400], R0 ;  /* 0x01440000e9007388 */ /* 0x0003e80000000800 */
[----:B------:R-:W2:Y:S08]  /*5ee0*/  LDSM.16.M88.4 R32, [R223+0x6000] ;  /* 0x00600000df20783b */ /* 0x000eb00000000200 */
[----:B------:R-:W4:Y:S08]  /*5ef0*/  LDSM.16.M88.4 R28, [R223+0x6800] ;  /* 0x00680000df1c783b */ /* 0x000f300000000200 */
[----:B------:R-:W4:Y:S01]  /*5f00*/  LDSM.16.M88.4 R132, [R224+0x6000] ;  /* 0x00600000e084783b */ /* 0x000f220000000200 */
[----:B-1----:R-:W-:Y:S01]  /*5f10*/  FFMA.FTZ R0, -R164, R164, 1 ;  /* 0x3f800000a4007423 */ /* 0x002fe200000101a4 */
[----:B------:R-:W-:Y:S06]  /*5f20*/  MOV R164, R144 ;  /* 0x0000009000a47202 */ /* 0x000fec0000000f00 */
[----:B------:R-:W1:Y:S01]  /*5f30*/  LDSM.16.M88.4 R136, [R224+0x6800] ;  /* 0x00680000e088783b */ /* 0x000e620000000200 */
[----:B------:R-:W-:Y:S01]  /*5f40*/  FMUL.FTZ R0, R0, c[0x0][0x2ec] ;  /* 0x0000bb0000007a20 */ /* 0x000fe20000410000 */
        /* <DEDUP_REMOVED lines=52> */
[C---:B------:R-:W-:Y:S03]  /*6290*/  HMMA.16816.F32.BF16 R16, R132.reuse, R214, R16 ;  /* 0x000000d68410723c */ /* 0x040fe60000041810 */
[----:B------:R-:W-:Y:S02]  /*62a0*/  FMUL.FTZ R141, R141, R5 ;  /* 0x000000058d8d7220 */ /* 0x000fe40000410000 */
[----:B------:R-:W-:Y:S01]  /*62b0*/  FADD.FTZ R4, -R140, R4 ;  /* 0x000000048c047221 */ /* 0x000fe20000010100 */
[----:B------:R1:W2:Y:S02]  /*62c0*/  LDG.E R5, [R142.64+0x20] ;  /* 0x000020068e057981 */ /* 0x0002a4000c1e1900 */
[-C--:B------:R-:W-:Y:S01]  /*62d0*/  HMMA.16816.F32.BF16 R20, R132, R216.reuse, R20 ;  /* 0x000000d88414723c */ /* 0x080fe20000041814 */
[----:B------:R-:W-:Y:S03]  /*62e0*/  FMUL.FTZ R4, R163, R4 ;  /* 0x00000004a3047220 */ /* 0x000fe60000410000 */
[----:B------:R-:W-:Y:S01]  /*62f0*/  MOV R163, R145 ;  /* 0x0000009100a37202 */ /* 0x000fe20000000f00 */
        /* <DEDUP_REMOVED lines=25> */
[----:B------:R-:W-:Y:S02]  /*6490*/  FFMA.FTZ R17, -R151, R151, 1 ;  /* 0x3f80000097117423 */ /* 0x000fe40000010197 */
[----:B------:R-:W-:Y:S02]  /*64a0*/  FFMA.FTZ R16, -R150, R150, 1 ;  /* 0x3f80000096107423 */ /* 0x000fe40000010196 */
[----:B------:R-:W-:Y:S01]  /*64b0*/  FMUL.FTZ R33, R149, R20 ;  /* 0x0000001495217220 */ /* 0x000fe20000410000 */
[----:B------:R-:W-:Y:S01]  /*64c0*/  MOV R149, R237 ;  /* 0x000000ed00957202 */ /* 0x000fe20000000f00 */
[----:B------:R-:W-:Y:S01]  /*64d0*/  FMUL.FTZ R32, R148, R32 ;  /* 0x0000002094207220 */ /* 0x000fe20000410000 */
[----:B------:R-:W-:Y:S01]  /*64e0*/  MOV R148, R238 ;  /* 0x000000ee00947202 */ /* 0x000fe20000000f00 */
        /* <DEDUP_REMOVED lines=15> */
[----:B------:R-:W-:Y:S02]  /*65e0*/  FMUL.FTZ R32, R32, c[0x0][0x2ec] ;  /* 0x0000bb0020207a20 */ /* 0x000fe40000410000 */
[----:B------:R-:W-:Y:S02]  /*65f0*/  FFMA.FTZ R20, -R166, R166, 1 ;  /* 0x3f800000a6147423 */ /* 0x000fe400000101a6 */
[----:B------:R-:W-:Y:S02]  /*6600*/  FFMA.FTZ R133, -R250, R250, 1 ;  /* 0x3f800000fa857423 */ /* 0x000fe400000101fa */
[----:B------:R-:W-:Y:S02]  /*6610*/  FMUL.FTZ R20, R20, c[0x0][0x2ec] ;  /* 0x0000bb0014147a20 */ /* 0x000fe40000410000 */
[----:B------:R-:W-:Y:S02]  /*6620*/  FMUL.FTZ R133, R133, c[0x0][0x2ec] ;  /* 0x0000bb0085857a20 */ /* 0x000fe40000410000 */
[----:B------:R-:W-:Y:S02]  /*6630*/  FMUL.FTZ R141, R20, R134 ;  /* 0x00000086148d7220 */ /* 0x000fe40000410000 */
[----:B------:R-:W-:Y:S02]  /*6640*/  FFMA.FTZ R134, -R252, R252, 1 ;  /* 0x3f800000fc867423 */ /* 0x000fe400000101fc */
[----:B------:R-:W-:Y:S02]  /*6650*/  FFMA.FTZ R20, -R37, R37, 1 ;  /* 0x3f80000025147423 */ /* 0x000fe40000010125 */
[----:B------:R-:W-:Y:S02]  /*6660*/  FMUL.FTZ R134, R134, c[0x0][0x2ec] ;  /* 0x0000bb0086867a20 */ /* 0x000fe40000410000 */
        /* <DEDUP_REMOVED lines=14> */
[----:B------:R-:W-:Y:S01]  /*6750*/  FADD.FTZ R19, -R5, R19 ;  /* 0x0000001305137221 */ /* 0x000fe20000010100 */
        /* <DEDUP_REMOVED lines=15> */
[C---:B---3--:R-:W-:Y:S02]  /*6850*/  FADD.FTZ R5, -R4.reuse, R8 ;  /* 0x0000000804057221 */ /* 0x048fe40000010100 */
        /* <DEDUP_REMOVED lines=18> */
[----:B------:R-:W-:Y:S02]  /*6980*/  FMUL.FTZ R32, R32, R5 ;  /* 0x0000000520207220 */ /* 0x000fe40000410000 */
[C---:B------:R-:W-:Y:S01]  /*6990*/  FADD.FTZ R24, -R4.reuse, R24 ;  /* 0x0000001804187221 */ /* 0x040fe20000010100 */
[----:B------:R1:W5:Y:S01]  /*69a0*/  LDL.LU R53, [R1+0xa4] ;  /* 0x0000a40001357983 */ /* 0x0003620000300800 */
[----:B------:R-:W-:Y:S02]  /*69b0*/  FADD.FTZ R5, -R4, R25 ;  /* 0x0000001904057221 */ /* 0x000fe40000010100 */
[----:B------:R-:W-:Y:S01]  /*69c0*/  FFMA.FTZ R25, -R50, R50, 1 ;  /* 0x3f80000032197423 */ /* 0x000fe20000010132 */
[----:B------:R1:W5:Y:S01]  /*69d0*/  LDL.LU R52, [R1+0xa0] ;  /* 0x0000a00001347983 */ /* 0x0003620000300800 */
[----:B------:R-:W-:Y:S02]  /*69e0*/  FMUL.FTZ R23, R23, R6 ;  /* 0x0000000617177220 */ /* 0x000fe40000410000 */
[----:B------:R-:W-:Y:S01]  /*69f0*/  FMUL.FTZ R34, R34, R7 ;  /* 0x0000000722227220 */ /* 0x000fe20000410000 */
[----:B------:R1:W5:Y:S01]  /*6a00*/  LDL.LU R51, [R1+0x9c] ;  /* 0x00009c0001337983 */ /* 0x0003620000300800 */
[C---:B------:R-:W-:Y:S02]  /*6a10*/  FADD.FTZ R6, -R4.reuse, R28 ;  /* 0x0000001c04067221 */ /* 0x040fe40000010100 */
[----:B------:R-:W-:Y:S01]  /*6a20*/  FADD.FTZ R7, -R4, R29 ;  /* 0x0000001d04077221 */ /* 0x000fe20000010100 */
[----:B------:R1:W5:Y:S01]  /*6a30*/  LDL.LU R50, [R1+0x98] ;  /* 0x0000980001327983 */ /* 0x0003620000300800 */
[----:B------:R-:W-:Y:S02]  /*6a40*/  FMUL.FTZ R4, R247, R24 ;  /* 0x00000018f7047220 */ /* 0x000fe40000410000 */
[----:B------:R-:W-:Y:S02]  /*6a50*/  FFMA.FTZ R24, -R49, R49, 1 ;  /* 0x3f80000031187423 */ /* 0x000fe40000010131 */
[----:B------:R-:W-:Y:S01]  /*6a60*/  FMUL.FTZ R25, R25, c[0x0][0x2ec] ;  /* 0x0000bb0019197a20 */ /* 0x000fe20000410000 */
[----:B------:R1:W5:Y:S01]  /*6a70*/  LDL.LU R49, [R1+0x94] ;  /* 0x0000940001317983 */ /* 0x0003620000300800 */
[----:B------:R-:W-:Y:S02]  /*6a80*/  FMUL.FTZ R5, R245, R5 ;  /* 0x00000005f5057220 */ /* 0x000fe40000410000 */
[----:B------:R-:W-:Y:S02]  /*6a90*/  FFMA.FTZ R29, -R244, R244, 1 ;  /* 0x3f800000f41d7423 */ /* 0x000fe400000101f4 */
[----:B------:R-:W-:Y:S02]  /*6aa0*/  FMUL.FTZ R24, R24, c[0x0][0x2ec] ;  /* 0x0000bb0018187a20 */ /* 0x000fe40000410000 */
[----:B------:R-:W-:Y:S02]  /*6ab0*/  FMUL.FTZ R25, R25, R4 ;  /* 0x0000000419197220 */ /* 0x000fe40000410000 */
[----:B----4-:R-:W-:Y:S02]  /*6ac0*/  FADD.FTZ R4, -R0, R10 ;  /* 0x0000000a00047221 */ /* 0x010fe40000010100 */
[----:B------:R-:W-:Y:S02]  /*6ad0*/  FMUL.FTZ R6, R170, R6 ;  /* 0x00000006aa067220 */ /* 0x000fe40000410000 */
[----:B------:R-:W-:Y:S02]  /*6ae0*/  FFMA.FTZ R28, -R171, R171, 1 ;  /* 0x3f800000ab1c7423 */ /* 0x000fe400000101ab */
[----:B------:R-:W-:Y:S02]  /*6af0*/  FMUL.FTZ R29, R29, c[0x0][0x2ec] ;  /* 0x0000bb001d1d7a20 */ /* 0x000fe40000410000 */
[----:B------:R-:W-:Y:S02]  /*6b00*/  FMUL.FTZ R24, R24, R5 ;  /* 0x0000000518187220 */ /* 0x000fe40000410000 */
[----:B------:R-:W-:Y:S02]  /*6b10*/  FADD.FTZ R5, -R0, R11 ;  /* 0x0000000b00057221 */ /* 0x000fe40000010100 */
[----:B------:R-:W-:Y:S02]  /*6b20*/  FMUL.FTZ R4, R48, R4 ;  /* 0x0000000430047220 */ /* 0x000fe40000410000 */
[----:B------:R-:W-:Y:S01]  /*6b30*/  FMUL.FTZ R7, R169, R7 ;  /* 0x00000007a9077220 */ /* 0x000fe20000410000 */
[----:B------:R1:W5:Y:S01]  /*6b40*/  LDL.LU R48, [R1+0x90] ;  /* 0x0000900001307983 */ /* 0x0003620000300800 */
[----:B------:R-:W-:Y:S02]  /*6b50*/  FMUL.FTZ R28, R28, c[0x0][0x2ec] ;  /* 0x0000bb001c1c7a20 */ /* 0x000fe40000410000 */
[----:B------:R-:W-:Y:S02]  /*6b60*/  FMUL.FTZ R29, R29, R6 ;  /* 0x000000061d1d7220 */ /* 0x000fe40000410000 */
[----:B------:R-:W-:Y:S02]  /*6b70*/  FADD.FTZ R6, -R0, R14 ;  /* 0x0000000e00067221 */ /* 0x000fe40000010100 */
        /* <DEDUP_REMOVED lines=25> */
[C---:B------:R-:W-:Y:S02]  /*6d10*/  FADD.FTZ R4, -R0.reuse, R27 ;  /* 0x0000001b00047221 */ /* 0x040fe40000010100 */
[----:B------:R-:W-:Y:S02]  /*6d20*/  FMUL.FTZ R13, R13, R5 ;  /* 0x000000050d0d7220 */ /* 0x000fe40000410000 */
[----:B------:R-:W-:Y:S02]  /*6d30*/  FADD.FTZ R5, -R0, R30 ;  /* 0x0000001e00057221 */ /* 0x000fe40000010100 */
[----:B------:R-:W-:Y:S02]  /*6d40*/  FMUL.FTZ R18, R18, R6 ;  /* 0x0000000612127220 */ /* 0x000fe40000410000 */
[----:B------:R-:W-:Y:S02]  /*6d50*/  FADD.FTZ R6, -R0, R31 ;  /* 0x0000001f00067221 */ /* 0x000fe40000010100 */
[----:B------:R-:W-:Y:S02]  /*6d60*/  FMUL.FTZ R0, R40, R26 ;  /* 0x0000001a28007220 */ /* 0x000fe40000410000 */
        /* <DEDUP_REMOVED lines=8> */
[----:B------:R-:W-:Y:S01]  /*6df0*/  FMUL.FTZ R6, R248, R6 ;  /* 0x00000006f8067220 */ /* 0x000fe20000410000 */
[----:B------:R1:W5:Y:S01]  /*6e00*/  LDL.LU R37, [R1+0x64] ;  /* 0x0000640001257983 */ /* 0x0003620000300800 */
[----:B------:R-:W-:Y:S02]  /*6e10*/  FMUL.FTZ R19, R19, c[0x0][0x2ec] ;  /* 0x0000bb0013137a20 */ /* 0x000fe40000410000 */
[----:B------:R-:W-:Y:S01]  /*6e20*/  FMUL.FTZ R22, R22, c[0x0][0x2ec] ;  /* 0x0000bb0016167a20 */ /* 0x000fe20000410000 */
[----:B------:R1:W5:Y:S01]  /*6e30*/  LDL R150, [R1+0x18] ;  /* 0x0000180001967983 */ /* 0x0003620000100800 */
[----:B------:R-:W-:Y:S02]  /*6e40*/  FMUL.FTZ R33, R33, R8 ;  /* 0x0000000821217220 */ /* 0x000fe40000410000 */
[----:B------:R-:W-:Y:S01]  /*6e50*/  FMUL.FTZ R17, R17, R7 ;  /* 0x0000000711117220 */ /* 0x000fe20000410000 */
[----:B------:R1:W5:Y:S01]  /*6e60*/  LDL.LU R36, [R1+0x60] ;  /* 0x0000600001247983 */ /* 0x0003620000300800 */
[----:B------:R-:W-:Y:S02]  /*6e70*/  FMUL.FTZ R20, R20, R0 ;  /* 0x0000000014147220 */ /* 0x000fe40000410000 */
[----:B------:R-:W-:Y:S01]  /*6e80*/  FMUL.FTZ R19, R19, R4 ;  /* 0x0000000413137220 */ /* 0x000fe20000410000 */
[----:B------:R1:W5:Y:S01]  /*6e90*/  LDL R147, [R1+0x1c] ;  /* 0x00001c0001937983 */ /* 0x0003620000100800 */
[----:B------:R-:W-:Y:S02]  /*6ea0*/  FMUL.FTZ R22, R22, R5 ;  /* 0x0000000516167220 */ /* 0x000fe40000410000 */
[----:B------:R-:W-:Y:S01]  /*6eb0*/  FMUL.FTZ R21, R21, R6 ;  /* 0x0000000615157220 */ /* 0x000fe20000410000 */
[----:B------:R1:W5:Y:S04]  /*6ec0*/  LDL.LU R3, [R1+0x5c] ;  /* 0x00005c0001037983 */ /* 0x0003680000300800 */
[----:B------:R1:W5:Y:S06]  /*6ed0*/  LDL.64 R152, [R1] ;  /* 0x0000000001987983 */ /* 0x00036c0000100a00 */
[----:B------:R1:W5:Y:S01]  /*6ee0*/  LDL.LU R2, [R1+0x58] ;  /* 0x0000580001027983 */ /* 0x0003620000300800 */
[----:B------:R-:W-:-:S05]  /*6ef0*/  @!P0 BRA `(.L_x_367) ;  /* 0x0000030000008947 */ /* 0x000fca0003800000 */
        /* <DEDUP_REMOVED lines=38> */
[----:B---3--:R-:W-:Y:S03]  /*7160*/  @!P1 IMAD.MOV.U32 R4, RZ, RZ, R241 ;  /* 0x000000ffff049224 */ /* 0x008fe600078e00f1 */
        /* <DEDUP_REMOVED lines=9> */
.L_x_367:
        /* <DEDUP_REMOVED lines=11> */
[----:B--2---:R-:W-:Y:S02]  /*72b0*/  F2FP.BF16.PACK_AB R9, R17, R18 ;  /* 0x000000121109723e */ /* 0x004fe400000010ff */
        /* <DEDUP_REMOVED lines=33> */
[-C--:B--2---:R-:W-:Y:S08]  /*74d0*/  HMMA.16816.F32.BF16 R36, R4, R8.reuse, R36 ;  /* 0x000000080424723c */ /* 0x084ff00000041824 */
[C---:B----4-:R-:W-:Y:S08]  /*74e0*/  HMMA.16816.F32.BF16 R40, R12.reuse, R8, R40 ;  /* 0x000000080c28723c */ /* 0x050ff00000041828 */
[-C--:B------:R-:W-:Y:S08]  /*74f0*/  HMMA.16816.F32.BF16 R44, R12, R10.reuse, R44 ;  /* 0x0000000a0c2c723c */ /* 0x080ff0000004182c */
[C---:B------:R-:W-:Y:S01]  /*7500*/  HMMA.16816.F32.BF16 R48, R4.reuse, R10, R48 ;  /* 0x0000000a0430723c */ /* 0x040fe20000041830 */
[----:B------:R-:W2:Y:S07]  /*7510*/  LDSM.16.MT88.4 R8, [R0+0x8400] ;  /* 0x008400000008783b */ /* 0x000eae0000004200 */
        /* <DEDUP_REMOVED lines=55> */
[----:B---3--:R-:W-:Y:S01]  /*7890*/  IMAD.MOV.U32 R5, RZ, RZ, c[0x0][0x370] ;  /* 0x0000dc00ff057624 */ /* 0x008fe200078e00ff */
        /* <DEDUP_REMOVED lines=32> */
.L_x_368:
[----:B---3--:R-:W-:Y:S01]  /*7aa0*/  LDSM.16.M88.4 R24, [R225] ;  /* 0x00000000e118783b */ /* 0x008fe20000000200 */
        /* <DEDUP_REMOVED lines=460> */
[----:B------:R-:W-:Y:S02]  /*9770*/  ULDC.64 UR12, c[0x0][0x388] ;  /* 0x0000e200000c7ab9 */ /* 0x000fe40000000a00 */
[----:B------:R-:W-:Y:S02]  /*9780*/  UIADD3 UR5, UR5, UR11, URZ ;  /* 0x0000000b05057290 */ /* 0x000fe4000fffe03f */
[----:B------:R-:W-:-:S02]  /*9790*/  UIMAD UR9, UR59, UR12, URZ ;  /* 0x0000000c3b0972a4 */ /* 0x000fc4000f8e023f */
[----:B------:R-:W-:Y:S02]  /*97a0*/  UIMAD.WIDE.U32 UR4, UR31, UR12, UR4 ;  /* 0x0000000c1f0472a5 */ /* 0x000fe4000f8e0004 */
[----:B------:R-:W-:-:S04]  /*97b0*/  UIMAD UR9, UR31, UR13, UR9 ;  /* 0x0000000d1f0972a4 */ /* 0x000fc8000f8e0209 */
[----:B------:R-:W-:Y:S02]  /*97c0*/  UIADD3 UR16, UR5, UR9, URZ ;  /* 0x0000000905107290 */ /* 0x000fe4000fffe03f */
[----:B------:R-:W-:Y:S02]  /*97d0*/  UMOV UR15, UR4 ;  /* 0x00000004000f7c82 */ /* 0x000fe40008000000 */
.L_x_370:
        /* <DEDUP_REMOVED lines=18> */
.L_x_371:
[----:B------:R-:W-:Y:S01]  /*9900*/  BAR.SYNC.DEFER_BLOCKING 0x0 ;  /* 0x0000000000007b1d */ /* 0x000fe20000010000 */
[----:B-1----:R-:W-:Y:S01]  /*9910*/  IMAD.SHL.U32 R3, R151, 0x2, RZ ;  /* 0x0000000297037824 */ /* 0x002fe200078e00ff */
[----:B------:R-:W-:Y:S01]  /*9920*/  USHF.L.U32 UR4, UR22, 0x7, URZ ;  /* 0x0000000716047899 */ /* 0x000fe2000800063f */
[--C-:B------:R-:W-:Y:S01]  /*9930*/  SHF.R.S32.HI R7, RZ, 0x1f, R152.reuse ;  /* 0x0000001fff077819 */ /* 0x100fe20000011498 */
[----:B------:R-:W-:Y:S01]  /*9940*/  IMAD.MOV.U32 R6, RZ, RZ, R152 ;  /* 0x000000ffff067224 */ /* 0x000fe200078e0098 */
[----:B------:R-:W-:Y:S01]  /*9950*/  UIMAD UR8, UR22, -0x80, UR8 ;  /* 0xffffff80160878a4 */ /* 0x000fe2000f8e0208 */
        /* <DEDUP_REMOVED lines=9> */
[----:B------:R-:W-:-:S03]  /*99f0*/  ULDC.64 UR10, c[0x0][0x3b8] ;  /* 0x0000ee00000a7ab9 */ /* 0x000fc60000000a00 */
[----:B------:R-:W-:Y:S01]  /*9a00*/  IMAD.U32 R8, RZ, RZ, UR5 ;  /* 0x00000005ff087e24 */ /* 0x000fe2000f8e00ff */
[----:B------:R-:W-:Y:S01]  /*9a10*/  UIMAD UR5, UR58, UR10, URZ ;  /* 0x0000000a3a0572a4 */ /* 0x000fe2000f8e023f */
[----:B------:R2:W3:Y:S03]  /*9a20*/  LDS.128 R36, [R3+0xa000] ;  /* 0x00a0000003247984 */ /* 0x0004e60000000c00 */
[----:B------:R-:W-:Y:S01]  /*9a30*/  IADD3.X R5, R5, UR16, R8, P0, !PT ;  /* 0x0000001005057c10 */ /* 0x000fe200087fe408 */
[----:B------:R-:W-:Y:S01]  /*9a40*/  IMAD.U32 R8, RZ, RZ, UR35 ;  /* 0x00000023ff087e24 */ /* 0x000fe2000f8e00ff */
[----:B------:R2:W4:Y:S01]  /*9a50*/  LDS.128 R32, [R3+0xc000] ;  /* 0x00c0000003207984 */ /* 0x0005220000000c00 */
[----:B------:R-:W-:Y:S01]  /*9a60*/  UIMAD UR5, UR35, UR11, UR5 ;  /* 0x0000000b230572a4 */ /* 0x000fe2000f8e0205 */
[----:B-1----:R-:W-:Y:S02]  /*9a70*/  SHF.R.S32.HI R0, RZ, 0x1f, R9 ;  /* 0x0000001fff007819 */ /* 0x002fe40000011409 */
[----:B------:R2:W1:Y:S02]  /*9a80*/  LDS.128 R28, [R3+0xe000] ;  /* 0x00e00000031c7984 */ /* 0x0004640000000c00 */
[----:B------:R-:W-:Y:S01]  /*9a90*/  LEA.HI R0, R0, R9, RZ, 0x2 ;  /* 0x0000000900007211 */ /* 0x000fe200078f10ff */
[----:B------:R-:W-:Y:S01]  /*9aa0*/  IMAD.WIDE.U32 R8, R8, c[0x0][0x3b8], R4 ;  /* 0x0000ee0008087a25 */ /* 0x000fe200078e0004 */
[----:B------:R2:W1:Y:S02]  /*9ab0*/  LDS.128 R48, [R3+0xf000] ;  /* 0x00f0000003307984 */ /* 0x0004640000000c00 */
[----:B------:R-:W-:-:S02]  /*9ac0*/  SHF.R.S32.HI R0, RZ, 0x2, R0 ;  /* 0x00000002ff007819 */ /* 0x000fc40000011400 */
        /* <DEDUP_REMOVED lines=26> */
.L_x_373:
[----:B------:R-:W-:Y:S05]  /*9c70*/  BSYNC B0 ;  /* 0x0000000000007941 */ /* 0x000fea0003800000 */
.L_x_372:
        /* <DEDUP_REMOVED lines=20> */
.L_x_375:
[----:B------:R-:W-:Y:S05]  /*9dc0*/  BSYNC B0 ;  /* 0x0000000000007941 */ /* 0x000fea0003800000 */
.L_x_374:
        /* <DEDUP_REMOVED lines=29> */
.L_x_377:
[----:B------:R-:W-:Y:S05]  /*9fa0*/  BSYNC B0 ;  /* 0x0000000000007941 */ /* 0x000fea0003800000 */
.L_x_376:
        /* <DEDUP_REMOVED lines=16> */
.L_x_353:
[----:B------:R-:W-:Y:S05]  /*a0b0*/  BSYNC B1 ;  /* 0x0000000000017941 */ /* 0x000fea0003800000 */
.L_x_339:
        /* <DEDUP_REMOVED lines=11> */
.L_x_378:
[----:B------:R-:W-:Y:S05]  /*a170*/  EXIT ;  /* 0x000000000000794d */ /* 0x000fea0003800000 */
.L_x_380:
        /* <DEDUP_REMOVED lines=16> */
.L_x_676:


//--------------------- .text._ZN5flash25flash_bwd_dot_do_o_kernelILb0E23Flash_bwd_kernel_traitsILi96ELi64ELi128ELi8ELi2ELi4ELi4ELb1ELb0EN7cutlass10bfloat16_tE19Flash_kernel_traitsILi96ELi64ELi128ELi8ES3_EEEEvNS_16Flash_bwd_paramsE --------------------------
	.section	.text._ZN5flash25flash_bwd_dot_do_o_kernelILb0E23Flash_bwd_kernel_traitsILi96ELi64ELi128ELi8ELi2ELi4ELi4ELb1ELb0EN7cutlass10bfloat16_tE19Flash_kernel_traitsILi96ELi64ELi128ELi8ES3_EEEEvNS_16Flash_bwd_paramsE,"ax",@progbits
	.sectioninfo	@"SHI_REGISTERS=43"
	.align	128
        .global         _ZN5flash25flash_bwd_dot_do_o_kernelILb0E23Flash_bwd_kernel_traitsILi96ELi64ELi128ELi8ELi2ELi4ELi4ELb1ELb0EN7cutlass10bfloat16_tE19Flash_kernel_traitsILi96ELi64ELi128ELi8ES3_EEEEvNS_16Flash_bwd_paramsE
        .type           _ZN5flash25flash_bwd_dot_do_o_kernelILb0E23Flash_bwd_kernel_traitsILi96ELi64ELi128ELi8ELi2ELi4ELi4ELb1ELb0EN7cutlass10bfloat16_tE19Flash_kernel_traitsILi96ELi64ELi128ELi8ES3_EEEEvNS_16Flash_bwd_paramsE,@function
        .size           _ZN5flash25flash_bwd_dot_do_o_kernelILb0E23Flash_bwd_kernel_traitsILi96ELi64ELi128ELi8ELi2ELi4ELi4ELb1ELb0EN7cutlass10bfloat16_tE19Flash_kernel_traitsILi96ELi64ELi128ELi8ES3_EEEEvNS_16Flash_bwd_paramsE,(.L_x_677 - _ZN5flash25flash_bwd_dot_do_o_kernelILb0E23Flash_bwd_kernel_traitsILi96ELi64ELi128ELi8ELi2ELi4ELi4ELb1ELb0EN7cutlass10bfloat16_tE19Flash_kernel_traitsILi96ELi64ELi128ELi8ES3_EEEEvNS_16Flash_bwd_paramsE)
        .other          _ZN5flash25flash_bwd_dot_do_o_kernelILb0E23Flash_bwd_kernel_traitsILi96ELi64ELi128ELi8ELi2ELi4ELi4ELb1ELb0EN7cutlass10bfloat16_tE19Flash_kernel_traitsILi96ELi64ELi128ELi8ES3_EEEEvNS_16Flash_bwd_paramsE,@"STO_CUDA_ENTRY STV_DEFAULT"
_ZN5flash25flash_bwd_dot_do_o_kernelILb0E23Flash_bwd_kernel_traitsILi96ELi64ELi128ELi8ELi2ELi4ELi4ELb1ELb0EN7cutlass10bfloat16_tE19Flash_kernel_traitsILi96ELi64ELi128ELi8ES3_EEEEvNS_16Flash_bwd_paramsE:
.text._ZN5flash25flash_bwd_dot_do_o_kernelILb0E23Flash_bwd_kernel_traitsILi96ELi64ELi128ELi8ELi2ELi4ELi4ELb1ELb0EN7cutlass10bfloat16_tE19Flash_kernel_traitsILi96ELi64ELi128ELi8ES3_EEEEvNS_16Flash_bwd_paramsE:
[----:B------:R-:W-:Y:S02]  /*0000*/  IMAD.MOV.U32 R1, RZ, RZ, c[0x0][0x28] ;  /* 0x00000a00ff017624 */ /* 0x000fe400078e00ff */
[----:B------:R-:W0:Y:S01]  /*0010*/  S2R R7, SR_CTAID.Y ;  /* 0x0000000000077919 */ /* 0x000e220000002600 */
[----:B------:R-:W-:Y:S01]  /*0020*/  ISETP.NE.U32.AND P0, PT, RZ, c[0x0][0x240], PT ;  /* 0x00009000ff007a0c */ /* 0x000fe20003f05070 */
[----:B------:R-:W-:Y:S01]  /*0030*/  ULDC.64 UR4, c[0x0][0x118] ;  /* 0x0000460000047ab9 */ /* 0x000fe20000000a00 */
[----:B------:R-:W-:Y:S02]  /*0040*/  MOV R9, 0xffffffff ;  /* 0xffffffff00097802 */ /* 0x000fe40000000f00 */
[----:B------:R-:W-:-:S13]  /*0050*/  ISETP.NE.AND.EX P0, PT, RZ, c[0x0][0x244], PT, P0 ;  /* 0x00009100ff007a0c */ /* 0x000fda0003f05300 */
[----:B------:R-:W-:Y:S01]  /*0060*/  @P0 MOV R2, 0x4 ;  /* 0x0000000400020802 */ /* 0x000fe20000000f00 */
[----:B------:R-:W-:Y:S01]  /*0070*/  @P0 IMAD.MOV.U32 R5, RZ, RZ, 0x4 ;  /* 0x00000004ff050424 */ /* 0x000fe200078e00ff */
[----:B0-----:R-:W-:-:S03]  /*0080*/  @P0 IADD3 R4, R7, 0x1, RZ ;  /* 0x0000000107040810 */ /* 0x001fc60007ffe0ff */
[----:B------:R-:W-:-:S04]  /*0090*/  @P0 IMAD.WIDE R2, R7, R2, c[0x0][0x240] ;  /* 0x0000900007020625 */ /* 0x000fc800078e0202 */
[----:B------:R-:W-:Y:S01]  /*00a0*/  @P0 IMAD.WIDE R4, R4, R5, c[0x0][0x240] ;  /* 0x0000900004040625 */ /* 0x000fe200078e0205 */
[----:B------:R-:W2:Y:S05]  /*00b0*/  @P0 LDG.E R9, [R2.64] ;  /* 0x0000000402090981 */ /* 0x000eaa000c1e1900 */
[----:B------:R-:W2:Y:S04]  /*00c0*/  @P0 LDG.E R4, [R4.64] ;  /* 0x0000000404040981 */ /* 0x000ea8000c1e1900 */
[----:B------:R-:W0:Y:S02]  /*00d0*/  S2R R31, SR_CTAID.X ;  /* 0x00000000001f7919 */ /* 0x000e240000002500 */
[----:B0-----:R-:W-:Y:S01]  /*00e0*/  SHF.L.U32 R31, R31, 0x6, RZ ;  /* 0x000000061f1f7819 */ /* 0x001fe200000006ff */
[----:B--2---:R-:W-:-:S02]  /*00f0*/  @P0 IMAD.IADD R6, R4, 0x1, -R9 ;  /* 0x0000000104060824 */ /* 0x004fc400078e0a09 */
[----:B------:R-:W-:-:S05]  /*0100*/  @!P0 IMAD.MOV.U32 R6, RZ, RZ, c[0x0][0x214] ;  /* 0x00008500ff068624 */ /* 0x000fca00078e00ff */
[----:B------:R-:W-:-:S13]  /*0110*/  ISETP.GT.AND P0, PT, R6, R31, PT ;  /* 0x0000001f0600720c */ /* 0x000fda0003f04270 */
[----:B------:R-:W-:Y:S05]  /*0120*/  @!P0 EXIT ;  /* 0x000000000000894d */ /* 0x000fea0003800000 */
[C---:B------:R-:W-:Y:S01]  /*0130*/  ISETP.NE.AND P1, PT, R9.reuse, -0x1, PT ;  /* 0xffffffff0900780c */ /* 0x040fe20003f25270 */
[----:B------:R-:W0:Y:S01]  /*0140*/  S2R R0, SR_CTAID.Z ;  /* 0x0000000000007919 */ /* 0x000e220000002700 */
[----:B------:R-:W-:Y:S02]  /*0150*/  ULDC.U8 UR6, c[0x0][0x328] ;  /* 0x0000ca0000067ab9 */ /* 0x000fe40000000000 */
[----:B------:R-:W-:Y:S01]  /*0160*/  ISETP.NE.AND P0, PT, RZ, UR6, PT ;  /* 0x00000006ff007c0c */ /* 0x000fe2000bf05270 */
[----:B------:R-:W1:Y:S08]  /*0170*/  S2R R30, SR_TID.X ;  /* 0x00000000001e7919 */ /* 0x000e700000002100 */
[--C-:B------:R-:W-:Y:S01]  /*0180*/  @!P1 SHF.R.S32.HI R2, RZ, 0x1f, R7.reuse ;  /* 0x0000001fff029819 */ /* 0x100fe20000011407 */
[----:B------:R-:W-:Y:S01]  /*0190*/  @P1 IMAD.WIDE.U32 R20, R9, c[0x0][0x370], RZ ;  /* 0x0000dc0009141a25 */ /* 0x000fe200078e00ff */
[----:B------:R-:W-:-:S03]  /*01a0*/  @!P1 SHF.R.S32.HI R8, RZ, 0x1f, R7 ;  /* 0x0000001fff089819 */ /* 0x000fc60000011407 */
[----:B------:R-:W-:Y:S02]  /*01b0*/  @!P1 IMAD R4, R2, c[0x0][0x368], RZ ;  /* 0x0000da0002049a24 */ /* 0x000fe400078e02ff */
[----:B------:R-:W-:Y:S02]  /*01c0*/  @!P1 IMAD R8, R8, c[0x0][0x1e0], RZ ;  /* 0x0000780008089a24 */ /* 0x000fe400078e02ff */
[----:B------:R-:W-:Y:S02]  /*01d0*/  @!P1 IMAD R11, R7, c[0x0][0x36c], R4 ;  /* 0x0000db00070b9a24 */ /* 0x000fe400078e0204 */
[----:B------:R-:W-:-:S04]  /*01e0*/  @P1 IMAD.WIDE.U32 R32, R9, c[0x0][0x1e8], RZ ;  /* 0x00007a0009201a25 */ /* 0x000fc800078e00ff */
[----:B------:R-:W-:-:S04]  /*01f0*/  @!P1 IMAD.WIDE.U32 R2, R7, c[0x0][0x368], RZ ;  /* 0x0000da0007029a25 */ /* 0x000fc800078e00ff */
[----:B------:R-:W-:Y:S01]  /*0200*/  @!P1 IMAD.WIDE.U32 R4, R7, c[0x0][0x1e0], RZ ;  /* 0x0000780007049a25 */ /* 0x000fe200078e00ff */
[----:B------:R-:W-:-:S03]  /*0210*/  @!P1 MOV R20, R2 ;  /* 0x0000000200149202 */ /* 0x000fc60000000f00 */
[----:B------:R-:W-:Y:S01]  /*0220*/  @!P1 IMAD R13, R7, c[0x0][0x1e4], R8 ;  /* 0x00007900070d9a24 */ /* 0x000fe200078e0208 */
[----:B------:R-:W-:Y:S01]  /*0230*/  @!P1 MOV R32, R4 ;  /* 0x0000000400209202 */ /* 0x000fe20000000f00 */
[C---:B------:R-:W-:Y:S02]  /*0240*/  @P1 IMAD R21, R9.reuse, c[0x0][0x374], R21 ;  /* 0x0000dd0009151a24 */ /* 0x040fe400078e0215 */
[----:B------:R-:W-:Y:S02]  /*0250*/  @P1 IMAD R33, R9, c[0x0][0x1ec], R33 ;  /* 0x00007b0009211a24 */ /* 0x000fe400078e0221 */
[----:B------:R-:W-:Y:S02]  /*0260*/  @!P1 IMAD.IADD R21, R3, 0x1, R11 ;  /* 0x0000000103159824 */ /* 0x000fe400078e020b */
[----:B------:R-:W-:Y:S01]  /*0270*/  @!P1 IMAD.IADD R33, R5, 0x1, R13 ;  /* 0x0000000105219824 */ /* 0x000fe200078e020d */
[----:B------:R-:W-:Y:S05]  /*0280*/  @!P0 BRA `(.L_x_381) ;  /* 0x0000007000008947 */ /* 0x000fea0003800000 */
[----:B01----:R-:W-:Y:S01]  /*0290*/  HFMA2.MMA R3, -RZ, RZ, 0, 7.62939453125e-06 ;  /* 0x00000080ff037435 */ /* 0x003fe200000001ff */
[----:B------:R-:W-:-:S02]  /*02a0*/  @!P1 IMAD R9, R7, c[0x0][0x224], RZ ;  /* 0x0000890007099a24 */ /* 0x000fc400078e02ff */
[----:B------:R-:W-:-:S03]  /*02b0*/  IMAD.MOV.U32 R4, RZ, RZ, c[0x0][0x210] ;  /* 0x00008400ff047624 */ /* 0x000fc600078e00ff */
[----:B------:R-:W-:-:S04]  /*02c0*/  LEA R2, R7, R9, 0x7 ;  /* 0x0000000907027211 */ /* 0x000fc800078e38ff */
[----:B------:R-:W-:-:S04]  /*02d0*/  IMAD R3, R3, R4, c[0x0][0x234] ;  /* 0x00008d0003037624 */ /* 0x000fc800078e0204 */
[----:B------:R-:W-:Y:S01]  /*02e0*/  IMAD R2, R3, R0, R2 ;  /* 0x0000000003027224 */ /* 0x000fe200078e0202 */
[----:B------:R-:W-:Y:S05]  /*02f0*/  BRA `(.L_x_382) ;  /* 0x0000002000007947 */ /* 0x000fea0003800000 */
.L_x_381:
[----:B01----:R-:W-:-:S04]  /*0300*/  IMAD R2, R7, c[0x0][0x1c0], R0 ;  /* 0x0000700007027a24 */ /* 0x003fc800078e0200 */
[----:B------:R-:W-:-:S03]  /*0310*/  IMAD R2, R2, c[0x0][0x224], RZ ;  /* 0x0000890002027a24 */ /* 0x000fc600078e02ff */
.L_x_382:
[----:B------:R-:W-:Y:S01]  /*0320*/  SHF.R.S32.HI R3, RZ, 0x1f, R30 ;  /* 0x0000001fff037819 */ /* 0x000fe2000001141e */
[--C-:B------:R-:W-:Y:S01]  /*0330*/  IMAD.IADD R5, R6, 0x1, -R31.reuse ;  /* 0x0000000106057824 */ /* 0x100fe200078e0a1f */
[----:B------:R-:W-:Y:S01]  /*0340*/  IADD3 R35, R31, R2, RZ ;  /* 0x000000021f237210 */ /* 0x000fe20007ffe0ff */
[----:B------:R-:W-:Y:S01]  /*0350*/  BSSY B0, `(.L_x_383) ;  /* 0x000002b000007945 */ /* 0x000fe20003800000 */
[----:B------:R-:W-:Y:S01]  /*0360*/  LEA.HI R3, R3, R30, RZ, 0x2 ;  /* 0x0000001e03037211 */ /* 0x000fe200078f10ff */
[----:B------:R-:W-:Y:S01]  /*0370*/  CS2R R18, SRZ ;  /* 0x0000000000127805 */ /* 0x000fe2000001ff00 */
[----:B------:R-:W-:Y:S01]  /*0380*/  SHF.R.S32.HI R28, RZ, 0x1f, R31 ;  /* 0x0000001fff1c7819 */ /* 0x000fe2000001141f */
[----:B------:R-:W-:Y:S01]  /*0390*/  CS2R R6, SRZ ;  /* 0x0000000000067805 */ /* 0x000fe2000001ff00 */
[----:B------:R-:W-:Y:S01]  /*03a0*/  SHF.R.S32.HI R34, RZ, 0x2, R3 ;  /* 0x00000002ff227819 */ /* 0x000fe20000011403 */
[----:B------:R-:W-:Y:S01]  /*03b0*/  CS2R R10, SRZ ;  /* 0x00000000000a7805 */ /* 0x000fe2000001ff00 */
[----:B------:R-:W-:Y:S01]  /*03c0*/  LOP3.LUT R3, R3, 0x1ffffffc, RZ, 0xc0, !PT ;  /* 0x1ffffffc03037812 */ /* 0x000fe200078ec0ff */
[----:B------:R-:W-:Y:S01]  /*03d0*/  CS2R R8, SRZ ;  /* 0x0000000000087805 */ /* 0x000fe2000001ff00 */
[----:B------:R-:W-:Y:S01]  /*03e0*/  ISETP.GE.AND P0, PT, R34, R5, PT ;  /* 0x000000052200720c */ /* 0x000fe20003f06270 */
[----:B------:R-:W-:Y:S01]  /*03f0*/  CS2R R14, SRZ ;  /* 0x00000000000e7805 */ /* 0x000fe2000001ff00 */
[----:B------:R-:W-:Y:S01]  /*0400*/  SHF.R.S32.HI R36, RZ, 0x1f, R0 ;  /* 0x0000001fff247819 */ /* 0x000fe20000011400 */
[----:B------:R-:W-:Y:S01]  /*0410*/  IMAD.IADD R3, R30, 0x1, -R3 ;  /* 0x000000011e037824 */ /* 0x000fe200078e0a03 */
[----:B------:R-:W-:Y:S01]  /*0420*/  CS2R R4, SRZ ;  /* 0x0000000000047805 */ /* 0x000fe2000001ff00 */
[----:B------:R-:W-:Y:S01]  /*0430*/  MOV R22, RZ ;  /* 0x000000ff00167202 */ /* 0x000fe20000000f00 */
[----:B------:R-:W-:Y:S01]  /*0440*/  CS2R R12, SRZ ;  /* 0x00000000000c7805 */ /* 0x000fe2000001ff00 */
[----:B------:R-:W-:Y:S01]  /*0450*/  IMAD.SHL.U32 R2, R3, 0x8, RZ ;  /* 0x0000000803027824 */ /* 0x000fe200078e00ff */
[----:B------:R-:W-:-:S04]  /*0460*/  SHF.R.S32.HI R37, RZ, 0x1f, R34 ;  /* 0x0000001fff257819 */ /* 0x000fc80000011422 */
[----:B------:R-:W-:Y:S02]  /*0470*/  IADD3 R38, R2, 0x20, RZ ;  /* 0x0000002002267810 */ /* 0x000fe40007ffe0ff */
[----:B------:R-:W-:Y:S01]  /*0480*/  SHF.R.S32.HI R3, RZ, 0x1f, R2 ;  /* 0x0000001fff037819 */ /* 0x000fe20000011402 */
[----:B------:R-:W-:Y:S05]  /*0490*/  @P0 BRA `(.L_x_384) ;  /* 0x0000016000000947 */ /* 0x000fea0003800000 */
[----:B------:R-:W-:Y:S01]  /*04a0*/  IMAD R24, R28, c[0x0][0x370], RZ ;  /* 0x0000dc001c187a24 */ /* 0x000fe200078e02ff */
[----:B------:R-:W-:Y:S01]  /*04b0*/  ISETP.GE.AND P2, PT, R38, c[0x0][0x220], PT ;  /* 0x0000880026007a0c */ /* 0x000fe20003f46270 */
[----:B------:R-:W-:-:S04]  /*04c0*/  IMAD.WIDE.U32 R16, R31, c[0x0][0x370], R2 ;  /* 0x0000dc001f107a25 */ /* 0x000fc800078e0002 */
[----:B------:R-:W-:Y:S01]  /*04d0*/  IMAD R24, R31, c[0x0][0x374], R24 ;  /* 0x0000dd001f187a24 */ /* 0x000fe200078e0218 */
[----:B------:R-:W-:Y:S01]  /*04e0*/  IADD3 R20, P1, R20, R16, RZ ;  /* 0x0000001014147210 */ /* 0x000fe20007f3e0ff */
[----:B------:R-:W-:-:S03]  /*04f0*/  IMAD R23, R36, c[0x0][0x378], RZ ;  /* 0x0000de0024177a24 */ /* 0x000fc600078e02ff */
[----:B------:R-:W-:Y:S01]  /*0500*/  IADD3.X R21, R21, R17, R24, P1, !PT ;  /* 0x0000001115157210 */ /* 0x000fe20000ffe418 */
[----:B------:R-:W-:Y:S01]  /*0510*/  IMAD R23, R0, c[0x0][0x37c], R23 ;  /* 0x0000df0000177a24 */ /* 0x000fe200078e0217 */
[C---:B------:R-:W-:Y:S01]  /*0520*/  IADD3 R24, R2.reuse, 0x40, RZ ;  /* 0x0000004002187810 */ /* 0x040fe20007ffe0ff */
[----:B------:R-:W-:Y:S01]  /*0530*/  IMAD R17, R37, c[0x0][0x370], RZ ;  /* 0x0000dc0025117a24 */ /* 0x000fe200078e02ff */
[----:B------:R-:W-:Y:S01]  /*0540*/  ISETP.GE.AND P1, PT, R2, c[0x0][0x220], PT ;  /* 0x0000880002007a0c */ /* 0x000fe20003f26270 */
[----:B------:R-:W-:Y:S01]  /*0550*/  IMAD.WIDE.U32 R20, R0, c[0x0][0x378], R20 ;  /* 0x0000de0000147a25 */ /* 0x000fe200078e0014 */
[----:B------:R-:W-:-:S04]  /*0560*/  ISETP.GE.AND P3, PT, R24, c[0x0][0x220], PT ;  /* 0x0000880018007a0c */ /* 0x000fc80003f66270 */
[----:B------:R-:W-:Y:S01]  /*0570*/  IADD3 R21, R21, R23, RZ ;  /* 0x0000001715157210 */ /* 0x000fe20007ffe0ff */
[----:B------:R-:W-:-:S04]  /*0580*/  IMAD R23, R34, c[0x0][0x374], R17 ;  /* 0x0000dd0022177a24 */ /* 0x000fc800078e0211 */
[----:B------:R-:W-:-:S04]  /*0590*/  IMAD.WIDE.U32 R16, R34, c[0x0][0x370], R20 ;  /* 0x0000dc0022107a25 */ /* 0x000fc800078e0014 */
[----:B------:R-:W-:Y:S01]  /*05a0*/  IMAD.IADD R17, R17, 0x1, R23 ;  /* 0x0000000111117824 */ /* 0x000fe200078e0217 */
[----:B------:R-:W-:-:S04]  /*05b0*/  LEA R20, P4, R16, c[0x0][0x330], 0x1 ;  /* 0x0000cc0010147a11 */ /* 0x000fc800078808ff */
[----:B------:R-:W-:-:S05]  /*05c0*/  LEA.HI.X R21, R16, c[0x0][0x334], R17, 0x1, P4 ;  /* 0x0000cd0010157a11 */ /* 0x000fca00020f0c11 */
[----:B------:R0:W5:Y:S04]  /*05d0*/  @!P1 LDG.E.128 R8, [R20.64] ;  /* 0x0000000414089981 */ /* 0x000168000c1e1d00 */
[----:B------:R0:W5:Y:S04]  /*05e0*/  @!P2 LDG.E.128 R4, [R20.64+0x40] ;  /* 0x000040041404a981 */ /* 0x000168000c1e1d00 */
[----:B------:R0:W5:Y:S02]  /*05f0*/  @!P3 LDG.E.128 R12, [R20.64+0x80] ;  /* 0x00008004140cb981 */ /* 0x000164000c1e1d00 */
.L_x_384:
[----:B------:R-:W-:Y:S05]  /*0600*/  BSYNC B0 ;  /* 0x0000000000007941 */ /* 0x000fea0003800000 */
.L_x_383:
[----:B------:R-:W-:Y:S01]  /*0610*/  BSSY B0, `(.L_x_385) ;  /* 0x000001f000007945 */ /* 0x000fe20003800000 */
[----:B------:R-:W-:Y:S01]  /*0620*/  CS2R R16, SRZ ;  /* 0x0000000000107805 */ /* 0x000fe2000001ff00 */
[----:B------:R-:W-:Y:S01]  /*0630*/  CS2R R26, SRZ ;  /* 0x00000000001a7805 */ /* 0x000fe2000001ff00 */
[----:B------:R-:W-:Y:S01]  /*0640*/  CS2R R24, SRZ ;  /* 0x0000000000187805 */ /* 0x000fe2000001ff00 */
[----:B------:R-:W-:Y:S01]  /*0650*/  MOV R23, RZ ;  /* 0x000000ff00177202 */ /* 0x000fe20000000f00 */
[----:B0-----:R-:W-:Y:S01]  /*0660*/  CS2R R20, SRZ ;  /* 0x0000000000147805 */ /* 0x001fe2000001ff00 */
[----:B------:R-:W-:Y:S05]  /*0670*/  @P0 BRA `(.L_x_386) ;  /* 0x0000018000000947 */ /* 0x000fea0003800000 */
[----:B------:R-:W-:Y:S01]  /*0680*/  IMAD R40, R28, c[0x0][0x1e8], RZ ;  /* 0x00007a001c287a24 */ /* 0x000fe200078e02ff */
[----:B------:R-:W-:Y:S01]  /*0690*/  MOV R29, R3 ;  /* 0x00000003001d7202 */ /* 0x000fe20000000f00 */
[----:B------:R-:W-:Y:S01]  /*06a0*/  IMAD.MOV.U32 R28, RZ, RZ, R2 ;  /* 0x000000ffff1c7224 */ /* 0x000fe200078e0002 */
[----:B------:R-:W-:Y:S01]  /*06b0*/  ISETP.GE.AND P1, PT, R2, c[0x0][0x220], PT ;  /* 0x0000880002007a0c */ /* 0x000fe20003f26270 */
[C---:B------:R-:W-:Y:S01]  /*06c0*/  IMAD R40, R31.reuse, c[0x0][0x1ec], R40 ;  /* 0x00007b001f287a24 */ /* 0x040fe200078e0228 */
[----:B------:R-:W-:Y:S01]  /*06d0*/  ISETP.GE.AND P2, PT, R38, c[0x0][0x220], PT ;  /* 0x0000880026007a0c */ /* 0x000fe20003f46270 */
[----:B------:R-:W-:-:S04]  /*06e0*/  IMAD.WIDE.U32 R28, R31, c[0x0][0x1e8], R28 ;  /* 0x00007a001f1c7a25 */ /* 0x000fc800078e001c */
[----:B------:R-:W-:Y:S01]  /*06f0*/  IMAD R3, R36, c[0x0][0x1f0], RZ ;  /* 0x00007c0024037a24 */ /* 0x000fe200078e02ff */
[----:B------:R-:W-:Y:S01]  /*0700*/  IADD3 R32, P0, R32, R28, RZ ;  /* 0x0000001c20207210 */ /* 0x000fe20007f1e0ff */
[----:B------:R-:W-:Y:S02]  /*0710*/  IMAD R37, R37, c[0x0][0x1e8], RZ ;  /* 0x00007a0025257a24 */ /* 0x000fe400078e02ff */
[----:B------:R-:W-:Y:S01]  /*0720*/  IMAD R3, R0, c[0x0][0x1f4], R3 ;  /* 0x00007d0000037a24 */ /* 0x000fe200078e0203 */
[----:B------:R-:W-:-:S05]  /*0730*/  IADD3.X R33, R33, R29, R40, P0, !PT ;  /* 0x0000001d21217210 */ /* 0x000fca00007fe428 */
[----:B------:R-:W-:Y:S01]  /*0740*/  IMAD.WIDE.U32 R32, R0, c[0x0][0x1f0], R32 ;  /* 0x00007c0000207a25 */ /* 0x000fe200078e0020 */
[----:B------:R-:W-:-:S03]  /*0750*/  IADD3 R0, R2, 0x40, RZ ;  /* 0x0000004002007810 */ /* 0x000fc60007ffe0ff */
[----:B------:R-:W-:Y:S01]  /*0760*/  IMAD.IADD R33, R33, 0x1, R3 ;  /* 0x0000000121217824 */ /* 0x000fe200078e0203 */
[----:B------:R-:W-:Y:S01]  /*0770*/  ISETP.GE.AND P3, PT, R0, c[0x0][0x220], PT ;  /* 0x0000880000007a0c */ /* 0x000fe20003f66270 */
[C---:B------:R-:W-:Y:S02]  /*0780*/  IMAD R3, R34.reuse, c[0x0][0x1ec], R37 ;  /* 0x00007b0022037a24 */ /* 0x040fe400078e0225 */
[----:B------:R-:W-:-:S05]  /*0790*/  IMAD.WIDE.U32 R28, R34, c[0x0][0x1e8], R32 ;  /* 0x00007a00221c7a25 */ /* 0x000fca00078e0020 */
[----:B------:R-:W-:Y:S02]  /*07a0*/  IADD3 R3, R29, R3, RZ ;  /* 0x000000031d037210 */ /* 0x000fe40007ffe0ff */
[----:B------:R-:W-:-:S04]  /*07b0*/  LEA R2, P0, R28, c[0x0][0x1d0], 0x1 ;  /* 0x000074001c027a11 */ /* 0x000fc800078008ff */
[----:B------:R-:W-:-:S05]  /*07c0*/  LEA.HI.X R3, R28, c[0x0][0x1d4], R3, 0x1, P0 ;  /* 0x000075001c037a11 */ /* 0x000fca00000f0c03 */
[----:B------:R0:W5:Y:S04]  /*07d0*/  @!P1 LDG.E.128 R24, [R2.64] ;  /* 0x0000000402189981 */ /* 0x000168000c1e1d00 */
[----:B------:R0:W5:Y:S04]  /*07e0*/  @!P2 LDG.E.128 R16, [R2.64+0x40] ;  /* 0x000040040210a981 */ /* 0x000168000c1e1d00 */
[----:B------:R0:W5:Y:S02]  /*07f0*/  @!P3 LDG.E.128 R20, [R2.64+0x80] ;  /* 0x000080040214b981 */ /* 0x000164000c1e1d00 */
.L_x_386:
[----:B------:R-:W-:Y:S05]  /*0800*/  BSYNC B0 ;  /* 0x0000000000007941 */ /* 0x000fea0003800000 */
.L_x_385:
[C---:B0----5:R-:W-:Y:S01]  /*0810*/  LOP3.LUT R2, R8.reuse, 0xffff0000, RZ, 0xc0, !PT ;  /* 0xffff000008027812 */ /* 0x061fe200078ec0ff */
[----:B------:R-:W-:Y:S01]  /*0820*/  IMAD.U32 R0, R8, 0x10000, RZ ;  /* 0x0001000008007824 */ /* 0x000fe200078e00ff */
[----:B------:R-:W-:-:S02]  /*0830*/  LOP3.LUT R29, R24, 0xffff0000, RZ, 0xc0, !PT ;  /* 0xffff0000181d7812 */ /* 0x000fc400078ec0ff */
[----:B------:R-:W-:Y:S02]  /*0840*/  SHF.L.U32 R3, R24, 0x10, RZ ;  /* 0x0000001018037819 */ /* 0x000fe400000006ff */
[----:B------:R-:W-:Y:S01]  /*0850*/  LOP3.LUT P0, RZ, R30, 0x3, RZ, 0xc0, !PT ;  /* 0x000000031eff7812 */ /* 0x000fe2000780c0ff */
[----:B------:R-:W-:Y:S01]  /*0860*/  FMUL.FTZ R8, R2, R29 ;  /* 0x0000001d02087220 */ /* 0x000fe20000410000 */
[----:B------:R-:W-:Y:S01]  /*0870*/  SHF.L.U32 R29, R25, 0x10, RZ ;  /* 0x00000010191d7819 */ /* 0x000fe200000006ff */
[----:B------:R-:W-:Y:S01]  /*0880*/  IMAD.U32 R2, R9, 0x10000, RZ ;  /* 0x0001000009027824 */ /* 0x000fe200078e00ff */
[----:B------:R-:W-:Y:S01]  /*0890*/  LOP3.LUT R25, R25, 0xffff0000, RZ, 0xc0, !PT ;  /* 0xffff000019197812 */ /* 0x000fe200078ec0ff */
[----:B------:R-:W-:Y:S01]  /*08a0*/  FFMA.FTZ R0, R0, R3, R8 ;  /* 0x0000000300007223 */ /* 0x000fe20000010008 */
[----:B------:R-:W-:Y:S02]  /*08b0*/  LOP3.LUT R8, R9, 0xffff0000, RZ, 0xc0, !PT ;  /* 0xffff000009087812 */ /* 0x000fe400078ec0ff */
[----:B------:R-:W-:Y:S01]  /*08c0*/  SHF.L.U32 R3, R26, 0x10, RZ ;  /* 0x000000101a037819 */ /* 0x000fe200000006ff */
[----:B------:R-:W-:Y:S01]  /*08d0*/  FFMA.FTZ R2, R2, R29, R0 ;  /* 0x0000001d02027223 */ /* 0x000fe20000010000 */
[----:B------:R-:W-:Y:S01]  /*08e0*/  LOP3.LUT R9, R26, 0xffff0000, RZ, 0xc0, !PT ;  /* 0xffff00001a097812 */ /* 0x000fe200078ec0ff */
[----:B------:R-:W-:-:S02]  /*08f0*/  IMAD.U32 R0, R10, 0x10000, RZ ;  /* 0x000100000a007824 */ /* 0x000fc400078e00ff */
[----:B------:R-:W-:Y:S01]  /*0900*/  FFMA.FTZ R8, R8, R25, R2 ;  /* 0x0000001908087223 */ /* 0x000fe20000010002 */
[----:B------:R-:W-:Y:S02]  /*0910*/  LOP3.LUT R2, R10, 0xffff0000, RZ, 0xc0, !PT ;  /* 0xffff00000a027812 */ /* 0x000fe400078ec0ff */
[----:B------:R-:W-:Y:S01]  /*0920*/  LOP3.LUT R10, R11, 0xffff0000, RZ, 0xc0, !PT ;  /* 0xffff00000b0a7812 */ /* 0x000fe200078ec0ff */
[----:B------:R-:W-:Y:S01]  /*0930*/  FFMA.FTZ R8, R0, R3, R8 ;  /* 0x0000000300087223 */ /* 0x000fe20000010008 */
[----:B------:R-:W-:Y:S01]  /*0940*/  SHF.L.U32 R3, R27, 0x10, RZ ;  /* 0x000000101b037819 */ /* 0x000fe200000006ff */
[----:B------:R-:W-:Y:S01]  /*0950*/  IMAD.U32 R0, R11, 0x10000, RZ ;  /* 0x000100000b007824 */ /* 0x000fe200078e00ff */
[----:B------:R-:W-:Y:S01]  /*0960*/  LOP3.LUT R27, R27, 0xffff0000, RZ, 0xc0, !PT ;  /* 0xffff00001b1b7812 */ /* 0x000fe200078ec0ff */
[----:B------:R-:W-:Y:S01]  /*0970*/  FFMA.FTZ R2, R2, R9, R8 ;  /* 0x0000000902027223 */ /* 0x000fe20000010008 */
[----:B------:R-:W-:-:S03]  /*0980*/  LOP3.LUT R9, R16, 0xffff0000, RZ, 0xc0, !PT ;  /* 0xffff000010097812 */ /* 0x000fc600078ec0ff */
[----:B------:R-:W-:Y:S01]  /*0990*/  FFMA.FTZ R2, R0, R3, R2 ;  /* 0x0000000300027223 */ /* 0x000fe20000010002 */
[----:B------:R-:W-:Y:S01]  /*09a0*/  SHF.L.U32 R3, R16, 0x10, RZ ;  /* 0x0000001010037819 */ /* 0x000fe200000006ff */
[----:B------:R-:W-:Y:S02]  /*09b0*/  IMAD.U32 R0, R4, 0x10000, RZ ;  /* 0x0001000004007824 */ /* 0x000fe400078e00ff */
        /* <DEDUP_REMOVED lines=23> */
[C---:B------:R-:W-:Y:S01]  /*0b30*/  IMAD.U32 R0, R12.reuse, 0x10000, RZ ;  /* 0x000100000c007824 */ /* 0x040fe200078e00ff */
[----:B------:R-:W-:Y:S01]  /*0b40*/  LOP3.LUT R12, R12, 0xffff0000, RZ, 0xc0, !PT ;  /* 0xffff00000c0c7812 */ /* 0x000fe200078ec0ff */
[----:B------:R-:W-:-:S04]  /*0b50*/  FFMA.FTZ R2, R6, R19, R2 ;  /* 0x0000001306027223 */ /* 0x000fc80000010002 */
[----:B------:R-:W-:Y:S01]  /*0b60*/  FFMA.FTZ R2, R0, R3, R2 ;  /* 0x0000000300027223 */ /* 0x000fe20000010002 */
[----:B------:R-:W-:Y:S01]  /*0b70*/  SHF.L.U32 R3, R21, 0x10, RZ ;  /* 0x0000001015037819 */ /* 0x000fe200000006ff */
[C---:B------:R-:W-:Y:S01]  /*0b80*/  IMAD.U32 R0, R13.reuse, 0x10000, RZ ;  /* 0x000100000d007824 */ /* 0x040fe200078e00ff */
[----:B------:R-:W-:Y:S01]  /*0b90*/  LOP3.LUT R13, R13, 0xffff0000, RZ, 0xc0, !PT ;  /* 0xffff00000d0d7812 */ /* 0x000fe200078ec0ff */
[----:B------:R-:W-:Y:S01]  /*0ba0*/  FFMA.FTZ R5, R12, R5, R2 ;  /* 0x000000050c057223 */ /* 0x000fe20000010002 */
[----:B------:R-:W-:-:S03]  /*0bb0*/  LOP3.LUT R2, R21, 0xffff0000, RZ, 0xc0, !PT ;  /* 0xffff000015027812 */ /* 0x000fc600078ec0ff */
        /* <DEDUP_REMOVED lines=13> */
[----:B------:R-:W-:-:S03]  /*0c90*/  SHF.R.S32.HI R5, RZ, 0x1f, R35 ;  /* 0x0000001fff057819 */ /* 0x000fc60000011423 */
[----:B------:R-:W-:-:S05]  /*0ca0*/  FFMA.FTZ R0, R15, R2, R0 ;  /* 0x000000020f007223 */ /* 0x000fca0000010000 */
[----:B------:R-:W0:Y:S02]  /*0cb0*/  SHFL.BFLY PT, R3, R0, 0x2, 0x1f ;  /* 0x0c401f0000037f89 */ /* 0x000e2400000e0000 */
[----:B0-----:R-:W-:-:S05]  /*0cc0*/  FADD.FTZ R3, R0, R3 ;  /* 0x0000000300037221 */ /* 0x001fca0000010000 */
[----:B------:R0:W1:Y:S01]  /*0cd0*/  SHFL.BFLY PT, R4, R3, 0x1, 0x1f ;  /* 0x0c201f0003047f89 */ /* 0x00006200000e0000 */
[----:B------:R-:W-:Y:S05]  /*0ce0*/  @P0 EXIT ;  /* 0x000000000000094d */ /* 0x000fea0003800000 */
[----:B------:R-:W-:Y:S01]  /*0cf0*/  LEA.HI R30, P0, R30, R35, RZ, 0x1e ;  /* 0x000000231e1e7211 */ /* 0x000fe2000781f0ff */
[----:B-1----:R-:W-:-:S04]  /*0d00*/  FADD.FTZ R4, R3, R4 ;  /* 0x0000000403047221 */ /* 0x002fc80000010000 */
[----:B------:R-:W-:Y:S01]  /*0d10*/  IMAD.X R5, RZ, RZ, R5, P0 ;  /* 0x000000ffff057224 */ /* 0x000fe200000e0605 */
[----:B------:R-:W-:-:S04]  /*0d20*/  LEA R2, P0, R30, c[0x0][0x3c8], 0x2 ;  /* 0x0000f2001e027a11 */ /* 0x000fc800078010ff */
[----:B0-----:R-:W-:Y:S01]  /*0d30*/  LEA.HI.X R3, R30, c[0x0][0x3cc], R5, 0x2, P0 ;  /* 0x0000f3001e037a11 */ /* 0x001fe200000f1405 */
[----:B------:R-:W-:-:S05]  /*0d40*/  FMUL.FTZ R5, R4, c[0x0][0x2d4] ;  /* 0x0000b50004057a20 */ /* 0x000fca0000410000 */
[----:B------:R-:W-:Y:S01]  /*0d50*/  STG.E [R2.64], R5 ;  /* 0x0000000502007986 */ /* 0x000fe2000c101904 */
[----:B------:R-:W-:Y:S05]  /*0d60*/  EXIT ;  /* 0x000000000000794d */ /* 0x000fea0003800000 */
.L_x_387:
        /* <DEDUP_REMOVED lines=9> */
.L_x_677:


//--------------------- .text._ZN5flash25flash_bwd_dot_do_o_kernelILb1E23Flash_bwd_kernel_traitsILi96ELi64ELi128ELi8ELi2ELi4ELi4ELb1ELb0EN7cutlass10bfloat16_tE19Flash_kernel_traitsILi96ELi64ELi128ELi8ES3_EEEEvNS_16Flash_bwd_paramsE --------------------------
	.section	.text._ZN5flash25flash_bwd_dot_do_o_kernelILb1E23Flash_bwd_kernel_traitsILi96ELi64ELi128ELi8ELi2ELi4ELi4ELb1ELb0EN7cutlass10bfloat16_tE19Flash_kernel_traitsILi96ELi64ELi128ELi8ES3_EEEEvNS_16Flash_bwd_paramsE,"ax",@progbits
	.sectioninfo	@"SHI_REGISTERS=45"
	.align	128
        .global         _ZN5flash25flash_bwd_dot_do_o_kernelILb1E23Flash_bwd_kernel_traitsILi96ELi64ELi128ELi8ELi2ELi4ELi4ELb1ELb0EN7cutlass10bfloat16_tE19Flash_kernel_traitsILi96ELi64ELi128ELi8ES3_EEEEvNS_16Flash_bwd_paramsE
        .type           _ZN5flash25flash_bwd_dot_do_o_kernelILb1E23Flash_bwd_kernel_traitsILi96ELi64ELi128ELi8ELi2ELi4ELi4ELb1ELb0EN7cutlass10bfloat16_tE19Flash_kernel_traitsILi96ELi64ELi128ELi8ES3_EEEEvNS_16Flash_bwd_paramsE,@function
        .size           _ZN5flash25flash_bwd_dot_do_o_kernelILb1E23Flash_bwd_kernel_traitsILi96ELi64ELi128ELi8ELi2ELi4ELi4ELb1ELb0EN7cutlass10bfloat16_tE19Flash_kernel_traitsILi96ELi64ELi128ELi8ES3_EEEEvNS_16Flash_bwd_paramsE,(.L_x_678 - _ZN5flash25flash_bwd_dot_do_o_kernelILb1E23Flash_bwd_kernel_traitsILi96ELi64ELi128ELi8ELi2ELi4ELi4ELb1ELb0EN7cutlass10bfloat16_tE19Flash_kernel_traitsILi96ELi64ELi128ELi8ES3_EEEEvNS_16Flash_bwd_paramsE)
        .other          _ZN5flash25flash_bwd_dot_do_o_kernelILb1E23Flash_bwd_kernel_traitsILi96ELi64ELi128ELi8ELi2ELi4ELi4ELb1ELb0EN7cutlass10bfloat16_tE19Flash_kernel_traitsILi96ELi64ELi128ELi8ES3_EEEEvNS_16Flash_bwd_paramsE,@"STO_CUDA_ENTRY STV_DEFAULT"
_ZN5flash25flash_bwd_dot_do_o_kernelILb1E23Flash_bwd_kernel_traitsILi96ELi64ELi128ELi8ELi2ELi4ELi4ELb1ELb0EN7cutlass10bfloat16_tE19Flash_kernel_traitsILi96ELi64ELi128ELi8ES3_EEEEvNS_16Flash_bwd_paramsE:
.text._ZN5flash25flash_bwd_dot_do_o_kernelILb1E23Flash_bwd_kernel_traitsILi96ELi64ELi128ELi8ELi2ELi4ELi4ELb1ELb0EN7cutlass10bfloat16_tE19Flash_kernel_traitsILi96ELi64ELi128ELi8ES3_EEEEvNS_16Flash_bwd_paramsE:
[----:B------:R-:W-:Y:S02]  /*0000*/  MOV R1, c[0x0][0x28] ;  /* 0x00000a0000017a02 */ /* 0x000fe40000000f00 */
[----:B------:R-:W0:Y:S01]  /*0010*/  S2R R5, SR_CTAID.Y ;  /* 0x0000000000057919 */ /* 0x000e220000002600 */
[----:B------:R-:W-:Y:S01]  /*0020*/  ISETP.NE.U32.AND P0, PT, RZ, c[0x0][0x240], PT ;  /* 0x00009000ff007a0c */ /* 0x000fe20003f05070 */
[----:B------:R-:W-:Y:S01]  /*0030*/  IMAD.MOV.U32 R10, RZ, RZ, -0x1 ;  /* 0xffffffffff0a7424 */ /* 0x000fe200078e00ff */
[----:B------:R-:W-:Y:S02]  /*0040*/  ULDC.64 UR4, c[0x0][0x118] ;  /* 0x0000460000047ab9 */ /* 0x000fe40000000a00 */
        /* <DEDUP_REMOVED lines=9> */
[----:B0-----:R-:W-:Y:S01]  /*00e0*/  IMAD.SHL.U32 R41, R41, 0x40, RZ ;  /* 0x0000004029297824 */ /* 0x001fe200078e00ff */
[----:B--2---:R-:W-:-:S02]  /*00f0*/  @P0 IADD3 R8, R7, -R10, RZ ;  /* 0x8000000a07080210 */ /* 0x004fc40007ffe0ff */
[----:B------:R-:W-:-:S04]  /*0100*/  @!P0 MOV R8, c[0x0][0x214] ;  /* 0x0000850000088a02 */ /* 0x000fc80000000f00 */
[----:B------:R-:W-:-:S13]  /*0110*/  ISETP.GT.AND P1, PT, R8, R41, PT ;  /* 0x000000290800720c */ /* 0x000fda0003f24270 */
[----:B------:R-:W-:Y:S05]  /*0120*/  @!P1 EXIT ;  /* 0x000000000000994d */ /* 0x000fea0003800000 */
[----:B------:R-:W-:Y:S01]  /*0130*/  ISETP.NE.AND P1, PT, R10, -0x1, PT ;  /* 0xffffffff0a00780c */ /* 0x000fe20003f25270 */
[C---:B------:R-:W-:Y:S01]  /*0140*/  IMAD.WIDE R2, R5.reuse, 0x80, RZ ;  /* 0x0000008005027825 */ /* 0x040fe200078e02ff */
[----:B------:R-:W-:Y:S01]  /*0150*/  SHF.R.S32.HI R36, RZ, 0x1f, R41 ;  /* 0x0000001fff247819 */ /* 0x000fe20000011429 */
[----:B------:R-:W-:Y:S02]  /*0160*/  ULDC.U8 UR6, c[0x0][0x328] ;  /* 0x0000ca0000067ab9 */ /* 0x000fe40000000000 */
[----:B------:R-:W-:Y:S01]  /*0170*/  IMAD.MOV.U32 R9, RZ, RZ, c[0x0][0x1c0] ;  /* 0x00007000ff097624 */ /* 0x000fe200078e00ff */
[----:B------:R-:W-:Y:S01]  /*0180*/  SEL R4, R2, RZ, P0 ;  /* 0x000000ff02047207 */ /* 0x000fe20000000000 */
[----:B------:R-:W-:Y:S01]  /*0190*/  IMAD.WIDE R6, R5, c[0x0][0x224], RZ ;  /* 0x0000890005067a25 */ /* 0x000fe200078e02ff */
[----:B------:R-:W-:Y:S02]  /*01a0*/  SEL R11, R3, RZ, P0 ;  /* 0x000000ff030b7207 */ /* 0x000fe40000000000 */
[----:B------:R-:W-:Y:S01]  /*01b0*/  SHF.R.S32.HI R15, RZ, 0x1f, R9 ;  /* 0x0000001fff0f7819 */ /* 0x000fe20000011409 */
[----:B------:R-:W-:Y:S01]  /*01c0*/  IMAD R16, R7, c[0x0][0x1c0], RZ ;  /* 0x0000700007107a24 */ /* 0x000fe200078e02ff */
[----:B------:R-:W-:Y:S01]  /*01d0*/  IADD3 R21, P0, R41, R4, RZ ;  /* 0x0000000429157210 */ /* 0x000fe20007f1e0ff */
[----:B------:R-:W-:Y:S01]  /*01e0*/  @P1 IMAD.WIDE.U32 R24, R10, c[0x0][0x370], RZ ;  /* 0x0000dc000a181a25 */ /* 0x000fe200078e00ff */
[----:B------:R-:W-:-:S02]  /*01f0*/  @!P1 SHF.R.S32.HI R0, RZ, 0x1f, R5 ;  /* 0x0000001fff009819 */ /* 0x000fc40000011405 */
[----:B------:R-:W-:Y:S01]  /*0200*/  @!P1 SHF.R.S32.HI R17, RZ, 0x1f, R5 ;  /* 0x0000001fff119819 */ /* 0x000fe20000011405 */
[----:B------:R-:W-:Y:S01]  /*0210*/  @P1 IMAD.WIDE.U32 R12, R10, c[0x0][0x1e8], RZ ;  /* 0x00007a000a0c1a25 */ /* 0x000fe200078e00ff */
[----:B------:R-:W-:Y:S02]  /*0220*/  IADD3.X R11, R36, R11, RZ, P0, !PT ;  /* 0x0000000b240b7210 */ /* 0x000fe400007fe4ff */
[----:B------:R-:W-:Y:S01]  /*0230*/  ISETP.NE.AND P0, PT, RZ, UR6, PT ;  /* 0x00000006ff007c0c */ /* 0x000fe2000bf05270 */
[----:B------:R-:W-:Y:S01]  /*0240*/  @!P1 IMAD R14, R0, c[0x0][0x368], RZ ;  /* 0x0000da00000e9a24 */ /* 0x000fe200078e02ff */
[----:B------:R-:W-:Y:S01]  /*0250*/  @P1 MOV R40, R12 ;  /* 0x0000000c00281202 */ /* 0x000fe20000000f00 */
[----:B------:R-:W-:-:S04]  /*0260*/  @!P1 IMAD.WIDE.U32 R2, R5, c[0x0][0x368], RZ ;  /* 0x0000da0005029a25 */ /* 0x000fc800078e00ff */
[----:B------:R-:W-:Y:S02]  /*0270*/  @!P1 IMAD R7, R5, c[0x0][0x36c], R14 ;  /* 0x0000db0005079a24 */ /* 0x000fe400078e020e */
[----:B------:R-:W-:Y:S02]  /*0280*/  @!P1 IMAD R14, R17, c[0x0][0x1e0], RZ ;  /* 0x00007800110e9a24 */ /* 0x000fe400078e02ff */
[C---:B------:R-:W-:Y:S01]  /*0290*/  @P1 IMAD R25, R10.reuse, c[0x0][0x374], R25 ;  /* 0x0000dd000a191a24 */ /* 0x040fe200078e0219 */
[----:B------:R-:W-:Y:S01]  /*02a0*/  @!P1 IADD3 R25, R3, R7, RZ ;  /* 0x0000000703199210 */ /* 0x000fe20007ffe0ff */
[----:B------:R-:W-:Y:S02]  /*02b0*/  @P1 IMAD R0, R10, c[0x0][0x1ec], R13 ;  /* 0x00007b000a001a24 */ /* 0x000fe400078e020d */
[----:B------:R-:W-:Y:S02]  /*02c0*/  IMAD R15, R6, R15, R16 ;  /* 0x0000000f060f7224 */ /* 0x000fe400078e0210 */
[----:B------:R-:W-:-:S04]  /*02d0*/  @!P1 IMAD.WIDE.U32 R12, R5, c[0x0][0x1e0], RZ ;  /* 0x00007800050c9a25 */ /* 0x000fc800078e00ff */
[----:B------:R-:W-:Y:S01]  /*02e0*/  @!P1 IMAD R3, R5, c[0x0][0x1e4], R14 ;  /* 0x0000790005039a24 */ /* 0x000fe200078e020e */
[----:B------:R-:W-:Y:S01]  /*02f0*/  MOV R14, c[0x0][0x22c] ;  /* 0x00008b00000e7a02 */ /* 0x000fe20000000f00 */
[----:B------:R-:W-:Y:S01]  /*0300*/  IMAD.WIDE.U32 R6, R6, c[0x0][0x1c0], RZ ;  /* 0x0000700006067a25 */ /* 0x000fe200078e00ff */
[----:B------:R-:W-:-:S03]  /*0310*/  @!P1 MOV R40, R12 ;  /* 0x0000000c00289202 */ /* 0x000fc60000000f00 */
[----:B------:R-:W-:Y:S02]  /*0320*/  @!P1 IMAD.MOV.U32 R24, RZ, RZ, R2 ;  /* 0x000000ffff189224 */ /* 0x000fe400078e0002 */
[----:B------:R-:W0:Y:S01]  /*0330*/  S2R R2, SR_CTAID.Z ;  /* 0x0000000000027919 */ /* 0x000e220000002700 */
[----:B------:R-:W-:Y:S01]  /*0340*/  @!P1 IMAD.IADD R0, R13, 0x1, R3 ;  /* 0x000000010d009824 */ /* 0x000fe200078e0203 */
[----:B------:R-:W-:Y:S01]  /*0350*/  IADD3 R3, R7, R15, RZ ;  /* 0x0000000f07037210 */ /* 0x000fe20007ffe0ff */
[----:B------:R-:W-:Y:S01]  /*0360*/  @P1 IMAD.MOV.U32 R17, RZ, RZ, R10 ;  /* 0x000000ffff111224 */ /* 0x000fe200078e000a */
[----:B------:R-:W-:Y:S01]  /*0370*/  SHF.R.S32.HI R7, RZ, 0x1f, R14 ;  /* 0x0000001fff077819 */ /* 0x000fe2000001140e */
[----:B------:R-:W-:-:S04]  /*0380*/  IMAD.WIDE R12, R9, c[0x0][0x22c], RZ ;  /* 0x00008b00090c7a25 */ /* 0x000fc800078e02ff */
[----:B------:R-:W-:Y:S02]  /*0390*/  IMAD R14, R3, c[0x0][0x22c], RZ ;  /* 0x00008b00030e7a24 */ /* 0x000fe400078e02ff */
[----:B------:R-:W1:Y:S01]  /*03a0*/  S2R R3, SR_TID.X ;  /* 0x0000000000037919 */ /* 0x000e620000002100 */
[----:B------:R-:W-:Y:S02]  /*03b0*/  @!P1 IMAD.MOV.U32 R17, RZ, RZ, -0x1 ;  /* 0xffffffffff119424 */ /* 0x000fe400078e00ff */
[----:B------:R-:W-:Y:S02]  /*03c0*/  IMAD.MOV.U32 R15, RZ, RZ, RZ ;  /* 0x000000ffff0f7224 */ /* 0x000fe400078e00ff */
[----:B------:R-:W-:Y:S02]  /*03d0*/  IMAD R16, R13, R17, RZ ;  /* 0x000000110d107224 */ /* 0x000fe400078e02ff */
[----:B------:R-:W-:Y:S02]  /*03e0*/  IMAD R7, R7, R6, R14 ;  /* 0x0000000607077224 */ /* 0x000fe400078e020e */
[----:B------:R-:W-:-:S02]  /*03f0*/  IMAD R23, R12, R15, R16 ;  /* 0x0000000f0c177224 */ /* 0x000fc400078e0210 */
[----:B------:R-:W-:-:S04]  /*0400*/  IMAD.WIDE.U32 R14, R6, c[0x0][0x22c], RZ ;  /* 0x00008b00060e7a25 */ /* 0x000fc800078e00ff */
[----:B------:R-:W-:Y:S02]  /*0410*/  IMAD R4, R11, R12, RZ ;  /* 0x0000000c0b047224 */ /* 0x000fe400078e02ff */
[----:B------:R-:W-:-:S04]  /*0420*/  IMAD.WIDE.U32 R16, R12, R17, RZ ;  /* 0x000000110c107225 */ /* 0x000fc800078e00ff */
[----:B0-----:R-:W-:Y:S01]  /*0430*/  IMAD R19, R2, c[0x0][0x22c], RZ ;  /* 0x00008b0002137a24 */ /* 0x001fe200078e02ff */
[----:B------:R-:W-:Y:S01]  /*0440*/  SEL R16, R14, R16, !P1 ;  /* 0x000000100e107207 */ /* 0x000fe20004800000 */
[----:B------:R-:W-:Y:S01]  /*0450*/  IMAD.IADD R11, R15, 0x1, R7 ;  /* 0x000000010f0b7824 */ /* 0x000fe200078e0207 */
[----:B------:R-:W-:Y:S01]  /*0460*/  @P1 IADD3 R11, R17, R23, RZ ;  /* 0x00000017110b1210 */ /* 0x000fe20007ffe0ff */
[----:B------:R-:W-:Y:S01]  /*0470*/  IMAD.WIDE.U32 R6, R21, R12, RZ ;  /* 0x0000000c15067225 */ /* 0x000fe200078e00ff */
[----:B------:R-:W-:-:S03]  /*0480*/  SHF.R.S32.HI R14, RZ, 0x1f, R19 ;  /* 0x0000001fff0e7819 */ /* 0x000fc60000011413 */
[----:B------:R-:W-:Y:S01]  /*0490*/  IMAD R13, R13, R21, R4 ;  /* 0x000000150d0d7224 */ /* 0x000fe200078e0204 */
[----:B------:R-:W-:-:S03]  /*04a0*/  SHF.R.S32.HI R4, RZ, 0x1f, R2 ;  /* 0x0000001fff047819 */ /* 0x000fc60000011402 */
[----:B------:R-:W-:Y:S01]  /*04b0*/  IMAD.IADD R13, R7, 0x1, R13 ;  /* 0x00000001070d7824 */ /* 0x000fe200078e020d */
[----:B------:R-:W-:Y:S05]  /*04c0*/  @!P0 BRA `(.L_x_388) ;  /* 0x0000007000008947 */ /* 0x000fea0003800000 */
[----:B-1----:R-:W-:Y:S01]  /*04d0*/  HFMA2.MMA R12, -RZ, RZ, 0, 7.62939453125e-06 ;  /* 0x00000080ff0c7435 */ /* 0x002fe200000001ff */
[----:B------:R-:W-:Y:S02]  /*04e0*/  @!P1 IMAD R10, R5, c[0x0][0x224], RZ ;  /* 0x00008900050a9a24 */ /* 0x000fe400078e02ff */
[----:B------:R-:W-:-:S03]  /*04f0*/  IMAD.MOV.U32 R15, RZ, RZ, c[0x0][0x210] ;  /* 0x00008400ff0f7624 */ /* 0x000fc600078e00ff */
[----:B------:R-:W-:-:S04]  /*0500*/  LEA R10, R5, R10, 0x7 ;  /* 0x0000000a050a7211 */ /* 0x000fc800078e38ff */
[----:B------:R-:W-:-:S04]  /*0510*/  IMAD R5, R12, R15, c[0x0][0x234] ;  /* 0x00008d000c057624 */ /* 0x000fc800078e020f */
[----:B------:R-:W-:Y:S01]  /*0520*/  IMAD R32, R5, R2, R10 ;  /* 0x0000000205207224 */ /* 0x000fe200078e020a */
[----:B------:R-:W-:Y:S05]  /*0530*/  BRA `(.L_x_389) ;  /* 0x0000002000007947 */ /* 0x000fea0003800000 */
.L_x_388:
[----:B-1----:R-:W-:-:S04]  /*0540*/  IMAD R5, R5, c[0x0][0x1c0], R2 ;  /* 0x0000700005057a24 */ /* 0x002fc800078e0202 */
[----:B------:R-:W-:Y:S02]  /*0550*/  IMAD R32, R5, c[0x0][0x224], RZ ;  /* 0x0000890005207a24 */ /* 0x000fe400078e02ff */
.L_x_389:
[----:B------:R-:W-:Y:S01]  /*0560*/  SHF.R.S32.HI R10, RZ, 0x1f, R3 ;  /* 0x0000001fff0a7819 */ /* 0x000fe20000011403 */
[----:B------:R-:W-:Y:S01]  /*0570*/  BSSY B0, `(.L_x_390) ;  /* 0x0000036000007945 */ /* 0x000fe20003800000 */
[----:B------:R-:W-:Y:S01]  /*0580*/  IADD3 R19, P0, P1, R6, R16, R19 ;  /* 0x0000001006137210 */ /* 0x000fe2000791e013 */
[----:B------:R-:W-:Y:S01]  /*0590*/  CS2R R20, SRZ ;  /* 0x0000000000147805 */ /* 0x000fe2000001ff00 */
[CC--:B------:R-:W-:Y:S02]  /*05a0*/  LEA.HI R5, R10.reuse, R3.reuse, RZ, 0x3 ;  /* 0x000000030a057211 */ /* 0x0c0fe400078f18ff */
[----:B------:R-:W-:Y:S02]  /*05b0*/  LEA.HI R10, R10, R3, RZ, 0x2 ;  /* 0x000000030a0a7211 */ /* 0x000fe400078f10ff */
[----:B------:R-:W-:Y:S02]  /*05c0*/  LOP3.LUT R12, R5, 0x3ffffff8, RZ, 0xc0, !PT ;  /* 0x3ffffff8050c7812 */ /* 0x000fe400078ec0ff */
[----:B------:R-:W-:Y:S01]  /*05d0*/  SHF.R.S32.HI R7, RZ, 0x3, R5 ;  /* 0x00000003ff077819 */ /* 0x000fe20000011405 */
[----:B------:R-:W-:Y:S01]  /*05e0*/  IMAD R5, R9, c[0x0][0x22c], RZ ;  /* 0x00008b0009057a24 */ /* 0x000fe200078e02ff */
[----:B------:R-:W-:Y:S01]  /*05f0*/  SHF.R.S32.HI R6, RZ, 0x2, R10 ;  /* 0x00000002ff067819 */ /* 0x000fe2000001140a */
[----:B------:R-:W-:Y:S01]  /*0600*/  IMAD.IADD R12, R3, 0x1, -R12 ;  /* 0x00000001030c7824 */ /* 0x000fe200078e0a0c */
[----:B------:R-:W-:Y:S01]  /*0610*/  IADD3.X R11, R13, R11, R14, P0, P1 ;  /* 0x0000000b0d0b7210 */ /* 0x000fe200007e240e */
[----:B------:R-:W-:Y:S01]  /*0620*/  IMAD.IADD R9, R8, 0x1, -R41 ;  /* 0x0000000108097824 */ /* 0x000fe200078e0a29 */
[----:B------:R-:W-:Y:S01]  /*0630*/  LOP3.LUT R16, R10, 0x1ffffffc, RZ, 0xc0, !PT ;  /* 0x1ffffffc0a107812 */ /* 0x000fe200078ec0ff */
[----:B------:R-:W-:Y:S01]  /*0640*/  CS2R R14, SRZ ;  /* 0x00000000000e7805 */ /* 0x000fe2000001ff00 */
[----:B------:R-:W-:-:S02]  /*0650*/  SHF.L.U32 R12, R12, 0x2, RZ ;  /* 0x000000020c0c7819 */ /* 0x000fc400000006ff */
[----:B------:R-:W-:Y:S01]  /*0660*/  ISETP.GE.AND P0, PT, R6, R9, PT ;  /* 0x000000090600720c */ /* 0x000fe20003f06270 */
[----:B------:R-:W-:Y:S01]  /*0670*/  IMAD.IADD R34, R3, 0x1, -R16 ;  /* 0x0000000103227824 */ /* 0x000fe200078e0a10 */
[----:B------:R-:W-:Y:S01]  /*0680*/  IADD3 R32, R41, R32, RZ ;  /* 0x0000002029207210 */ /* 0x000fe20007ffe0ff */
[----:B------:R-:W-:Y:S01]  /*0690*/  IMAD R12, R7, R5, R12 ;  /* 0x00000005070c7224 */ /* 0x000fe200078e020c */
[----:B------:R-:W-:Y:S01]  /*06a0*/  CS2R R8, SRZ ;  /* 0x0000000000087805 */ /* 0x000fe2000001ff00 */
[----:B------:R-:W-:Y:S01]  /*06b0*/  IMAD.SHL.U32 R34, R34, 0x8, RZ ;  /* 0x0000000822227824 */ /* 0x000fe200078e00ff */
[----:B------:R-:W-:Y:S01]  /*06c0*/  MOV R28, RZ ;  /* 0x000000ff001c7202 */ /* 0x000fe20000000f00 */
[----:B------:R-:W-:Y:S01]  /*06d0*/  CS2R R16, SRZ ;  /* 0x0000000000107805 */ /* 0x000fe2000001ff00 */
[----:B------:R-:W-:Y:S02]  /*06e0*/  IADD3 R7, P1, R12, R19, RZ ;  /* 0x000000130c077210 */ /* 0x000fe40007f3e0ff */
[----:B------:R-:W-:Y:S01]  /*06f0*/  CS2R R18, SRZ ;  /* 0x0000000000127805 */ /* 0x000fe2000001ff00 */
[----:B------:R-:W-:-:S02]  /*0700*/  SHF.R.S32.HI R33, RZ, 0x1f, R6 ;  /* 0x0000001fff217819 */ /* 0x000fc40000011406 */
[----:B------:R-:W-:Y:S02]  /*0710*/  LEA.HI.X.SX32 R38, R12, R11, 0x1, P1 ;  /* 0x0000000b0c267211 */ /* 0x000fe400008f0eff */
[----:B------:R-:W-:Y:S01]  /*0720*/  CS2R R10, SRZ ;  /* 0x00000000000a7805 */ /* 0x000fe2000001ff00 */
[----:B------:R-:W-:Y:S01]  /*0730*/  CS2R R12, SRZ ;  /* 0x00000000000c7805 */ /* 0x000fe2000001ff00 */
        /* <DEDUP_REMOVED lines=11> */
[----:B------:R-:W-:-:S03]  /*07f0*/  ISETP.GE.AND P1, PT, R34, c[0x0][0x220], PT ;  /* 0x0000880022007a0c */ /* 0x000fc60003f26270 */
[----:B------:R-:W-:Y:S01]  /*0800*/  IMAD.WIDE.U32 R24, R2, c[0x0][0x378], R22 ;  /* 0x0000de0002187a25 */ /* 0x000fe200078e0016 */
[----:B------:R-:W-:-:S03]  /*0810*/  IADD3 R22, R34, 0x40, RZ ;  /* 0x0000004022167810 */ /* 0x000fc60007ffe0ff */
[----:B------:R-:W-:Y:S01]  /*0820*/  IMAD R23, R33, c[0x0][0x370], RZ ;  /* 0x0000dc0021177a24 */ /* 0x000fe200078e02ff */
[----:B------:R-:W-:Y:S02]  /*0830*/  IADD3 R25, R25, R27, RZ ;  /* 0x0000001b19197210 */ /* 0x000fe40007ffe0ff */
[----:B------:R-:W-:Y:S01]  /*0840*/  ISETP.GE.AND P3, PT, R22, c[0x0][0x220], PT ;  /* 0x0000880016007a0c */ /* 0x000fe20003f66270 */
[C---:B------:R-:W-:Y:S02]  /*0850*/  IMAD R23, R6.reuse, c[0x0][0x374], R23 ;  /* 0x0000dd0006177a24 */ /* 0x040fe400078e0217 */
[----:B------:R-:W-:-:S04]  /*0860*/  IMAD.WIDE.U32 R24, R6, c[0x0][0x370], R24 ;  /* 0x0000dc0006187a25 */ /* 0x000fc800078e0018 */
[----:B------:R-:W-:Y:S01]  /*0870*/  IMAD.IADD R23, R25, 0x1, R23 ;  /* 0x0000000119177824 */ /* 0x000fe200078e0217 */
[----:B------:R-:W-:-:S04]  /*0880*/  LEA R22, P4, R24, c[0x0][0x330], 0x1 ;  /* 0x0000cc0018167a11 */ /* 0x000fc800078808ff */
[----:B------:R-:W-:-:S05]  /*0890*/  LEA.HI.X R23, R24, c[0x0][0x334], R23, 0x1, P4 ;  /* 0x0000cd0018177a11 */ /* 0x000fca00020f0c17 */
[----:B------:R0:W5:Y:S04]  /*08a0*/  @!P1 LDG.E.128 R8, [R22.64] ;  /* 0x0000000416089981 */ /* 0x000168000c1e1d00 */
[----:B------:R0:W5:Y:S04]  /*08b0*/  @!P2 LDG.E.128 R12, [R22.64+0x40] ;  /* 0x00004004160ca981 */ /* 0x000168000c1e1d00 */
[----:B------:R0:W5:Y:S02]  /*08c0*/  @!P3 LDG.E.128 R16, [R22.64+0x80] ;  /* 0x000080041610b981 */ /* 0x000164000c1e1d00 */
.L_x_391:
[----:B------:R-:W-:Y:S05]  /*08d0*/  BSYNC B0 ;  /* 0x0000000000007941 */ /* 0x000fea0003800000 */
.L_x_390:
[----:B------:R-:W-:Y:S01]  /*08e0*/  BSSY B0, `(.L_x_392) ;  /* 0x000001f000007945 */ /* 0x000fe20003800000 */
[----:B0-----:R-:W-:Y:S01]  /*08f0*/  CS2R R22, SRZ ;  /* 0x0000000000167805 */ /* 0x001fe2000001ff00 */
[----:B------:R-:W-:Y:S01]  /*0900*/  CS2R R24, SRZ ;  /* 0x0000000000187805 */ /* 0x000fe2000001ff00 */
[----:B------:R-:W-:Y:S01]  /*0910*/  CS2R R26, SRZ ;  /* 0x00000000001a7805 */ /* 0x000fe2000001ff00 */
[----:B------:R-:W-:Y:S01]  /*0920*/  MOV R29, RZ ;  /* 0x000000ff001d7202 */ /* 0x000fe20000000f00 */
[----:B------:R-:W-:Y:S01]  /*0930*/  CS2R R30, SRZ ;  /* 0x00000000001e7805 */ /* 0x000fe2000001ff00 */
[----:B------:R-:W-:Y:S05]  /*0940*/  @P0 BRA `(.L_x_393) ;  /* 0x0000018000000947 */ /* 0x000fea0003800000 */
[----:B------:R-:W-:Y:S01]  /*0950*/  IMAD R42, R36, c[0x0][0x1e8], RZ ;  /* 0x00007a00242a7a24 */ /* 0x000fe200078e02ff */
[----:B------:R-:W-:Y:S01]  /*0960*/  MOV R37, R35 ;  /* 0x0000002300257202 */ /* 0x000fe20000000f00 */
[----:B------:R-:W-:Y:S01]  /*0970*/  IMAD.MOV.U32 R36, RZ, RZ, R34 ;  /* 0x000000ffff247224 */ /* 0x000fe200078e0022 */
[----:B------:R-:W-:Y:S01]  /*0980*/  ISETP.GE.AND P1, PT, R34, c[0x0][0x220], PT ;  /* 0x0000880022007a0c */ /* 0x000fe20003f26270 */
[----:B------:R-:W-:Y:S01]  /*0990*/  IMAD R35, R4, c[0x0][0x1f0], RZ ;  /* 0x00007c0004237a24 */ /* 0x000fe200078e02ff */
[----:B------:R-:W-:Y:S01]  /*09a0*/  ISETP.GE.AND P2, PT, R39, c[0x0][0x220], PT ;  /* 0x0000880027007a0c */ /* 0x000fe20003f46270 */
[----:B------:R-:W-:-:S04]  /*09b0*/  IMAD.WIDE.U32 R36, R41, c[0x0][0x1e8], R36 ;  /* 0x00007a0029247a25 */ /* 0x000fc800078e0024 */
[----:B------:R-:W-:Y:S01]  /*09c0*/  IMAD R41, R41, c[0x0][0x1ec], R42 ;  /* 0x00007b0029297a24 */ /* 0x000fe200078e022a */
[----:B------:R-:W-:Y:S01]  /*09d0*/  IADD3 R36, P0, R40, R36, RZ ;  /* 0x0000002428247210 */ /* 0x000fe20007f1e0ff */
[----:B------:R-:W-:Y:S02]  /*09e0*/  IMAD R35, R2, c[0x0][0x1f4], R35 ;  /* 0x00007d0002237a24 */ /* 0x000fe400078e0223 */
[----:B------:R-:W-:Y:S01]  /*09f0*/  IMAD R33, R33, c[0x0][0x1e8], RZ ;  /* 0x00007a0021217a24 */ /* 0x000fe200078e02ff */
[----:B------:R-:W-:Y:S02]  /*0a00*/  IADD3.X R37, R0, R37, R41, P0, !PT ;  /* 0x0000002500257210 */ /* 0x000fe400007fe429 */
[----:B------:R-:W-:Y:S01]  /*0a10*/  IADD3 R0, R34, 0x40, RZ ;  /* 0x0000004022007810 */ /* 0x000fe20007ffe0ff */
[----:B------:R-:W-:Y:S02]  /*0a20*/  IMAD R33, R6, c[0x0][0x1ec], R33 ;  /* 0x00007b0006217a24 */ /* 0x000fe400078e0221 */
[----:B------:R-:W-:Y:S01]  /*0a30*/  IMAD.WIDE.U32 R36, R2, c[0x0][0x1f0], R36 ;  /* 0x00007c0002247a25 */ /* 0x000fe200078e0024 */
[----:B------:R-:W-:-:S03]  /*0a40*/  ISETP.GE.AND P3, PT, R0, c[0x0][0x220], PT ;  /* 0x0000880000007a0c */ /* 0x000fc60003f66270 */
[----:B------:R-:W-:-:S04]  /*0a50*/  IMAD.IADD R37, R37, 0x1, R35 ;  /* 0x0000000125257824 */ /* 0x000fc800078e0223 */
[----:B------:R-:W-:-:S05]  /*0a60*/  IMAD.WIDE.U32 R36, R6, c[0x0][0x1e8], R36 ;  /* 0x00007a0006247a25 */ /* 0x000fca00078e0024 */
[----:B------:R-:W-:Y:S02]  /*0a70*/  IADD3 R33, R37, R33, RZ ;  /* 0x0000002125217210 */ /* 0x000fe40007ffe0ff */
[----:B------:R-:W-:-:S04]  /*0a80*/  LEA R34, P0, R36, c[0x0][0x1d0], 0x1 ;  /* 0x0000740024227a11 */ /* 0x000fc800078008ff */
[----:B------:R-:W-:-:S05]  /*0a90*/  LEA.HI.X R35, R36, c[0x0][0x1d4], R33, 0x1, P0 ;  /* 0x0000750024237a11 */ /* 0x000fca00000f0c21 */
[----:B------:R0:W5:Y:S04]  /*0aa0*/  @!P1 LDG.E.128 R20, [R34.64] ;  /* 0x0000000422149981 */ /* 0x000168000c1e1d00 */
[----:B------:R0:W5:Y:S04]  /*0ab0*/  @!P2 LDG.E.128 R24, [R34.64+0x40] ;  /* 0x000040042218a981 */ /* 0x000168000c1e1d00 */
[----:B------:R0:W5:Y:S02]  /*0ac0*/  @!P3 LDG.E.128 R28, [R34.64+0x80] ;  /* 0x00008004221cb981 */ /* 0x000164000c1e1d00 */
.L_x_393:
[----:B------:R-:W-:Y:S05]  /*0ad0*/  BSYNC B0 ;  /* 0x0000000000007941 */ /* 0x000fea0003800000 */
.L_x_392:
[C---:B-----5:R-:W-:Y:S01]  /*0ae0*/  LOP3.LUT R2, R8.reuse, 0xffff0000, RZ, 0xc0, !PT ;  /* 0xffff000008027812 */ /* 0x060fe200078ec0ff */
[----:B------:R-:W-:Y:S01]  /*0af0*/  IMAD.U32 R0, R8, 0x10000, RZ ;  /* 0x0001000008007824 */ /* 0x000fe200078e00ff */
[----:B0-----:R-:W-:-:S02]  /*0b00*/  LOP3.LUT R35, R20, 0xffff0000, RZ, 0xc0, !PT ;  /* 0xffff000014237812 */ /* 0x001fc400078ec0ff */
[----:B------:R-:W-:Y:S02]  /*0b10*/  SHF.L.U32 R33, R20, 0x10, RZ ;  /* 0x0000001014217819 */ /* 0x000fe400000006ff */
[----:B------:R-:W-:Y:S01]  /*0b20*/  LOP3.LUT R8, R9, 0xffff0000, RZ, 0xc0, !PT ;  /* 0xffff000009087812 */ /* 0x000fe200078ec0ff */
[----:B------:R-:W-:Y:S01]  /*0b30*/  FMUL.FTZ R4, R2, R35 ;  /* 0x0000002302047220 */ /* 0x000fe20000410000 */
[----:B------:R-:W-:Y:S01]  /*0b40*/  SHF.L.U32 R35, R21, 0x10, RZ ;  /* 0x0000001015237819 */ /* 0x000fe200000006ff */
[----:B------:R-:W-:Y:S01]  /*0b50*/  IMAD.U32 R2, R9, 0x10000, RZ ;  /* 0x0001000009027824 */ /* 0x000fe200078e00ff */
[----:B------:R-:W-:Y:S01]  /*0b60*/  LOP3.LUT R21, R21, 0xffff0000, RZ, 0xc0, !PT ;  /* 0xffff000015157812 */ /* 0x000fe200078ec0ff */
[----:B------:R-:W-:Y:S01]  /*0b70*/  FFMA.FTZ R0, R0, R33, R4 ;  /* 0x0000002100007223 */ /* 0x000fe20000010004 */
[----:B------:R-:W-:Y:S02]  /*0b80*/  SHF.L.U32 R9, R22, 0x10, RZ ;  /* 0x0000001016097819 */ /* 0x000fe400000006ff */
[----:B------:R-:W-:Y:S01]  /*0b90*/  LOP3.LUT P0, RZ, R3, 0x3, RZ, 0xc0, !PT ;  /* 0x0000000303ff7812 */ /* 0x000fe2000780c0ff */
[----:B------:R-:W-:Y:S01]  /*0ba0*/  FFMA.FTZ R2, R2, R35, R0 ;  /* 0x0000002302027223 */ /* 0x000fe20000010000 */
[----:B------:R-:W-:Y:S01]  /*0bb0*/  LEA R6, P1, R7, c[0x0][0x350], 0x2 ;  /* 0x0000d40007067a11 */ /* 0x000fe200078210ff */
[----:B------:R-:W-:-:S02]  /*0bc0*/  IMAD.U32 R0, R10, 0x10000, RZ ;  /* 0x000100000a007824 */ /* 0x000fc400078e00ff */
[----:B------:R-:W-:Y:S01]  /*0bd0*/  FFMA.FTZ R8, R8, R21, R2 ;  /* 0x0000001508087223 */ /* 0x000fe20000010002 */
[----:B------:R-:W-:Y:S02]  /*0be0*/  LOP3.LUT R2, R10, 0xffff0000, RZ, 0xc0, !PT ;  /* 0xffff00000a027812 */ /* 0x000fe400078ec0ff */
[----:B------:R-:W-:Y:S01]  /*0bf0*/  LOP3.LUT R21, R22, 0xffff0000, RZ, 0xc0, !PT ;  /* 0xffff000016157812 */ /* 0x000fe200078ec0ff */
[----:B------:R-:W-:Y:S01]  /*0c00*/  FFMA.FTZ R8, R0, R9, R8 ;  /* 0x0000000900087223 */ /* 0x000fe20000010008 */
[----:B------:R-:W-:Y:S01]  /*0c10*/  SHF.L.U32 R9, R23, 0x10, RZ ;  /* 0x0000001017097819 */ /* 0x000fe200000006ff */
[C---:B------:R-:W-:Y:S01]  /*0c20*/  IMAD.U32 R0, R11.reuse, 0x10000, RZ ;  /* 0x000100000b007824 */ /* 0x040fe200078e00ff */
[----:B------:R-:W-:Y:S01]  /*0c30*/  LOP3.LUT R10, R11, 0xffff0000, RZ, 0xc0, !PT ;  /* 0xffff00000b0a7812 */ /* 0x000fe200078ec0ff */
[----:B------:R-:W-:Y:S01]  /*0c40*/  FFMA.FTZ R2, R2, R21, R8 ;  /* 0x0000001502027223 */ /* 0x000fe20000010008 */
[----:B------:R-:W-:Y:S02]  /*0c50*/  LOP3.LUT R23, R23, 0xffff0000, RZ, 0xc0, !PT ;  /* 0xffff000017177812 */ /* 0x000fe400078ec0ff */
[----:B------:R-:W-:Y:S01]  /*0c60*/  LOP3.LUT R11, R24, 0xffff0000, RZ, 0xc0, !PT ;  /* 0xffff0000180b7812 */ /* 0x000fe200078ec0ff */
[----:B------:R-:W-:Y:S01]  /*0c70*/  FFMA.FTZ R2, R0, R9, R2 ;  /* 0x0000000900027223 */ /* 0x000fe20000010002 */
[----:B------:R-:W-:Y:S01]  /*0c80*/  SHF.L.U32 R9, R24, 0x10, RZ ;  /* 0x0000001018097819 */ /* 0x000fe200000006ff */
[----:B------:R-:W-:Y:S01]  /*0c90*/  IMAD.U32 R0, R12, 0x10000, RZ ;  /* 0x000100000c007824 */ /* 0x000fe200078e00ff */
[----:B------:R-:W-:Y:S01]  /*0ca0*/  @!P0 LEA.HI R8, P2, R3, R32, RZ, 0x1e ;  /* 0x0000002003088211 */ /* 0x000fe2000785f0ff */
[----:B------:R-:W-:Y:S01]  /*0cb0*/  FFMA.FTZ R10, R10, R23, R2 ;  /* 0x000000170a0a7223 */ /* 0x000fe20000010002 */
[----:B------:R-:W-:-:S02]  /*0cc0*/  LOP3.LUT R2, R12, 0xffff0000, RZ, 0xc0, !PT ;  /* 0xffff00000c027812 */ /* 0x000fc400078ec0ff */
[----:B------:R-:W-:Y:S01]  /*0cd0*/  LOP3.LUT R12, R13, 0xffff0000, RZ, 0xc0, !PT ;  /* 0xffff00000d0c7812 */ /* 0x000fe200078ec0ff */
[----:B------:R-:W-:Y:S01]  /*0ce0*/  FFMA.FTZ R10, R0, R9, R10 ;  /* 0x00000009000a7223 */ /* 0x000fe2000001000a */
[----:B------:R-:W-:Y:S01]  /*0cf0*/  SHF.L.U32 R9, R25, 0x10, RZ ;  /* 0x0000001019097819 */ /* 0x000fe200000006ff */
[----:B------:R-:W-:Y:S01]  /*0d00*/  IMAD.U32 R0, R13, 0x10000, RZ ;  /* 0x000100000d007824 */ /* 0x000fe200078e00ff */
[----:B------:R-:W-:Y:S01]  /*0d10*/  LOP3.LUT R25, R25, 0xffff0000, RZ, 0xc0, !PT ;  /* 0xffff000019197812 */ /* 0x000fe200078ec0ff */
[----:B------:R-:W-:Y:S01]  /*0d20*/  FFMA.FTZ R2, R2, R11, R10 ;  /* 0x0000000b02027223 */ /* 0x000fe2000001000a */
[----:B------:R-:W-:Y:S02]  /*0d30*/  LOP3.LUT R11, R26, 0xffff0000, RZ, 0xc0, !PT ;  /* 0xffff00001a0b7812 */ /* 0x000fe400078ec0ff */
[----:B------:R-:W-:Y:S01]  /*0d40*/  LEA.HI.X R7, R7, c[0x0][0x354], R38, 0x2, P1 ;  /* 0x0000d50007077a11 */ /* 0x000fe200008f1426 */
[----:B------:R-:W-:Y:S01]  /*0d50*/  FFMA.FTZ R2, R0, R9, R2 ;  /* 0x0000000900027223 */ /* 0x000fe20000010002 */
[----:B------:R-:W-:Y:S01]  /*0d60*/  SHF.L.U32 R9, R26, 0x10, RZ ;  /* 0x000000101a097819 */ /* 0x000fe200000006ff */
[----:B------:R-:W-:Y:S01]  /*0d70*/  IMAD.U32 R0, R14, 0x10000, RZ ;  /* 0x000100000e007824 */ /* 0x000fe200078e00ff */
[----:B------:R-:W-:Y:S01]  /*0d80*/  @!P0 LEA R4, P1, R8, c[0x0][0x3c8], 0x2 ;  /* 0x0000f20008048a11 */ /* 0x000fe200078210ff */
        /* <DEDUP_REMOVED lines=9> */
[----:B------:R-:W-:Y:S01]  /*0e20*/  SHF.L.U32 R3, R5, 0x3, RZ ;  /* 0x0000000305037819 */ /* 0x000fe200000006ff */
        /* <DEDUP_REMOVED lines=24> */
[----:B------:R-:W-:-:S03]  /*0fb0*/  @!P0 LEA.HI.X.SX32 R11, R32, RZ, 0x1, P2 ;  /* 0x000000ff200b8211 */ /* 0x000fc600010f0eff */
[----:B------:R-:W-:Y:S01]  /*0fc0*/  FFMA.FTZ R0, R19, R2, R0 ;  /* 0x0000000213007223 */ /* 0x000fe20000010000 */
[----:B------:R-:W-:-:S04]  /*0fd0*/  @!P0 LEA.HI.X R5, R8, c[0x0][0x3cc], R11, 0x2, P1 ;  /* 0x0000f30008058a11 */ /* 0x000fc800008f140b */
[----:B------:R-:W0:Y:S02]  /*0fe0*/  SHFL.BFLY PT, R9, R0, 0x2, 0x1f ;  /* 0x0c401f0000097f89 */ /* 0x000e2400000e0000 */
[----:B0-----:R-:W-:-:S05]  /*0ff0*/  FADD.FTZ R9, R0, R9 ;  /* 0x0000000900097221 */ /* 0x001fca0000010000 */
[----:B------:R-:W0:Y:S02]  /*1000*/  SHFL.BFLY PT, R2, R9, 0x1, 0x1f ;  /* 0x0c201f0009027f89 */ /* 0x000e2400000e0000 */
[----:B0-----:R-:W-:-:S04]  /*1010*/  FADD.FTZ R2, R9, R2 ;  /* 0x0000000209027221 */ /* 0x001fc80000010000 */
[----:B------:R-:W-:Y:S02]  /*1020*/  FMUL.FTZ R11, R2, c[0x0][0x2d4] ;  /* 0x0000b500020b7a20 */ /* 0x000fe40000410000 */
[----:B------:R-:W-:-:S03]  /*1030*/  IMAD.WIDE R2, R3, 0x10, R6 ;  /* 0x0000001003027825 */ /* 0x000fc600078e0206 */
[----:B------:R-:W-:Y:S04]  /*1040*/  @!P0 STG.E [R4.64], R11 ;  /* 0x0000000b04008986 */ /* 0x000fe8000c101904 */
[----:B------:R-:W-:Y:S04]  /*1050*/  STG.E.128 [R6.64], RZ ;  /* 0x000000ff06007986 */ /* 0x000fe8000c101d04 */
[----:B------:R-:W-:Y:S04]  /*1060*/  STG.E.128 [R2.64], RZ ;  /* 0x000000ff02007986 */ /* 0x000fe8000c101d04 */
[----:B------:R-:W-:Y:S04]  /*1070*/  STG.E.128 [R6.64+0x80], RZ ;  /* 0x000080ff06007986 */ /* 0x000fe8000c101d04 */
[----:B------:R-:W-:Y:S04]  /*1080*/  STG.E.128 [R2.64+0x80], RZ ;  /* 0x000080ff02007986 */ /* 0x000fe8000c101d04 */
[----:B------:R-:W-:Y:S04]  /*1090*/  STG.E.128 [R6.64+0x100], RZ ;  /* 0x000100ff06007986 */ /* 0x000fe8000c101d04 */
[----:B------:R-:W-:Y:S01]  /*10a0*/  STG.E.128 [R2.64+0x100], RZ ;  /* 0x000100ff02007986 */ /* 0x000fe2000c101d04 */
[----:B------:R-:W-:Y:S05]  /*10b0*/  EXIT ;  /* 0x000000000000794d */ /* 0x000fea0003800000 */
.L_x_394:
        /* <DEDUP_REMOVED lines=12> */
.L_x_678:


//--------------------- .text._ZN5flash27flash_bwd_convert_dq_kernelI23Flash_bwd_kernel_traitsILi96ELi64ELi128ELi8ELi2ELi4ELi4ELb0ELb0EN7cutlass10bfloat16_tE19Flash_kernel_traitsILi96ELi64ELi128ELi8ES3_EEEEvNS_16Flash_bwd_paramsEi --------------------------
	.section	.text._ZN5flash27flash_bwd_convert_dq_kernelI23Flash_bwd_kernel_traitsILi96ELi64ELi128ELi8ELi2ELi4ELi4ELb0ELb0EN7cutlass10bfloat16_tE19Flash_kernel_traitsILi96ELi64ELi128ELi8ES3_EEEEvNS_16Flash_bwd_paramsEi,"ax",@progbits
	.sectioninfo	@"SHI_REGISTERS=64"
	.align	128
        .global         _ZN5flash27flash_bwd_convert_dq_kernelI23Flash_bwd_kernel_traitsILi96ELi64ELi128ELi8ELi2ELi4ELi4ELb0ELb0EN7cutlass10bfloat16_tE19Flash_kernel_traitsILi96ELi64ELi128ELi8ES3_EEEEvNS_16Flash_bwd_paramsEi
        .type           _ZN5flash27flash_bwd_convert_dq_kernelI23Flash_bwd_kernel_traitsILi96ELi64ELi128ELi8ELi2ELi4ELi4ELb0ELb0EN7cutlass10bfloat16_tE19Flash_kernel_traitsILi96ELi64ELi128ELi8ES3_EEEEvNS_16Flash_bwd_paramsEi,@function
        .size           _ZN5flash27flash_bwd_convert_dq_kernelI23Flash_bwd_kernel_traitsILi96ELi64ELi128ELi8ELi2ELi4ELi4ELb0ELb0EN7cutlass10bfloat16_tE19Flash_kernel_traitsILi96ELi64ELi128ELi8ES3_EEEEvNS_16Flash_bwd_paramsEi,(.L_x_679 - _ZN5flash27flash_bwd_convert_dq_kernelI23Flash_bwd_kernel_traitsILi96ELi64ELi128ELi8ELi2ELi4ELi4ELb0ELb0EN7cutlass10bfloat16_tE19Flash_kernel_traitsILi96ELi64ELi128ELi8ES3_EEEEvNS_16Flash_bwd_paramsEi)
        .other          _ZN5flash27flash_bwd_convert_dq_kernelI23Flash_bwd_kernel_traitsILi96ELi64ELi128ELi8ELi2ELi4ELi4ELb0ELb0EN7cutlass10bfloat16_tE19Flash_kernel_traitsILi96ELi64ELi128ELi8ES3_EEEEvNS_16Flash_bwd_paramsEi,@"STO_CUDA_ENTRY STV_DEFAULT"
_ZN5flash27flash_bwd_convert_dq_kernelI23Flash_bwd_kernel_traitsILi96ELi64ELi128ELi8ELi2ELi4ELi4ELb0ELb0EN7cutlass10bfloat16_tE19Flash_kernel_traitsILi96ELi64ELi128ELi8ES3_EEEEvNS_16Flash_bwd_paramsEi:
.text._ZN5flash27flash_bwd_convert_dq_kernelI23Flash_bwd_kernel_traitsILi96ELi64ELi128ELi8ELi2ELi4ELi4ELb0ELb0EN7cutlass10bfloat16_tE19Flash_kernel_traitsILi96ELi64ELi128ELi8ES3_EEEEvNS_16Flash_bwd_paramsEi:
        /* <DEDUP_REMOVED lines=164> */
.L_x_396:
        /* <DEDUP_REMOVED lines=83> */
.L_x_395:
        /* <DEDUP_REMOVED lines=126> */
.L_x_397:
        /* <DEDUP_REMOVED lines=11> */
.L_x_679:


//--------------------- .text._ZN5flash44flash_bwd_dq_dk_dv_loop_seqk_parallel_kernelI23Flash_bwd_kernel_traitsILi96ELi64ELi128ELi8ELi2ELi4ELi4ELb0ELb0EN7cutlass10bfloat16_tE19Flash_kernel_traitsILi96ELi64ELi128ELi8ES3_EELb1ELb1ELb0ELb0ELb0ELb0ELb0EEEvNS_16Flash_bwd_paramsE --------------------------
	.section	.text._ZN5flash44flash_bwd_dq_dk_dv_loop_seqk_parallel_kernelI23Flash_bwd_kernel_traitsILi96ELi64ELi128ELi8ELi2ELi4ELi4ELb0ELb0EN7cutlass10bfloat16_tE19Flash_kernel_traitsILi96ELi64ELi128ELi8ES3_EELb1ELb1ELb0ELb0ELb0ELb0ELb0EEEvNS_16Flash_bwd_paramsE,"ax",@progbits
	.sectioninfo	@"SHI_REGISTERS=255"
	.align	128
        .global         _ZN5flash44flash_bwd_dq_dk_dv_loop_seqk_parallel_kernelI23Flash_bwd_kernel_traitsILi96ELi64ELi128ELi8ELi2ELi4ELi4ELb0ELb0EN7cutlass10bfloat16_tE19Flash_kernel_traitsILi96ELi64ELi128ELi8ES3_EELb1ELb1ELb0ELb0ELb0ELb0ELb0EEEvNS_16Flash_bwd_paramsE
        .type           _ZN5flash44flash_bwd_dq_dk_dv_loop_seqk_parallel_kernelI23Flash_bwd_kernel_traitsILi96ELi64ELi128ELi8ELi2ELi4ELi4ELb0ELb0EN7cutlass10bfloat16_tE19Flash_kernel_traitsILi96ELi64ELi128ELi8ES3_EELb1ELb1ELb0ELb0ELb0ELb0ELb0EEEvNS_16Flash_bwd_paramsE,@function
        .size           _ZN5flash44flash_bwd_dq_dk_dv_loop_seqk_parallel_kernelI23Flash_bwd_kernel_traitsILi96ELi64ELi128ELi8ELi2ELi4ELi4ELb0ELb0EN7cutlass10bfloat16_tE19Flash_kernel_traitsILi96ELi64ELi128ELi8ES3_EELb1ELb1ELb0ELb0ELb0ELb0ELb0EEEvNS_16Flash_bwd_paramsE,(.L_x_680 - _ZN5flash44flash_bwd_dq_dk_dv_loop_seqk_parallel_kernelI23Flash_bwd_kernel_traitsILi96ELi64ELi128ELi8ELi2ELi4ELi4ELb0ELb0EN7cutlass10bfloat16_tE19Flash_kernel_traitsILi96ELi64ELi128ELi8ES3_EELb1ELb1ELb0ELb0ELb0ELb0ELb0EEEvNS_16Flash_bwd_paramsE)
        .other          _ZN5flash44flash_bwd_dq_dk_dv_loop_seqk_parallel_kernelI23Flash_bwd_kernel_traitsILi96ELi64ELi128ELi8ELi2ELi4ELi4ELb0ELb0EN7cutlass10bfloat16_tE19Flash_kernel_traitsILi96ELi64ELi128ELi8ES3_EELb1ELb1ELb0ELb0ELb0ELb0ELb0EEEvNS_16Flash_bwd_paramsE,@"STO_CUDA_ENTRY STV_DEFAULT"
_ZN5flash44flash_bwd_dq_dk_dv_loop_seqk_parallel_kernelI23Flash_bwd_kernel_traitsILi96ELi64ELi128ELi8ELi2ELi4ELi4ELb0ELb0EN7cutlass10bfloat16_tE19Flash_kernel_traitsILi96ELi64ELi128ELi8ES3_EELb1ELb1ELb0ELb0ELb0ELb0ELb0EEEvNS_16Flash_bwd_paramsE:
.text._ZN5flash44flash_bwd_dq_dk_dv_loop_seqk_parallel_kernelI23Flash_bwd_kernel_traitsILi96ELi64ELi128ELi8ELi2ELi4ELi4ELb0ELb0EN7cutlass10bfloat16_tE19Flash_kernel_traitsILi96ELi64ELi128ELi8ES3_EELb1ELb1ELb0ELb0ELb0ELb0ELb0EEEvNS_16Flash_bwd_paramsE:
[----:B------:R-:W-:Y:S02]  /*0000*/  MOV R1, c[0x0][0x28] ;  /* 0x00000a0000017a02 */ /* 0x000fe40000000f00 */
[----:B------:R-:W1:Y:S01]  /*0010*/  S2R R218, SR_CTAID.X ;  /* 0x0000000000da7919 */ /* 0x000e620000002500 */
[----:B------:R-:W-:Y:S01]  /*0020*/  ULDC UR5, c[0x0][0x218] ;  /* 0x0000860000057ab9 */ /* 0x000fe20000000800 */
[----:B------:R-:W-:Y:S01]  /*0030*/  IADD3 R1, R1, -0x8, RZ ;  /* 0xfffffff801017810 */ /* 0x000fe20007ffe0ff */
[----:B------:R-:W-:-:S04]  /*0040*/  UIADD3 UR5, UR5, 0x7f, URZ ;  /* 0x0000007f05057890 */ /* 0x000fc8000fffe03f */
[----:B------:R-:W-:-:S04]  /*0050*/  USHF.R.S32.HI UR4, URZ, 0x1f, UR5 ;  /* 0x0000001f3f047899 */ /* 0x000fc80008011405 */
[----:B------:R-:W-:-:S04]  /*0060*/  ULEA.HI UR4, UR4, UR5, URZ, 0x7 ;  /* 0x0000000504047291 */ /* 0x000fc8000f8f383f */
[----:B------:R-:W-:-:S06]  /*0070*/  USHF.R.S32.HI UR4, URZ, 0x7, UR4 ;  /* 0x000000073f047899 */ /* 0x000fcc0008011404 */
[----:B-1----:R-:W-:-:S13]  /*0080*/  ISETP.GE.AND P0, PT, R218, UR4, PT ;  /* 0x00000004da007c0c */ /* 0x002fda000bf06270 */
[----:B------:R-:W-:Y:S05]  /*0090*/  @P0 EXIT ;  /* 0x000000000000094d */ /* 0x000fea0003800000 */
[----:B------:R-:W1:Y:S01]  /*00a0*/  S2R R9, SR_TID.X ;  /* 0x0000000000097919 */ /* 0x000e620000002100 */
[----:B------:R-:W-:Y:S01]  /*00b0*/  IMAD.MOV.U32 R186, RZ, RZ, 0x20 ;  /* 0x00000020ffba7424 */ /* 0x000fe200078e00ff */
[----:B------:R-:W-:Y:S01]  /*00c0*/  ULDC.64 UR6, c[0x0][0x118] ;  /* 0x0000460000067ab9 */ /* 0x000fe20000000a00 */
[----:B------:R-:W-:Y:S02]  /*00d0*/  IMAD.MOV.U32 R194, RZ, RZ, -0x10 ;  /* 0xfffffff0ffc27424 */ /* 0x000fe400078e00ff */
[----:B------:R-:W-:Y:S01]  /*00e0*/  IMAD.MOV.U32 R183, RZ, RZ, 0x40 ;  /* 0x00000040ffb77424 */ /* 0x000fe200078e00ff */
[----:B-1----:R-:W-:-:S04]  /*00f0*/  SHF.R.S32.HI R2, RZ, 0x1f, R9 ;  /* 0x0000001fff027819 */ /* 0x002fc80000011409 */
[CC--:B------:R-:W-:Y:S02]  /*0100*/  LEA.HI R0, R2.reuse, R9.reuse, RZ, 0x4 ;  /* 0x0000000902007211 */ /* 0x0c0fe400078f20ff */
[CC--:B------:R-:W-:Y:S02]  /*0110*/  LEA.HI R18, R2.reuse, R9.reuse, RZ, 0x3 ;  /* 0x0000000902127211 */ /* 0x0c0fe400078f18ff */
[----:B------:R-:W-:Y:S02]  /*0120*/  SHF.R.S32.HI R3, RZ, 0x4, R0 ;  /* 0x00000004ff037819 */ /* 0x000fe40000011400 */
[CC--:B------:R-:W-:Y:S02]  /*0130*/  LEA.HI R8, R2.reuse, R9.reuse, RZ, 0x5 ;  /* 0x0000000902087211 */ /* 0x0c0fe400078f28ff */
[CC--:B------:R-:W-:Y:S02]  /*0140*/  LEA.HI R6, R2.reuse, R9.reuse, RZ, 0x2 ;  /* 0x0000000902067211 */ /* 0x0c0fe400078f10ff */
[----:B------:R-:W-:-:S02]  /*0150*/  LEA.HI R247, R2, R9, RZ, 0x6 ;  /* 0x0000000902f77211 */ /* 0x000fc400078f30ff */
[----:B------:R-:W-:Y:S02]  /*0160*/  LEA.HI R15, R2, R9, RZ, 0x7 ;  /* 0x00000009020f7211 */ /* 0x000fe400078f38ff */
[----:B------:R-:W-:Y:S02]  /*0170*/  LOP3.LUT R2, R18, 0xfffffff8, RZ, 0xc0, !PT ;  /* 0xfffffff812027812 */ /* 0x000fe400078ec0ff */
[C---:B------:R-:W-:Y:S02]  /*0180*/  LOP3.LUT R5, R0.reuse, 0xfffffff0, RZ, 0xc0, !PT ;  /* 0xfffffff000057812 */ /* 0x040fe400078ec0ff */
[----:B------:R-:W-:Y:S01]  /*0190*/  LEA.HI R0, R0, R3, RZ, 0x1 ;  /* 0x0000000300007211 */ /* 0x000fe200078f08ff */
[----:B------:R-:W-:Y:S01]  /*01a0*/  IMAD.IADD R10, R9, 0x1, -R2 ;  /* 0x00000001090a7824 */ /* 0x000fe200078e0a02 */
[----:B------:R-:W-:Y:S02]  /*01b0*/  SHF.R.S32.HI R7, RZ, 0x3, R18 ;  /* 0x00000003ff077819 */ /* 0x000fe40000011412 */
[----:B------:R-:W-:-:S02]  /*01c0*/  LOP3.LUT R11, R6, 0xfffffffc, RZ, 0xc0, !PT ;  /* 0xfffffffc060b7812 */ /* 0x000fc400078ec0ff */
[----:B------:R-:W-:Y:S01]  /*01d0*/  LOP3.LUT R4, R8, 0xffffffe0, RZ, 0xc0, !PT ;  /* 0xffffffe008047812 */ /* 0x000fe200078ec0ff */
[----:B------:R-:W-:Y:S01]  /*01e0*/  IMAD.SHL.U32 R7, R7, 0x40, RZ ;  /* 0x0000004007077824 */ /* 0x000fe200078e00ff */
[----:B------:R-:W-:Y:S01]  /*01f0*/  LOP3.LUT R2, R0, 0xfffffffe, RZ, 0xc0, !PT ;  /* 0xfffffffe00027812 */ /* 0x000fe200078ec0ff */
[C---:B------:R-:W-:Y:S01]  /*0200*/  IMAD.IADD R0, R9.reuse, 0x1, -R5 ;  /* 0x0000000109007824 */ /* 0x040fe200078e0a05 */
[----:B------:R-:W-:Y:S01]  /*0210*/  SHF.R.S32.HI R236, RZ, 0x2, R6 ;  /* 0x00000002ffec7819 */ /* 0x000fe20000011406 */
[C---:B------:R-:W-:Y:S01]  /*0220*/  IMAD.IADD R13, R9.reuse, 0x1, -R11 ;  /* 0x00000001090d7824 */ /* 0x040fe200078e0a0b */
[----:B------:R-:W-:Y:S01]  /*0230*/  SHF.R.S32.HI R247, RZ, 0x6, R247 ;  /* 0x00000006fff77819 */ /* 0x000fe200000114f7 */
[----:B------:R-:W-:Y:S01]  /*0240*/  IMAD.IADD R4, R9, 0x1, -R4 ;  /* 0x0000000109047824 */ /* 0x000fe200078e0a04 */
[----:B------:R-:W-:Y:S01]  /*0250*/  SHF.R.S32.HI R5, RZ, 0x1f, R0 ;  /* 0x0000001fff057819 */ /* 0x000fe20000011400 */
[----:B------:R-:W-:Y:S01]  /*0260*/  IMAD.IADD R12, R3, 0x1, -R2 ;  /* 0x00000001030c7824 */ /* 0x000fe200078e0a02 */
[----:B------:R-:W-:Y:S01]  /*0270*/  LOP3.LUT R2, R7, 0xc0, RZ, 0xc0, !PT ;  /* 0x000000c007027812 */ /* 0x000fe200078ec0ff */
[----:B------:R-:W-:Y:S01]  /*0280*/  IMAD.SHL.U32 R208, R13, 0x8, RZ ;  /* 0x000000080dd07824 */ /* 0x000fe200078e00ff */
[----:B------:R-:W-:-:S02]  /*0290*/  SHF.R.S32.HI R9, RZ, 0x1f, R4 ;  /* 0x0000001fff097819 */ /* 0x000fc40000011404 */
[-C--:B------:R-:W-:Y:S02]  /*02a0*/  LEA.HI R16, R5, R0.reuse, RZ, 0x3 ;  /* 0x0000000005107211 */ /* 0x080fe400078f18ff */
[----:B------:R-:W-:Y:S02]  /*02b0*/  LEA.HI R3, R0, R0, RZ, 0x1 ;  /* 0x0000000000037211 */ /* 0x000fe400078f08ff */
[----:B------:R-:W-:Y:S02]  /*02c0*/  SHF.R.U32.HI R7, RZ, 0x3, R2 ;  /* 0x00000003ff077819 */ /* 0x000fe40000011602 */
[----:B------:R-:W-:Y:S02]  /*02d0*/  LOP3.LUT R5, R2, 0x18, R208, 0xf8, !PT ;  /* 0x0000001802057812 */ /* 0x000fe400078ef8d0 */
[----:B------:R-:W-:Y:S02]  /*02e0*/  LEA.HI R210, R9, R4, RZ, 0x2 ;  /* 0x0000000409d27211 */ /* 0x000fe400078f10ff */
[----:B------:R-:W-:-:S02]  /*02f0*/  LOP3.LUT R2, R16, 0xfffffff8, RZ, 0xc0, !PT ;  /* 0xfffffff810027812 */ /* 0x000fc400078ec0ff */
[----:B------:R-:W-:Y:S02]  /*0300*/  LOP3.LUT R4, R3, 0x7fffffe, RZ, 0xc0, !PT ;  /* 0x07fffffe03047812 */ /* 0x000fe400078ec0ff */
[----:B------:R-:W-:Y:S01]  /*0310*/  LEA.HI R9, R10, R10, RZ, 0x1 ;  /* 0x0000000a0a097211 */ /* 0x000fe200078f08ff */
[----:B------:R-:W-:Y:S01]  /*0320*/  IMAD.IADD R14, R0, 0x1, -R2 ;  /* 0x00000001000e7824 */ /* 0x000fe200078e0a02 */
[-C--:B------:R-:W-:Y:S01]  /*0330*/  LEA.HI R2, R6, R236.reuse, RZ, 0x1 ;  /* 0x000000ec06027211 */ /* 0x080fe200078f08ff */
[----:B------:R-:W-:Y:S01]  /*0340*/  IMAD.IADD R19, R0, 0x1, -R4 ;  /* 0x0000000100137824 */ /* 0x000fe200078e0a04 */
[----:B------:R-:W-:Y:S02]  /*0350*/  SHF.R.S32.HI R0, RZ, 0x1f, R6 ;  /* 0x0000001fff007819 */ /* 0x000fe40000011406 */
[----:B------:R-:W-:Y:S02]  /*0360*/  LOP3.LUT R6, R2, 0x7fffffe, RZ, 0xc0, !PT ;  /* 0x07fffffe02067812 */ /* 0x000fe400078ec0ff */
[----:B------:R-:W-:-:S02]  /*0370*/  LEA.HI R0, R0, R236, RZ, 0x3 ;  /* 0x000000ec00007211 */ /* 0x000fc400078f18ff */
[----:B------:R-:W-:Y:S01]  /*0380*/  LOP3.LUT R2, R9, 0x7fffffe, RZ, 0xc0, !PT ;  /* 0x07fffffe09027812 */ /* 0x000fe200078ec0ff */
[----:B------:R-:W-:Y:S01]  /*0390*/  IMAD.IADD R6, R236, 0x1, -R6 ;  /* 0x00000001ec067824 */ /* 0x000fe200078e0a06 */
[----:B------:R-:W-:Y:S01]  /*03a0*/  LOP3.LUT R4, R0, 0xfffffff8, RZ, 0xc0, !PT ;  /* 0xfffffff800047812 */ /* 0x000fe200078ec0ff */
[----:B------:R-:W-:Y:S01]  /*03b0*/  IMAD R0, R247, 0x4, R12 ;  /* 0x00000004f7007824 */ /* 0x000fe200078e020c */
[----:B------:R-:W-:Y:S01]  /*03c0*/  SHF.R.S32.HI R20, RZ, 0x5, R8 ;  /* 0x00000005ff147819 */ /* 0x000fe20000011408 */
[----:B------:R-:W-:Y:S01]  /*03d0*/  IMAD.IADD R2, R10, 0x1, -R2 ;  /* 0x000000010a027824 */ /* 0x000fe200078e0a02 */
[----:B------:R-:W-:Y:S01]  /*03e0*/  LOP3.LUT R7, R5, R7, RZ, 0x3c, !PT ;  /* 0x0000000705077212 */ /* 0x000fe200078e3cff */
[----:B------:R-:W-:Y:S01]  /*03f0*/  IMAD.IADD R4, R236, 0x1, -R4 ;  /* 0x00000001ec047824 */ /* 0x000fe200078e0a04 */
[--C-:B------:R-:W-:Y:S01]  /*0400*/  SHF.R.S32.HI R5, RZ, 0x1, R3.reuse ;  /* 0x00000001ff057819 */ /* 0x100fe20000011403 */
[----:B------:R-:W-:Y:S01]  /*0410*/  IMAD R176, R0, 0x8, R2 ;  /* 0x0000000800b07824 */ /* 0x000fe200078e0202 */
[----:B------:R-:W-:Y:S01]  /*0420*/  SHF.R.S32.HI R3, RZ, 0x1f, R3 ;  /* 0x0000001fff037819 */ /* 0x000fe20000011403 */
[----:B------:R-:W-:Y:S01]  /*0430*/  IMAD R0, R20, 0x8, R6 ;  /* 0x0000000814007824 */ /* 0x000fe200078e0206 */
[----:B------:R-:W-:-:S02]  /*0440*/  SHF.R.S32.HI R6, RZ, 0x1f, R8 ;  /* 0x0000001fff067819 */ /* 0x000fc40000011408 */
[----:B------:R-:W-:Y:S01]  /*0450*/  LEA.HI R3, R3, R5, RZ, 0x2 ;  /* 0x0000000503037211 */ /* 0x000fe200078f10ff */
[----:B------:R-:W-:Y:S01]  /*0460*/  IMAD.U32 R248, R0, 0x20, R7 ;  /* 0x0000002000f87824 */ /* 0x000fe200078e0007 */
[----:B------:R-:W-:Y:S01]  /*0470*/  LOP3.LUT R2, R4, 0x1, RZ, 0xc0, !PT ;  /* 0x0000000104027812 */ /* 0x000fe200078ec0ff */
[----:B------:R-:W-:Y:S01]  /*0480*/  IMAD.SHL.U32 R7, R13, 0x2, RZ ;  /* 0x000000020d077824 */ /* 0x000fe200078e00ff */
[-C--:B------:R-:W-:Y:S02]  /*0490*/  LEA.HI R0, R6, R20.reuse, RZ, 0x2 ;  /* 0x0000001406007211 */ /* 0x080fe400078f10ff */
[----:B------:R-:W-:Y:S02]  /*04a0*/  LOP3.LUT R3, R3, 0xfffffffc, RZ, 0xc0, !PT ;  /* 0xfffffffc03037812 */ /* 0x000fe400078ec0ff */
[----:B------:R-:W-:Y:S02]  /*04b0*/  ISETP.NE.U32.AND P3, PT, R2, 0x1, PT ;  /* 0x000000010200780c */ /* 0x000fe40003f65070 */
[----:B------:R-:W-:Y:S01]  /*04c0*/  LEA.HI R2, R8, R20, RZ, 0x1 ;  /* 0x0000001408027211 */ /* 0x000fe200078f08ff */
[----:B------:R-:W-:Y:S01]  /*04d0*/  IMAD.IADD R17, R5, 0x1, -R3 ;  /* 0x0000000105117824 */ /* 0x000fe200078e0a03 */
[----:B------:R-:W-:Y:S01]  /*04e0*/  LOP3.LUT R0, R0, 0xfffffffc, RZ, 0xc0, !PT ;  /* 0xfffffffc00007812 */ /* 0x000fe200078ec0ff */
[----:B------:R-:W-:Y:S01]  /*04f0*/  IMAD.SHL.U32 R5, R10, 0x40, RZ ;  /* 0x000000400a057824 */ /* 0x000fe200078e00ff */
[----:B------:R-:W-:-:S02]  /*0500*/  LOP3.LUT R6, R2, 0xfffffffe, RZ, 0xc0, !PT ;  /* 0xfffffffe02067812 */ /* 0x000fc400078ec0ff */
[----:B------:R-:W-:Y:S01]  /*0510*/  SHF.R.S32.HI R3, RZ, 0x1, R9 ;  /* 0x00000001ff037819 */ /* 0x000fe20000011409 */
[----:B------:R-:W-:Y:S01]  /*0520*/  IMAD.IADD R2, R20, 0x1, -R0 ;  /* 0x0000000114027824 */ /* 0x000fe200078e0a00 */
[----:B------:R-:W-:Y:S01]  /*0530*/  LEA.HI R9, R4, R4, RZ, 0x1 ;  /* 0x0000000404097211 */ /* 0x000fe200078f08ff */
[----:B------:R-:W-:Y:S01]  /*0540*/  IMAD.IADD R250, R20, 0x1, -R6 ;  /* 0x0000000114fa7824 */ /* 0x000fe200078e0a06 */
[----:B------:R-:W-:Y:S01]  /*0550*/  LOP3.LUT R0, R5, 0x1c0, RZ, 0xc0, !PT ;  /* 0x000001c005007812 */ /* 0x000fe200078ec0ff */
[C---:B------:R-:W-:Y:S01]  /*0560*/  IMAD.SHL.U32 R5, R2.reuse, 0x10, RZ ;  /* 0x0000001002057824 */ /* 0x040fe200078e00ff */
[C---:B------:R-:W-:Y:S01]  /*0570*/  LOP3.LUT P4, RZ, R3.reuse, 0x2, RZ, 0xc0, !PT ;  /* 0x0000000203ff7812 */ /* 0x040fe2000788c0ff */
[----:B------:R-:W-:Y:S01]  /*0580*/  IMAD.SHL.U32 R6, R3, 0x40, RZ ;  /* 0x0000004003067824 */ /* 0x000fe200078e00ff */
[----:B------:R-:W-:Y:S01]  /*0590*/  LOP3.LUT R3, R9, 0x3fffffe, RZ, 0xc0, !PT ;  /* 0x03fffffe09037812 */ /* 0x000fe200078ec0ff */
[----:B------:R-:W-:Y:S01]  /*05a0*/  IMAD R8, R2, 0x200, R7 ;  /* 0x0000020002087824 */ /* 0x000fe200078e0207 */
[----:B------:R-:W-:-:S02]  /*05b0*/  LOP3.LUT R5, R0, 0x30, R5, 0xf8, !PT ;  /* 0x0000003000057812 */ /* 0x000fc400078ef805 */
[----:B------:R-:W-:Y:S01]  /*05c0*/  SHF.R.U32.HI R10, RZ, 0x3, R0 ;  /* 0x00000003ff0a7819 */ /* 0x000fe20000011600 */
[C---:B------:R-:W-:Y:S01]  /*05d0*/  IMAD.IADD R13, R4.reuse, 0x1, -R3 ;  /* 0x00000001040d7824 */ /* 0x040fe200078e0a03 */
[----:B------:R-:W-:Y:S02]  /*05e0*/  SHF.R.S32.HI R0, RZ, 0x3, R16 ;  /* 0x00000003ff007819 */ /* 0x000fe40000011410 */
[C---:B------:R-:W-:Y:S01]  /*05f0*/  LOP3.LUT P2, RZ, R4.reuse, 0x2, RZ, 0xc0, !PT ;  /* 0x0000000204ff7812 */ /* 0x040fe2000784c0ff */
[----:B------:R-:W-:Y:S01]  /*0600*/  IMAD.SHL.U32 R4, R4, 0x40, RZ ;  /* 0x0000004004047824 */ /* 0x000fe200078e00ff */
[----:B------:R-:W-:Y:S01]  /*0610*/  SHF.R.S32.HI R11, RZ, 0x7, R15 ;  /* 0x00000007ff0b7819 */ /* 0x000fe2000001140f */
[----:B------:R-:W-:Y:S01]  /*0620*/  IMAD R16, R0, 0x8, R19 ;  /* 0x0000000800107824 */ /* 0x000fe200078e0213 */
[----:B------:R-:W-:Y:S01]  /*0630*/  LOP3.LUT R3, R6, 0xc0, RZ, 0xc0, !PT ;  /* 0x000000c006037812 */ /* 0x000fe200078ec0ff */
[----:B------:R-:W-:Y:S01]  /*0640*/  IMAD.SHL.U32 R15, R247, 0x20, RZ ;  /* 0x00000020f70f7824 */ /* 0x000fe200078e00ff */
[----:B------:R-:W-:Y:S01]  /*0650*/  LOP3.LUT R6, R5, 0x8, R18, 0xf8, !PT ;  /* 0x0000000805067812 */ /* 0x000fe200078ef812 */
[----:B------:R-:W-:Y:S01]  /*0660*/  IMAD R19, R2, 0x2, R0 ;  /* 0x0000000202137824 */ /* 0x000fe200078e0200 */
[----:B------:R-:W-:Y:S01]  /*0670*/  LOP3.LUT R0, R4, 0x1c0, RZ, 0xc0, !PT ;  /* 0x000001c004007812 */ /* 0x000fe200078ec0ff */
[----:B------:R-:W-:Y:S01]  /*0680*/  IMAD R13, R13, 0x20, R8 ;  /* 0x000000200d0d7824 */ /* 0x000fe200078e0208 */
[----:B------:R-:W-:-:S02]  /*0690*/  LOP3.LUT R5, R3, 0x8, R18, 0xf8, !PT ;  /* 0x0000000803057812 */ /* 0x000fc400078ef812 */
[----:B------:R-:W-:Y:S02]  /*06a0*/  SHF.R.U32.HI R4, RZ, 0x3, R3 ;  /* 0x00000003ff047819 */ /* 0x000fe40000011603 */
[----:B------:R-:W-:Y:S02]  /*06b0*/  LOP3.LUT R3, R0, 0x20, R15, 0xf8, !PT ;  /* 0x0000002000037812 */ /* 0x000fe400078ef80f */
[----:B------:R-:W-:Y:S01]  /*06c0*/  SHF.R.U32.HI R2, RZ, 0x3, R0 ;  /* 0x00000003ff027819 */ /* 0x000fe20000011600 */
[----:B------:R-:W-:Y:S01]  /*06d0*/  IMAD R0, R11, 0x1000, R7 ;  /* 0x000010000b007824 */ /* 0x000fe200078e0207 */
[----:B------:R-:W-:Y:S01]  /*06e0*/  LOP3.LUT R4, R5, R4, RZ, 0x3c, !PT ;  /* 0x0000000405047212 */ /* 0x000fe200078e3cff */
[----:B------:R-:W-:Y:S01]  /*06f0*/  IMAD.SHL.U32 R5, R14, 0x40, RZ ;  /* 0x000000400e057824 */ /* 0x000fe200078e00ff */
[----:B------:R-:W-:Y:S01]  /*0700*/  LOP3.LUT R3, R3, R2, RZ, 0x3c, !PT ;  /* 0x0000000203037212 */ /* 0x000fe200078e3cff */
[----:B------:R-:W-:Y:S01]  /*0710*/  IMAD R2, R250, 0x400, R0 ;  /* 0x00000400fa027824 */ /* 0x000fe200078e0200 */
[----:B------:R-:W-:Y:S01]  /*0720*/  LOP3.LUT R6, R6, R10, RZ, 0x3c, !PT ;  /* 0x0000000a06067212 */ /* 0x000fe200078e3cff */
[----:B------:R-:W-:Y:S01]  /*0730*/  IMAD.SHL.U32 R0, R11, 0x8, RZ ;  /* 0x000000080b007824 */ /* 0x000fe200078e00ff */
[----:B------:R-:W-:Y:S01]  /*0740*/  LOP3.LUT R5, R5, 0x1c0, RZ, 0xc0, !PT ;  /* 0x000001c005057812 */ /* 0x000fe200078ec0ff */
[----:B------:R-:W-:Y:S01]  /*0750*/  IMAD.U32 R176, R176, 0x20, R4 ;  /* 0x00000020b0b07824 */ /* 0x000fe200078e0004 */
[----:B------:R-:W-:Y:S01]  /*0760*/  LOP3.LUT P5, RZ, R14, 0x2, RZ, 0xc0, !PT ;  /* 0x000000020eff7812 */ /* 0x000fe200078ac0ff */
[----:B------:R-:W-:Y:S01]  /*0770*/  IMAD.IADD R197, R3, 0x1, R2 ;  /* 0x0000000103c57824 */ /* 0x000fe200078e0202 */
[----:B------:R-:W-:Y:S01]  /*0780*/  LOP3.LUT R8, R0, 0x8, RZ, 0xc0, !PT ;  /* 0x0000000800087812 */ /* 0x000fe200078ec0ff */
[C---:B------:R-:W-:Y:S01]  /*0790*/  IMAD.SHL.U32 R2, R12.reuse, 0x8, RZ ;  /* 0x000000080c027824 */ /* 0x040fe200078e00ff */
[----:B------:R-:W-:Y:S01]  /*07a0*/  SHF.R.S32.HI R0, RZ, 0x1, R9 ;  /* 0x00000001ff007819 */ /* 0x000fe20000011409 */
[C---:B------:R-:W-:Y:S01]  /*07b0*/  IMAD R3, R12.reuse, 0x200, R6 ;  /* 0x000002000c037824 */ /* 0x040fe200078e0206 */
[----:B------:R-:W-:Y:S01]  /*07c0*/  SHF.R.U32.HI R181, RZ, 0x3, R5 ;  /* 0x00000003ffb57819 */ /* 0x000fe20000011605 */
[----:B------:R-:W-:Y:S01]  /*07d0*/  IMAD.SHL.U32 R6, R12, 0x10, RZ ;  /* 0x000000100c067824 */ /* 0x000fe200078e00ff */
[----:B------:R-:W-:Y:S01]  /*07e0*/  LOP3.LUT R7, R2, 0x8, RZ, 0xc0, !PT ;  /* 0x0000000802077812 */ /* 0x000fe200078ec0ff */
[C---:B------:R-:W-:Y:S01]  /*07f0*/  IMAD.SHL.U32 R4, R0.reuse, 0x40, RZ ;  /* 0x0000004000047824 */ /* 0x040fe200078e00ff */
[----:B------:R-:W-:Y:S01]  /*0800*/  LOP3.LUT P1, RZ, R0, 0x2, RZ, 0xc0, !PT ;  /* 0x0000000200ff7812 */ /* 0x000fe2000782c0ff */
[----:B------:R-:W-:Y:S01]  /*0810*/  IMAD.SHL.U32 R2, R17, 0x40, RZ ;  /* 0x0000004011027824 */ /* 0x000fe200078e00ff */
[----:B------:R-:W-:Y:S01]  /*0820*/  LOP3.LUT R181, R181, R5, R7, 0x1e, !PT ;  /* 0x00000005b5b57212 */ /* 0x000fe200078e1e07 */
[----:B------:R-:W-:Y:S01]  /*0830*/  IMAD.SHL.U32 R197, R197, 0x2, RZ ;  /* 0x00000002c5c57824 */ /* 0x000fe200078e00ff */
[----:B------:R-:W-:Y:S01]  /*0840*/  LOP3.LUT R4, R4, 0xc0, RZ, 0xc0, !PT ;  /* 0x000000c004047812 */ /* 0x000fe200078ec0ff */
[----:B------:R-:W-:Y:S01]  /*0850*/  IMAD.SHL.U32 R0, R16, 0x20, RZ ;  /* 0x0000002010007824 */ /* 0x000fe200078e00ff */
[----:B------:R-:W-:Y:S01]  /*0860*/  LOP3.LUT R2, R2, 0xc0, RZ, 0xc0, !PT ;  /* 0x000000c002027812 */ /* 0x000fe200078ec0ff */
[----:B------:R-:W-:Y:S01]  /*0870*/  IMAD.U32 R181, R19, 0x200, R181 ;  /* 0x0000020013b57824 */ /* 0x000fe200078e00b5 */
[----:B------:R-:W-:Y:S01]  /*0880*/  SHF.R.U32.HI R9, RZ, 0x3, R4 ;  /* 0x00000003ff097819 */ /* 0x000fe20000011604 */
[----:B------:R-:W-:Y:S01]  /*0890*/  IMAD.SHL.U32 R176, R176, 0x2, RZ ;  /* 0x00000002b0b07824 */ /* 0x000fe200078e00ff */
[----:B------:R-:W-:-:S02]  /*08a0*/  LOP3.LUT R10, R8, 0x10, R6, 0xf8, !PT ;  /* 0x00000010080a7812 */ /* 0x000fc400078ef806 */
[----:B------:R-:W-:Y:S01]  /*08b0*/  LOP3.LUT R9, R9, R4, R8, 0x1e, !PT ;  /* 0x0000000409097212 */ /* 0x000fe200078e1e08 */
[----:B------:R-:W-:Y:S01]  /*08c0*/  IMAD R4, R250, 0x200, R0 ;  /* 0x00000200fa047824 */ /* 0x000fe200078e0200 */
[----:B------:R-:W-:Y:S02]  /*08d0*/  SHF.R.U32.HI R6, RZ, 0x3, R2 ;  /* 0x00000003ff067819 */ /* 0x000fe40000011602 */
[----:B------:R-:W-:Y:S01]  /*08e0*/  LOP3.LUT P6, RZ, R14, 0x4, RZ, 0xc0, !PT ;  /* 0x000000040eff7812 */ /* 0x000fe200078cc0ff */
[----:B------:R-:W-:Y:S01]  /*08f0*/  IMAD.IADD R9, R9, 0x1, R13 ;  /* 0x0000000109097824 */ /* 0x000fe200078e020d */
[----:B------:R-:W-:Y:S02]  /*0900*/  SEL R182, R186, 0xffffffe0, !P5 ;  /* 0xffffffe0bab67807 */ /* 0x000fe40006800000 */
[----:B------:R-:W-:Y:S02]  /*0910*/  LEA R181, R181, 0x15000, 0x1 ;  /* 0x00015000b5b57811 */ /* 0x000fe400078e08ff */
[----:B------:R-:W-:-:S02]  /*0920*/  LOP3.LUT R187, R6, R2, R7, 0x1e, !PT ;  /* 0x0000000206bb7212 */ /* 0x000fc400078e1e07 */
[----:B------:R-:W-:Y:S01]  /*0930*/  LOP3.LUT R2, R6, R10, R2, 0x1e, !PT ;  /* 0x0000000a06027212 */ /* 0x000fe200078e1e02 */
[----:B------:R-:W-:Y:S01]  /*0940*/  IMAD.IADD R182, R181, 0x1, R182 ;  /* 0x00000001b5b67824 */ /* 0x000fe200078e02b6 */
[----:B------:R-:W-:Y:S01]  /*0950*/  SEL R194, R194, 0x10, !P3 ;  /* 0x00000010c2c27807 */ /* 0x000fe20005800000 */
[----:B------:R-:W-:Y:S01]  /*0960*/  IMAD.IADD R187, R4, 0x1, R187 ;  /* 0x0000000104bb7824 */ /* 0x000fe200078e02bb */
[----:B------:R-:W-:Y:S01]  /*0970*/  SEL R183, R183, 0xffffffc0, !P6 ;  /* 0xffffffc0b7b77807 */ /* 0x000fe20007000000 */
[----:B------:R-:W-:Y:S01]  /*0980*/  IMAD.IADD R185, R0, 0x1, R2 ;  /* 0x0000000100b97824 */ /* 0x000fe200078e0202 */
[C---:B------:R-:W-:Y:S01]  /*0990*/  IADD3 R195, R197.reuse, 0x20, RZ ;  /* 0x00000020c5c37810 */ /* 0x040fe20007ffe0ff */
[----:B------:R-:W-:Y:S01]  /*09a0*/  IMAD.IADD R196, R197, 0x1, R194 ;  /* 0x00000001c5c47824 */ /* 0x000fe200078e02c2 */
[----:B------:R-:W-:Y:S01]  /*09b0*/  SHF.R.S32.HI R210, RZ, 0x2, R210 ;  /* 0x00000002ffd27819 */ /* 0x000fe200000114d2 */
[----:B------:R-:W-:Y:S01]  /*09c0*/  IMAD.IADD R184, R181, 0x1, R183 ;  /* 0x00000001b5b87824 */ /* 0x000fe200078e02b7 */
[----:B------:R-:W-:Y:S01]  /*09d0*/  SEL R177, R186, 0xffffffe0, !P4 ;  /* 0xffffffe0bab17807 */ /* 0x000fe20006000000 */
[----:B------:R-:W-:Y:S01]  /*09e0*/  IMAD.SHL.U32 R2, R3, 0x2, RZ ;  /* 0x0000000203027824 */ /* 0x000fe200078e00ff */
[----:B------:R-:W-:Y:S01]  /*09f0*/  LEA R239, R9, 0x9000, 0x1 ;  /* 0x0000900009ef7811 */ /* 0x000fe200078e08ff */
[----:B------:R-:W-:Y:S01]  /*0a00*/  IMAD R210, R250, 0x10, R210 ;  /* 0x00000010fad27824 */ /* 0x000fe200078e02d2 */
[----:B------:R-:W-:Y:S01]  /*0a10*/  @P2 IADD3 R195, R197, -0x20, RZ ;  /* 0xffffffe0c5c32810 */ /* 0x000fe20007ffe0ff */
[----:B------:R-:W-:Y:S01]  /*0a20*/  IMAD.IADD R177, R176, 0x1, R177 ;  /* 0x00000001b0b17824 */ /* 0x000fe200078e02b1 */
[----:B------:R-:W-:Y:S01]  /*0a30*/  LOP3.LUT P0, RZ, R17, 0x2, RZ, 0xc0, !PT ;  /* 0x0000000211ff7812 */ /* 0x000fe2000780c0ff */
[----:B------:R-:W-:Y:S01]  /*0a40*/  IMAD.IADD R183, R182, 0x1, R183 ;  /* 0x00000001b6b77824 */ /* 0x000fe200078e02b7 */
[----:B------:R-:W-:Y:S01]  /*0a50*/  IADD3 R242, R239, 0x20, RZ ;  /* 0x00000020eff27810 */ /* 0x000fe20007ffe0ff */
[----:B------:R-:W-:Y:S01]  /*0a60*/  IMAD.IADD R194, R194, 0x1, R195 ;  /* 0x00000001c2c27824 */ /* 0x000fe200078e02c3 */
[----:B------:R-:W-:-:S02]  /*0a70*/  SEL R186, R186, 0xffffffe0, !P0 ;  /* 0xffffffe0baba7807 */ /* 0x000fc40004000000 */
[----:B------:R-:W-:Y:S02]  /*0a80*/  @P1 IADD3 R242, R239, -0x20, RZ ;  /* 0xffffffe0eff21810 */ /* 0x000fe40007ffe0ff */
.L_x_439:
[----:B-1-3--:R-:W1:Y:S01]  /*0a90*/  S2R R35, SR_CTAID.Y ;  /* 0x0000000000237919 */ /* 0x00ae620000002600 */
[----:B--2---:R-:W2:Y:S01]  /*0aa0*/  LDC.U8 R0, c[0x0][0x312] ;  /* 0x0000c480ff007b82 */ /* 0x004ea20000000000 */
[----:B------:R-:W-:Y:S02]  /*0ab0*/  ISETP.NE.U32.AND P2, PT, RZ, c[0x0][0x240], PT ;  /* 0x00009000ff007a0c */ /* 0x000fe40003f45070 */
[----:B------:R-:W-:Y:S02]  /*0ac0*/  ISETP.EQ.U32.AND P5, PT, RZ, c[0x0][0x248], PT ;  /* 0x00009200ff007a0c */ /* 0x000fe40003fa2070 */
[----:B------:R-:W-:Y:S02]  /*0ad0*/  ISETP.NE.AND.EX P2, PT, RZ, c[0x0][0x244], PT, P2 ;  /* 0x00009100ff007a0c */ /* 0x000fe40003f45320 */
[----:B------:R-:W-:Y:S01]  /*0ae0*/  ISETP.NE.U32.AND P3, PT, RZ, c[0x0][0x250], PT ;  /* 0x00009400ff007a0c */ /* 0x000fe20003f65070 */
[----:B------:R-:W-:-:S03]  /*0af0*/  IMAD.MOV.U32 R37, RZ, RZ, -0x1 ;  /* 0xffffffffff257424 */ /* 0x000fc600078e00ff */
[----:B------:R-:W-:Y:S01]  /*0b00*/  ISETP.NE.AND.EX P3, PT, RZ, c[0x0][0x254], PT, P3 ;  /* 0x00009500ff007a0c */ /* 0x000fe20003f65330 */
[C---:B-1----:R-:W-:Y:S01]  /*0b10*/  IMAD.SHL.U32 R9, R35.reuse, 0x4, RZ ;  /* 0x0000000423097824 */ /* 0x042fe200078e00ff */
[----:B----4-:R-:W-:Y:S02]  /*0b20*/  SHF.R.S32.HI R30, RZ, 0x1f, R35 ;  /* 0x0000001fff1e7819 */ /* 0x010fe40000011423 */
[----:B--2---:R-:W-:Y:S01]  /*0b30*/  ISETP.NE.AND P4, PT, R0, RZ, PT ;  /* 0x000000ff0000720c */ /* 0x004fe20003f85270 */
[----:B------:R-:W-:Y:S01]  /*0b40*/  IMAD.MOV.U32 R0, RZ, RZ, -0x1 ;  /* 0xffffffffff007424 */ /* 0x000fe200078e00ff */
[----:B------:R-:W-:Y:S02]  /*0b50*/  SHF.L.U64.HI R8, R35, 0x2, R30 ;  /* 0x0000000223087819 */ /* 0x000fe4000001021e */
[----:B------:R-:W-:Y:S02]  /*0b60*/  IADD3 R4, P0, R9, c[0x0][0x240], RZ ;  /* 0x0000900009047a10 */ /* 0x000fe40007f1e0ff */
[----:B------:R-:W-:-:S02]  /*0b70*/  ISETP.EQ.OR.EX P5, PT, RZ, c[0x0][0x24c], !P4, P5 ;  /* 0x00009300ff007a0c */ /* 0x000fc400067a2750 */
[----:B------:R-:W-:Y:S02]  /*0b80*/  IADD3.X R5, R8, c[0x0][0x244], RZ, P0, !PT ;  /* 0x0000910008057a10 */ /* 0x000fe400007fe4ff */
[----:B------:R-:W-:-:S03]  /*0b90*/  @P3 IADD3 R6, P0, R9, c[0x0][0x250], RZ ;  /* 0x0000940009063a10 */ /* 0x000fc60007f1e0ff */
[----:B------:R1:W2:Y:S04]  /*0ba0*/  @P2 LDG.E R0, [R4.64] ;  /* 0x0000000604002981 */ /* 0x0002a8000c1e1900 */
[----:B------:R1:W2:Y:S01]  /*0bb0*/  @P2 LDG.E R3, [R4.64+0x4] ;  /* 0x0000040604032981 */ /* 0x0002a2000c1e1900 */
[----:B------:R-:W-:Y:S01]  /*0bc0*/  IMAD.MOV.U32 R237, RZ, RZ, RZ ;  /* 0x000000ffffed7224 */ /* 0x000fe200078e00ff */
[----:B------:R-:W-:-:S05]  /*0bd0*/  @P3 IADD3.X R7, R8, c[0x0][0x254], RZ, P0, !PT ;  /* 0x0000950008073a10 */ /* 0x000fca00007fe4ff */
[----:B-----5:R3:W5:Y:S01]  /*0be0*/  @P3 LDG.E R237, [R6.64] ;  /* 0x0000000606ed3981 */ /* 0x020762000c1e1900 */
[----:B-1----:R-:W-:-:S04]  /*0bf0*/  IADD3 R4, P1, R9, c[0x0][0x248], RZ ;  /* 0x0000920009047a10 */ /* 0x002fc80007f3e0ff */
[----:B------:R-:W-:-:S05]  /*0c00*/  IADD3.X R5, R8, c[0x0][0x24c], RZ, P1, !PT ;  /* 0x0000930008057a10 */ /* 0x000fca0000ffe4ff */
[----:B------:R-:W4:Y:S01]  /*0c10*/  @!P5 LDG.E R37, [R4.64] ;  /* 0x000000060425d981 */ /* 0x000f22000c1e1900 */
[----:B------:R-:W-:-:S04]  /*0c20*/  ISETP.NE.U32.AND P0, PT, RZ, c[0x0][0x248], PT ;  /* 0x00009200ff007a0c */ /* 0x000fc80003f05070 */
[----:B------:R-:W-:Y:S01]  /*0c30*/  ISETP.NE.AND.EX P0, PT, RZ, c[0x0][0x24c], PT, P0 ;  /* 0x00009300ff007a0c */ /* 0x000fe20003f05300 */
[----:B--2---:R-:W-:Y:S02]  /*0c40*/  @P2 IMAD.IADD R238, R3, 0x1, -R0 ;  /* 0x0000000103ee2824 */ /* 0x004fe400078e0a00 */
[----:B------:R-:W-:Y:S02]  /*0c50*/  IMAD.MOV.U32 R3, RZ, RZ, c[0x0][0x218] ;  /* 0x00008600ff037624 */ /* 0x000fe400078e00ff */
[----:B------:R-:W-:Y:S01]  /*0c60*/  @!P2 IMAD.MOV.U32 R238, RZ, RZ, c[0x0][0x214] ;  /* 0x00008500ffeea624 */ /* 0x000fe200078e00ff */
[----:B----4-:R3:W-:Y:S07]  /*0c70*/  STL [R1], R37 ;  /* 0x0000002501007387 */ /* 0x0107ee0000100800 */
[----:B------:R-:W-:Y:S05]  /*0c80*/  @!P0 BRA `(.L_x_398) ;  /* 0x0000003000008947 */ /* 0x000fea0003800000 */
[----:B------:R-:W2:Y:S02]  /*0c90*/  @P4 LDG.E R3, [R4.64+0x4] ;  /* 0x0000040604034981 */ /* 0x000ea4000c1e1900 */
[----:B--2---:R-:W-:-:S06]  /*0ca0*/  @P4 IADD3 R3, R3, -R37, RZ ;  /* 0x8000002503034210 */ /* 0x004fcc0007ffe0ff */
[----:B------:R1:W5:Y:S02]  /*0cb0*/  @!P4 LDG.E R3, [R4.64] ;  /* 0x000000060403c981 */ /* 0x000364000c1e1900 */
.L_x_398:
[----:B------:R-:W-:-:S04]  /*0cc0*/  ISETP.NE.U32.AND P1, PT, RZ, c[0x0][0x258], PT ;  /* 0x00009600ff007a0c */ /* 0x000fc80003f25070 */
[----:B------:R-:W-:-:S13]  /*0cd0*/  ISETP.NE.AND.EX P1, PT, RZ, c[0x0][0x25c], PT, P1 ;  /* 0x00009700ff007a0c */ /* 0x000fda0003f25310 */
[----:B-1----:R-:W-:-:S04]  /*0ce0*/  @P1 IADD3 R4, P0, R9, c[0x0][0x258], RZ ;  /* 0x0000960009041a10 */ /* 0x002fc80007f1e0ff */
[----:B------:R-:W-:-:S06]  /*0cf0*/  @P1 IADD3.X R5, R8, c[0x0][0x25c], RZ, P0, !PT ;  /* 0x0000970008051a10 */ /* 0x000fcc00007fe4ff */
[----:B------:R-:W2:Y:S01]  /*0d00*/  @P1 LDG.E R5, [R4.64] ;  /* 0x0000000604051981 */ /* 0x000ea2000c1e1900 */
[----:B------:R-:W-:Y:S01]  /*0d10*/  @!P1 ISETP.NE.U32.AND P0, PT, RZ, c[0x0][0x268], PT ;  /* 0x00009a00ff009a0c */ /* 0x000fe20003f05070 */
[----:B------:R-:W-:-:S03]  /*0d20*/  IMAD.SHL.U32 R18, R218, 0x80, RZ ;  /* 0x00000080da127824 */ /* 0x000fc600078e00ff */
[----:B------:R-:W-:-:S04]  /*0d30*/  @!P1 ISETP.NE.AND.EX P0, PT, RZ, c[0x0][0x26c], PT, P0 ;  /* 0x00009b00ff009a0c */ /* 0x000fc80003f05300 */
[----:B------:R-:W-:Y:S01]  /*0d40*/  @!P1 SEL R4, RZ, c[0x0][0x21c], !P0 ;  /* 0x00008700ff049a07 */ /* 0x000fe20004000000 */
[----:B--2--5:R-:W-:-:S03]  /*0d50*/  @P1 IMAD.IADD R200, R5, 0x1, -R237 ;  /* 0x0000000105c81824 */ /* 0x024fc600078e0aed */
[----:B------:R-:W-:-:S04]  /*0d60*/  @!P1 IADD3 R200, R4, R3, -R237 ;  /* 0x0000000304c89210 */ /* 0x000fc80007ffe8ed */
[----:B------:R-:W-:-:S13]  /*0d70*/  ISETP.GT.AND P0, PT, R200, R18, PT ;  /* 0x00000012c800720c */ /* 0x000fda0003f04270 */
[----:B------:R-:W-:Y:S05]  /*0d80*/  @!P0 BRA `(.L_x_399) ;  /* 0x000087a000008947 */ /* 0x000fea0003800000 */
[----:B------:R-:W-:Y:S01]  /*0d90*/  ISETP.NE.AND P0, PT, R37, -0x1, PT ;  /* 0xffffffff2500780c */ /* 0x000fe20003f05270 */
[----:B------:R-:W-:Y:S01]  /*0da0*/  IMAD R4, R30, c[0x0][0x178], RZ ;  /* 0x00005e001e047a24 */ /* 0x000fe200078e02ff */
[----:B------:R-:W-:Y:S01]  /*0db0*/  IADD3 R3, R238, 0x3f, RZ ;  /* 0x0000003fee037810 */ /* 0x000fe20007ffe0ff */
[C---:B------:R-:W-:Y:S01]  /*0dc0*/  IMAD.WIDE.U32 R12, R35.reuse, c[0x0][0x178], RZ ;  /* 0x00005e00230c7a25 */ /* 0x040fe200078e00ff */
[C---:B------:R-:W-:Y:S02]  /*0dd0*/  ISETP.NE.AND P1, PT, R0.reuse, -0x1, PT ;  /* 0xffffffff0000780c */ /* 0x040fe40003f25270 */
[----:B------:R-:W-:Y:S01]  /*0de0*/  SHF.R.S32.HI R8, RZ, 0x1f, R3 ;  /* 0x0000001fff087819 */ /* 0x000fe20000011403 */
[----:B------:R-:W-:Y:S02]  /*0df0*/  IMAD R4, R35, c[0x0][0x17c], R4 ;  /* 0x00005f0023047a24 */ /* 0x000fe400078e0204 */
[----:B---3--:R-:W-:Y:S01]  /*0e00*/  IMAD.WIDE.U32 R6, R0, c[0x0][0x190], RZ ;  /* 0x0000640000067a25 */ /* 0x008fe200078e00ff */
[----:B------:R-:W-:-:S03]  /*0e10*/  LEA.HI R8, R8, R3, RZ, 0x6 ;  /* 0x0000000308087211 */ /* 0x000fc600078f30ff */
[----:B------:R-:W-:Y:S01]  /*0e20*/  IMAD R10, R0, c[0x0][0x194], RZ ;  /* 0x00006500000a7a24 */ /* 0x000fe200078e02ff */
[----:B------:R-:W-:Y:S01]  /*0e30*/  LOP3.LUT R9, R8, 0xffffffc0, RZ, 0xc0, !PT ;  /* 0xffffffc008097812 */ /* 0x000fe200078ec0ff */
[----:B------:R-:W-:Y:S01]  /*0e40*/  @P0 IMAD.IADD R3, R237, 0x1, R37 ;  /* 0x00000001ed030824 */ /* 0x000fe200078e0225 */
[----:B------:R-:W-:Y:S01]  /*0e50*/  SEL R27, R12, R6, !P1 ;  /* 0x000000060c1b7207 */ /* 0x000fe20004800000 */
[----:B------:R-:W-:Y:S01]  /*0e60*/  IMAD.IADD R24, R13, 0x1, R4 ;  /* 0x000000010d187824 */ /* 0x000fe200078e0204 */
[----:B------:R-:W-:Y:S01]  /*0e70*/  @P1 IADD3 R24, R7, R10, RZ ;  /* 0x0000000a07181210 */ /* 0x000fe20007ffe0ff */
[----:B------:R-:W-:Y:S01]  /*0e80*/  @P0 IMAD.WIDE.U32 R4, R3, c[0x0][0x198], RZ ;  /* 0x0000660003040a25 */ /* 0x000fe200078e00ff */
[----:B------:R-:W-:Y:S02]  /*0e90*/  IADD3 R10, R9, -0x40, RZ ;  /* 0xffffffc0090a7810 */ /* 0x000fe40007ffe0ff */
[----:B------:R-:W-:Y:S01]  /*0ea0*/  SHF.R.S32.HI R193, RZ, 0x6, R8 ;  /* 0x00000006ffc17819 */ /* 0x000fe20000011408 */
[----:B------:R-:W-:Y:S01]  /*0eb0*/  @P0 IMAD R26, R3, c[0x0][0x19c], R5 ;  /* 0x00006700031a0a24 */ /* 0x000fe200078e0205 */
[----:B------:R-:W-:Y:S01]  /*0ec0*/  SHF.R.S32.HI R19, RZ, 0x1f, R10 ;  /* 0x0000001fff137819 */ /* 0x000fe2000001140a */
[----:B------:R-:W-:Y:S01]  /*0ed0*/  @P0 IMAD.MOV.U32 R25, RZ, RZ, R4 ;  /* 0x000000ffff190224 */ /* 0x000fe200078e0004 */
[----:B------:R-:W-:Y:S05]  /*0ee0*/  @P0 BRA `(.L_x_400) ;  /* 0x000000a000000947 */ /* 0x000fea0003800000 */
[----:B------:R-:W-:Y:S01]  /*0ef0*/  SHF.R.S32.HI R3, RZ, 0x1f, R237 ;  /* 0x0000001fff037819 */ /* 0x000fe200000114ed */
[----:B------:R-:W-:-:S04]  /*0f00*/  IMAD.WIDE.U32 R4, R237, c[0x0][0x198], RZ ;  /* 0x00006600ed047a25 */ /* 0x000fc800078e00ff */
[----:B------:R-:W-:Y:S02]  /*0f10*/  IMAD R3, R3, c[0x0][0x198], RZ ;  /* 0x0000660003037a24 */ /* 0x000fe400078e02ff */
[----:B------:R-:W-:Y:S02]  /*0f20*/  IMAD R6, R30, c[0x0][0x180], RZ ;  /* 0x000060001e067a24 */ /* 0x000fe400078e02ff */
[----:B------:R-:W-:-:S05]  /*0f30*/  IMAD R3, R237, c[0x0][0x19c], R3 ;  /* 0x00006700ed037a24 */ /* 0x000fca00078e0203 */
[----:B------:R-:W-:Y:S01]  /*0f40*/  IADD3 R5, R5, R3, RZ ;  /* 0x0000000305057210 */ /* 0x000fe20007ffe0ff */
[----:B------:R-:W-:-:S04]  /*0f50*/  IMAD R3, R35, c[0x0][0x184], R6 ;  /* 0x0000610023037a24 */ /* 0x000fc800078e0206 */
[----:B------:R-:W-:-:S05]  /*0f60*/  IMAD.WIDE.U32 R4, R35, c[0x0][0x180], R4 ;  /* 0x0000600023047a25 */ /* 0x000fca00078e0004 */
[----:B------:R-:W-:Y:S02]  /*0f70*/  IADD3 R26, R5, R3, RZ ;  /* 0x00000003051a7210 */ /* 0x000fe40007ffe0ff */
[----:B------:R-:W-:Y:S02]  /*0f80*/  MOV R25, R4 ;  /* 0x0000000400197202 */ /* 0x000fe40000000f00 */
.L_x_400:
[----:B------:R-:W-:-:S05]  /*0f90*/  @P0 IADD3 R3, R237, R37, RZ ;  /* 0x00000025ed030210 */ /* 0x000fca0007ffe0ff */
[----:B------:R-:W-:-:S04]  /*0fa0*/  @P0 IMAD.WIDE.U32 R4, R3, c[0x0][0x1a0], RZ ;  /* 0x0000680003040a25 */ /* 0x000fc800078e00ff */
[----:B------:R-:W-:Y:S01]  /*0fb0*/  @P0 IMAD R29, R3, c[0x0][0x1a4], R5 ;  /* 0x00006900031d0a24 */ /* 0x000fe200078e0205 */
[----:B------:R-:W-:Y:S01]  /*0fc0*/  @P0 MOV R28, R4 ;  /* 0x00000004001c0202 */ /* 0x000fe20000000f00 */
        /* <DEDUP_REMOVED lines=11> */
.L_x_401:
[----:B------:R-:W-:Y:S01]  /*1080*/  IABS R11, c[0x0][0x1c8] ;  /* 0x00007200000b7a13 */ /* 0x000fe20000000000 */
[----:B------:R-:W1:Y:S01]  /*1090*/  S2R R36, SR_CTAID.Z ;  /* 0x0000000000247919 */ /* 0x000e620000002700 */
[----:B------:R-:W-:Y:S01]  /*10a0*/  IMAD.MOV.U32 R13, RZ, RZ, c[0x0][0x224] ;  /* 0x00008900ff0d7624 */ /* 0x000fe200078e00ff */
[----:B------:R-:W2:Y:S01]  /*10b0*/  LDC.U8 R15, c[0x0][0x328] ;  /* 0x0000ca00ff0f7b82 */ /* 0x000ea20000000000 */
[----:B------:R-:W3:Y:S01]  /*10c0*/  I2F.RP R4, R11 ;  /* 0x0000000b00047306 */ /* 0x000ee20000209400 */
[C---:B------:R-:W-:Y:S01]  /*10d0*/  @P1 IMAD.WIDE.U32 R6, R0.reuse, c[0x0][0x370], RZ ;  /* 0x0000dc0000061a25 */ /* 0x040fe200078e00ff */
[----:B------:R-:W4:Y:S01]  /*10e0*/  S2R R21, SR_CTAID.X ;  /* 0x0000000000157919 */ /* 0x000f220000002500 */
[----:B------:R-:W-:Y:S02]  /*10f0*/  SHF.R.S32.HI R13, RZ, 0x1f, R13 ;  /* 0x0000001fff0d7819 */ /* 0x000fe4000001140d */
[----:B------:R-:W-:Y:S01]  /*1100*/  @P1 IMAD R14, R0, c[0x0][0x374], R7 ;  /* 0x0000dd00000e1a24 */ /* 0x000fe200078e0207 */
[----:B------:R-:W-:Y:S01]  /*1110*/  @P1 MOV R12, R6 ;  /* 0x00000006000c1202 */ /* 0x000fe20000000f00 */
[----:B------:R-:W-:Y:S01]  /*1120*/  @!P1 IMAD.WIDE.U32 R6, R35, c[0x0][0x368], RZ ;  /* 0x0000da0023069a25 */ /* 0x000fe200078e00ff */
[----:B------:R-:W5:Y:S03]  /*1130*/  LDC.U8 R31, c[0x0][0x3d0] ;  /* 0x0000f400ff1f7b82 */ /* 0x000f660000000000 */
[----:B------:R-:W-:-:S02]  /*1140*/  IMAD.MOV.U32 R32, RZ, RZ, c[0x0][0x22c] ;  /* 0x00008b00ff207624 */ /* 0x000fc400078e00ff */
[----:B------:R-:W-:Y:S01]  /*1150*/  IMAD.WIDE.U32 R16, R35, c[0x0][0x224], RZ ;  /* 0x0000890023107a25 */ /* 0x000fe200078e00ff */
[----:B---3--:R-:W3:Y:S03]  /*1160*/  MUFU.RCP R4, R4 ;  /* 0x0000000400047308 */ /* 0x008ee60000001000 */
[----:B------:R-:W-:Y:S01]  /*1170*/  IMAD.WIDE R22, R32, c[0x0][0x1c0], RZ ;  /* 0x0000700020167a25 */ /* 0x000fe200078e02ff */
[----:B-1----:R-:W-:-:S03]  /*1180*/  IABS R8, R36 ;  /* 0x0000002400087213 */ /* 0x002fc60000000000 */
[----:B------:R-:W-:Y:S01]  /*1190*/  @!P1 IMAD.MOV.U32 R12, RZ, RZ, R6 ;  /* 0x000000ffff0c9224 */ /* 0x000fe200078e0006 */
[----:B------:R-:W-:Y:S01]  /*11a0*/  LOP3.LUT R9, R36, c[0x0][0x1c8], RZ, 0x3c, !PT ;  /* 0x0000720024097a12 */ /* 0x000fe200078e3cff */
[----:B------:R-:W-:Y:S01]  /*11b0*/  IMAD.SHL.U32 R6, R35, 0x80, RZ ;  /* 0x0000008023067824 */ /* 0x000fe200078e00ff */
[----:B--2---:R-:W-:Y:S02]  /*11c0*/  ISETP.NE.AND P3, PT, R15, RZ, PT ;  /* 0x000000ff0f00720c */ /* 0x004fe40003f65270 */
[----:B------:R-:W-:Y:S02]  /*11d0*/  ISETP.GE.AND P4, PT, R9, RZ, PT ;  /* 0x000000ff0900720c */ /* 0x000fe40003f86270 */
[----:B------:R-:W-:Y:S02]  /*11e0*/  SHF.L.U64.HI R9, R35, 0x7, R30 ;  /* 0x0000000723097819 */ /* 0x000fe4000001021e */
[----:B------:R-:W-:Y:S02]  /*11f0*/  SHF.R.S32.HI R34, RZ, 0x1f, R36 ;  /* 0x0000001fff227819 */ /* 0x000fe40000011424 */
[----:B---3--:R-:W-:-:S02]  /*1200*/  IADD3 R4, R4, 0xffffffe, RZ ;  /* 0x0ffffffe04047810 */ /* 0x008fc40007ffe0ff */
[----:B------:R-:W-:Y:S02]  /*1210*/  SEL R9, R9, RZ, P2 ;  /* 0x000000ff09097207 */ /* 0x000fe40001000000 */
[----:B------:R-:W1:Y:S02]  /*1220*/  F2I.FTZ.U32.TRUNC.NTZ R5, R4 ;  /* 0x0000000400057305 */ /* 0x000e64000021f000 */
[----:B-1----:R-:W-:Y:S01]  /*1230*/  IADD3 R3, RZ, -R5, RZ ;  /* 0x80000005ff037210 */ /* 0x002fe20007ffe0ff */
[----:B------:R-:W-:-:S04]  /*1240*/  IMAD.MOV.U32 R4, RZ, RZ, RZ ;  /* 0x000000ffff047224 */ /* 0x000fc800078e00ff */
[----:B------:R-:W-:-:S04]  /*1250*/  IMAD R3, R3, R11, RZ ;  /* 0x0000000b03037224 */ /* 0x000fc800078e02ff */
[----:B------:R-:W-:-:S04]  /*1260*/  IMAD.HI.U32 R3, R5, R3, R4 ;  /* 0x0000000305037227 */ /* 0x000fc800078e0004 */
[----:B------:R-:W-:Y:S02]  /*1270*/  @!P1 IMAD R5, R30, c[0x0][0x368], RZ ;  /* 0x0000da001e059a24 */ /* 0x000fe400078e02ff */
[----:B------:R-:W-:-:S04]  /*1280*/  IMAD.HI.U32 R3, R3, R8, RZ ;  /* 0x0000000803037227 */ /* 0x000fc800078e00ff */
[----:B------:R-:W-:Y:S01]  /*1290*/  @!P1 IMAD R5, R35, c[0x0][0x36c], R5 ;  /* 0x0000db0023059a24 */ /* 0x000fe200078e0205 */
[----:B------:R-:W-:-:S04]  /*12a0*/  IADD3 R4, -R3, RZ, RZ ;  /* 0x000000ff03047210 */ /* 0x000fc80007ffe1ff */
[----:B------:R-:W-:Y:S01]  /*12b0*/  @!P1 IADD3 R14, R7, R5, RZ ;  /* 0x00000005070e9210 */ /* 0x000fe20007ffe0ff */
[----:B------:R-:W-:Y:S02]  /*12c0*/  IMAD R4, R11, R4, R8 ;  /* 0x000000040b047224 */ /* 0x000fe400078e0208 */
[----:B------:R-:W-:-:S03]  /*12d0*/  IMAD R8, R13, R35, RZ ;  /* 0x000000230d087224 */ /* 0x000fc600078e02ff */
[----:B------:R-:W-:Y:S01]  /*12e0*/  ISETP.GT.U32.AND P5, PT, R11, R4, PT ;  /* 0x000000040b00720c */ /* 0x000fe20003fa4070 */
[----:B------:R-:W-:Y:S02]  /*12f0*/  IMAD R5, R30, c[0x0][0x224], R8 ;  /* 0x000089001e057a24 */ /* 0x000fe400078e0208 */
[----:B------:R-:W-:-:S03]  /*1300*/  IMAD R8, R23, R16, RZ ;  /* 0x0000001017087224 */ /* 0x000fc600078e02ff */
[----:B------:R-:W-:Y:S01]  /*1310*/  IADD3 R5, R17, R5, RZ ;  /* 0x0000000511057210 */ /* 0x000fe20007ffe0ff */
[----:B------:R-:W-:-:S04]  /*1320*/  IMAD.WIDE.U32 R16, R22, R16, RZ ;  /* 0x0000001016107225 */ /* 0x000fc800078e00ff */
[----:B------:R-:W-:Y:S01]  /*1330*/  IMAD R8, R22, R5, R8 ;  /* 0x0000000516087224 */ /* 0x000fe200078e0208 */
[----:B------:R-:W-:Y:S01]  /*1340*/  SEL R5, R6, RZ, P2 ;  /* 0x000000ff06057207 */ /* 0x000fe20001000000 */
[-C--:B------:R-:W-:Y:S01]  /*1350*/  IMAD.WIDE.U32 R6, R22, R0.reuse, RZ ;  /* 0x0000000016067225 */ /* 0x080fe200078e00ff */
[----:B------:R-:W-:Y:S02]  /*1360*/  @!P5 IADD3 R4, R4, -R11, RZ ;  /* 0x8000000b0404d210 */ /* 0x000fe40007ffe0ff */
[----:B------:R-:W-:Y:S02]  /*1370*/  IADD3 R5, P2, R10, R5, RZ ;  /* 0x000000050a057210 */ /* 0x000fe40007f5e0ff */
[----:B------:R-:W-:Y:S01]  /*1380*/  ISETP.GE.U32.AND P6, PT, R4, R11, PT ;  /* 0x0000000b0400720c */ /* 0x000fe20003fc6070 */
[----:B------:R-:W-:Y:S01]  /*1390*/  IMAD R11, R23, R0, RZ ;  /* 0x00000000170b7224 */ /* 0x000fe200078e02ff */
[----:B------:R-:W-:Y:S01]  /*13a0*/  @!P5 IADD3 R3, R3, 0x1, RZ ;  /* 0x000000010303d810 */ /* 0x000fe20007ffe0ff */
[----:B------:R-:W-:Y:S01]  /*13b0*/  IMAD.X R9, R19, 0x1, R9, P2 ;  /* 0x0000000113097824 */ /* 0x000fe200010e0609 */
[----:B------:R-:W-:Y:S01]  /*13c0*/  ISETP.NE.AND P2, PT, RZ, c[0x0][0x1c8], PT ;  /* 0x00007200ff007a0c */ /* 0x000fe20003f45270 */
[----:B------:R-:W-:Y:S01]  /*13d0*/  IMAD R15, R23, R5, RZ ;  /* 0x00000005170f7224 */ /* 0x000fe200078e02ff */
[----:B------:R-:W-:Y:S01]  /*13e0*/  SEL R20, R16, R6, !P1 ;  /* 0x0000000610147207 */ /* 0x000fe20004800000 */
[----:B------:R-:W-:Y:S01]  /*13f0*/  @P3 IMAD R6, R35, c[0x0][0x214], RZ ;  /* 0x0000850023063a24 */ /* 0x000fe200078e02ff */
[----:B------:R-:W-:Y:S01]  /*1400*/  IADD3 R13, R17, R8, RZ ;  /* 0x00000008110d7210 */ /* 0x000fe20007ffe0ff */
[----:B------:R-:W-:Y:S01]  /*1410*/  IMAD R8, R22, R9, R15 ;  /* 0x0000000916087224 */ /* 0x000fe200078e020f */
[----:B------:R-:W-:Y:S01]  /*1420*/  @P1 IADD3 R13, R7, R11, RZ ;  /* 0x0000000b070d1210 */ /* 0x000fe20007ffe0ff */
[----:B----4-:R-:W-:Y:S01]  /*1430*/  IMAD.WIDE.U32 R16, R21, c[0x0][0x3d8], RZ ;  /* 0x0000f60015107a25 */ /* 0x010fe200078e00ff */
[----:B------:R-:W-:-:S02]  /*1440*/  @P3 SEL R6, R6, R0, !P1 ;  /* 0x0000000006063207 */ /* 0x000fc40004800000 */
[----:B------:R-:W-:Y:S01]  /*1450*/  @P6 IADD3 R3, R3, 0x1, RZ ;  /* 0x0000000103036810 */ /* 0x000fe20007ffe0ff */
[----:B------:R-:W-:Y:S01]  /*1460*/  IMAD.WIDE.U32 R4, R22, R5, RZ ;  /* 0x0000000516047225 */ /* 0x000fe200078e00ff */
[----:B-----5:R-:W-:-:S03]  /*1470*/  ISETP.NE.AND P5, PT, R31, RZ, PT ;  /* 0x000000ff1f00720c */ /* 0x020fc60003fa5270 */
[----:B------:R-:W-:Y:S01]  /*1480*/  IMAD.MOV.U32 R15, RZ, RZ, R3 ;  /* 0x000000ffff0f7224 */ /* 0x000fe200078e0003 */
[----:B------:R-:W-:Y:S01]  /*1490*/  SEL R11, R16, RZ, P5 ;  /* 0x000000ff100b7207 */ /* 0x000fe20002800000 */
[----:B------:R-:W-:Y:S01]  /*14a0*/  IMAD R7, R21, c[0x0][0x3dc], R17 ;  /* 0x0000f70015077a24 */ /* 0x000fe200078e0211 */
[----:B------:R-:W-:Y:S01]  /*14b0*/  SHF.R.S32.HI R21, RZ, 0x1f, R18 ;  /* 0x0000001fff157819 */ /* 0x000fe20000011412 */
[----:B------:R-:W-:Y:S01]  /*14c0*/  @!P3 IMAD R9, R35, c[0x0][0x1c0], R36 ;  /* 0x000070002309ba24 */ /* 0x000fe200078e0224 */
[----:B------:R-:W-:Y:S01]  /*14d0*/  @!P4 IADD3 R15, -R15, RZ, RZ ;  /* 0x000000ff0f0fc210 */ /* 0x000fe20007ffe1ff */
[C---:B------:R-:W-:Y:S01]  /*14e0*/  IMAD R23, R36.reuse, c[0x0][0x22c], RZ ;  /* 0x00008b0024177a24 */ /* 0x040fe200078e02ff */
[----:B------:R-:W-:Y:S01]  /*14f0*/  @!P2 LOP3.LUT R15, RZ, c[0x0][0x1c8], RZ, 0x33, !PT ;  /* 0x00007200ff0faa12 */ /* 0x000fe200078e33ff */
[----:B------:R-:W-:Y:S01]  /*1500*/  @P3 IMAD R3, R36, c[0x0][0x234], R6 ;  /* 0x00008d0024033a24 */ /* 0x000fe200078e0206 */
[----:B------:R-:W-:Y:S01]  /*1510*/  IADD3 R8, R5, R8, RZ ;  /* 0x0000000805087210 */ /* 0x000fe20007ffe0ff */
[----:B------:R-:W-:Y:S01]  /*1520*/  @!P3 IMAD R3, R9, c[0x0][0x214], RZ ;  /* 0x000085000903ba24 */ /* 0x000fe200078e02ff */
[----:B------:R-:W-:-:S02]  /*1530*/  SHF.R.S32.HI R33, RZ, 0x1f, R23 ;  /* 0x0000001fff217819 */ /* 0x000fc40000011417 */
[----:B------:R-:W-:Y:S02]  /*1540*/  SEL R9, R7, RZ, P5 ;  /* 0x000000ff07097207 */ /* 0x000fe40002800000 */
[----:B------:R-:W-:Y:S01]  /*1550*/  SHF.R.S32.HI R22, RZ, 0x1f, R15 ;  /* 0x0000001fff167819 */ /* 0x000fe2000001140f */
[----:B------:R-:W-:Y:S05]  /*1560*/  @!P3 BRA `(.L_x_402) ;  /* 0x000000700000b947 */ /* 0x000fea0003800000 */
[C---:B------:R-:W-:Y:S01]  /*1570*/  @!P1 IMAD R0, R35.reuse, c[0x0][0x224], RZ ;  /* 0x0000890023009a24 */ /* 0x040fe200078e02ff */
[----:B------:R-:W-:Y:S02]  /*1580*/  MOV R7, 0x80 ;  /* 0x0000008000077802 */ /* 0x000fe40000000f00 */
[----:B------:R-:W-:Y:S02]  /*1590*/  MOV R6, c[0x0][0x210] ;  /* 0x0000840000067a02 */ /* 0x000fe40000000f00 */
[----:B------:R-:W-:-:S03]  /*15a0*/  LEA R0, R35, R0, 0x7 ;  /* 0x0000000023007211 */ /* 0x000fc600078e38ff */
[----:B------:R-:W-:-:S04]  /*15b0*/  IMAD R6, R7, R6, c[0x0][0x234] ;  /* 0x00008d0007067624 */ /* 0x000fc800078e0206 */
[----:B------:R-:W-:Y:S01]  /*15c0*/  IMAD R0, R6, R36, R0 ;  /* 0x0000002406007224 */ /* 0x000fe200078e0200 */
[----:B------:R-:W-:Y:S05]  /*15d0*/  BRA `(.L_x_403) ;  /* 0x0000002000007947 */ /* 0x000fea0003800000 */
.L_x_402:
[----:B------:R-:W-:-:S04]  /*15e0*/  IMAD R0, R35, c[0x0][0x1c0], R36 ;  /* 0x0000700023007a24 */ /* 0x000fc800078e0224 */
[----:B------:R-:W-:Y:S02]  /*15f0*/  IMAD R0, R0, c[0x0][0x224], RZ ;  /* 0x0000890000007a24 */ /* 0x000fe400078e02ff */
.L_x_403:
[----:B------:R-:W1:Y:S01]  /*1600*/  S2R R31, SR_TID.X ;  /* 0x00000000001f7919 */ /* 0x000e620000002100 */
[----:B------:R-:W-:Y:S01]  /*1610*/  IMAD R32, R32, c[0x0][0x1c0], RZ ;  /* 0x0000700020207a24 */ /* 0x000fe200078e02ff */
[----:B------:R-:W-:Y:S01]  /*1620*/  SHF.R.S32.HI R209, RZ, 0x1f, R208 ;  /* 0x0000001fffd17819 */ /* 0x000fe200000114d0 */
[----:B------:R-:W-:Y:S01]  /*1630*/  IMAD.IADD R0, R10, 0x1, R0 ;  /* 0x000000010a007824 */ /* 0x000fe200078e0200 */
[----:B------:R-:W2:Y:S01]  /*1640*/  S2R R38, SR_TID.X ;  /* 0x0000000000267919 */ /* 0x000ea20000002100 */
[----:B------:R-:W-:Y:S01]  /*1650*/  IMAD.SHL.U32 R6, R32, 0x40, RZ ;  /* 0x0000004020067824 */ /* 0x000fe200078e00ff */
[----:B------:R-:W-:Y:S01]  /*1660*/  BSSY B1, `(.L_x_399) ;  /* 0x00007ec000017945 */ /* 0x000fe20003800000 */
[----:B------:R-:W-:Y:S01]  /*1670*/  IMAD.MOV.U32 R207, RZ, RZ, 0x4 ;  /* 0x00000004ffcf7424 */ /* 0x000fe200078e00ff */
[----:B------:R-:W3:Y:S01]  /*1680*/  S2R R39, SR_TID.X ;  /* 0x0000000000277919 */ /* 0x000ee20000002100 */
[----:B------:R-:W-:Y:S01]  /*1690*/  IMAD.IADD R206, R10, 0x1, R3 ;  /* 0x000000010ace7824 */ /* 0x000fe200078e0203 */
[----:B------:R-:W-:Y:S01]  /*16a0*/  IADD3 R7, P2, P1, R4, R6, R23 ;  /* 0x0000000604077210 */ /* 0x000fe2000795e017 */
[----:B------:R-:W-:Y:S01]  /*16b0*/  IMAD.WIDE R16, R0, R207, c[0x0][0x3c8] ;  /* 0x0000f20000107625 */ /* 0x000fe200078e02cf */
[----:B------:R-:W-:-:S02]  /*16c0*/  SHF.R.S32.HI R6, RZ, 0x1f, R6 ;  /* 0x0000001fff067819 */ /* 0x000fc40000011406 */
[----:B------:R-:W-:Y:S01]  /*16d0*/  IADD3 R4, P3, R208, R12, RZ ;  /* 0x0000000cd0047210 */ /* 0x000fe20007f7e0ff */
[----:B------:R-:W-:Y:S01]  /*16e0*/  IMAD R0, R19, c[0x0][0x370], RZ ;  /* 0x0000dc0013007a24 */ /* 0x000fe200078e02ff */
[----:B------:R-:W-:Y:S01]  /*16f0*/  IADD3.X R8, R8, R6, R33, P2, P1 ;  /* 0x0000000608087210 */ /* 0x000fe200017e2421 */
[----:B------:R-:W-:Y:S01]  /*1700*/  IMAD.MOV.U32 R216, RZ, RZ, R17 ;  /* 0x000000ffffd87224 */ /* 0x000fe200078e0011 */
[----:B------:R-:W-:Y:S01]  /*1710*/  SHF.R.S32.HI R23, RZ, 0x1f, R236 ;  /* 0x0000001fff177819 */ /* 0x000fe200000114ec */
[----:B------:R-:W-:Y:S01]  /*1720*/  IMAD R3, R10, c[0x0][0x374], R0 ;  /* 0x0000dd000a037a24 */ /* 0x000fe200078e0200 */
[----:B------:R-:W-:Y:S01]  /*1730*/  IADD3 R11, P2, P1, R11, R7, R20 ;  /* 0x000000070b0b7210 */ /* 0x000fe2000795e014 */
[----:B------:R-:W-:Y:S02]  /*1740*/  IMAD.X R5, R209, 0x1, R14, P3 ;  /* 0x00000001d1057824 */ /* 0x000fe400018e060e */
[----:B------:R-:W-:Y:S01]  /*1750*/  IMAD R14, R34, c[0x0][0x1a8], RZ ;  /* 0x00006a00220e7a24 */ /* 0x000fe200078e02ff */
[----:B-1----:R-:W-:Y:S01]  /*1760*/  SHF.R.S32.HI R6, RZ, 0x1f, R31 ;  /* 0x0000001fff067819 */ /* 0x002fe2000001141f */
[----:B------:R-:W-:Y:S01]  /*1770*/  IMAD.WIDE.U32 R4, R10, c[0x0][0x370], R4 ;  /* 0x0000dc000a047a25 */ /* 0x000fe200078e0004 */
[----:B------:R-:W-:-:S02]  /*1780*/  IADD3.X R13, R9, R8, R13, P2, P1 ;  /* 0x00000008090d7210 */ /* 0x000fc400017e240d */
[----:B------:R-:W-:Y:S01]  /*1790*/  LEA.HI R0, R6, R31, RZ, 0x5 ;  /* 0x0000001f06007211 */ /* 0x000fe200078f28ff */
[----:B------:R-:W-:Y:S01]  /*17a0*/  IMAD.IADD R5, R5, 0x1, R3 ;  /* 0x0000000105057824 */ /* 0x000fe200078e0203 */
[----:B------:R-:W-:Y:S01]  /*17b0*/  IADD3 R6, P3, R236, R10, RZ ;  /* 0x0000000aec067210 */ /* 0x000fe20007f7e0ff */
[----:B------:R-:W-:Y:S01]  /*17c0*/  IMAD R10, R34, c[0x0][0x378], RZ ;  /* 0x0000de00220a7a24 */ /* 0x000fe200078e02ff */
[----:B------:R-:W-:Y:S01]  /*17d0*/  IADD3 R3, -R200, R238, R18 ;  /* 0x000000eec8037210 */ /* 0x000fe20007ffe112 */
[----:B------:R-:W-:Y:S01]  /*17e0*/  IMAD.WIDE.U32 R4, R36, c[0x0][0x378], R4 ;  /* 0x0000de0024047a25 */ /* 0x000fe200078e0004 */
[----:B--2---:R-:W-:Y:S02]  /*17f0*/  SHF.R.S32.HI R38, RZ, 0x1f, R38 ;  /* 0x0000001fff267819 */ /* 0x004fe40000011426 */
[----:B------:R-:W-:Y:S01]  /*1800*/  IADD3 R3, R3, -c[0x0][0x2e8], RZ ;  /* 0x8000ba0003037a10 */ /* 0x000fe20007ffe0ff */
[----:B------:R-:W-:Y:S01]  /*1810*/  IMAD.X R7, R23, 0x1, R19, P3 ;  /* 0x0000000117077824 */ /* 0x000fe200018e0613 */
[----:B------:R-:W-:Y:S01]  /*1820*/  LOP3.LUT R0, R0, 0xffffffe0, RZ, 0xc0, !PT ;  /* 0xffffffe000007812 */ /* 0x000fe200078ec0ff */
[----:B------:R-:W-:Y:S01]  /*1830*/  IMAD R10, R36, c[0x0][0x37c], R10 ;  /* 0x0000df00240a7a24 */ /* 0x000fe200078e020a */
[----:B------:R-:W-:Y:S01]  /*1840*/  SHF.R.S32.HI R9, RZ, 0x1f, R3 ;  /* 0x0000001fff097819 */ /* 0x000fe20000011403 */
[----:B------:R-:W-:Y:S01]  /*1850*/  IMAD R7, R7, c[0x0][0x190], RZ ;  /* 0x0000640007077a24 */ /* 0x000fe200078e02ff */
[----:B---3--:R-:W-:Y:S01]  /*1860*/  LEA.HI R38, R38, R39, RZ, 0x5 ;  /* 0x0000002726267211 */ /* 0x008fe200078f28ff */
[----:B------:R-:W-:Y:S01]  /*1870*/  IMAD.IADD R17, R31, 0x1, -R0 ;  /* 0x000000011f117824 */ /* 0x000fe200078e0a00 */
[----:B------:R-:W-:Y:S01]  /*1880*/  LEA.HI R3, R9, R3, RZ, 0x6 ;  /* 0x0000000309037211 */ /* 0x000fe200078f30ff */
[C---:B------:R-:W-:Y:S01]  /*1890*/  IMAD R12, R6.reuse, c[0x0][0x194], R7 ;  /* 0x00006500060c7a24 */ /* 0x040fe200078e0207 */
[----:B------:R-:W-:Y:S01]  /*18a0*/  SHF.R.S32.HI R38, RZ, 0x5, R38 ;  /* 0x00000005ff267819 */ /* 0x000fe20000011426 */
[----:B------:R-:W-:Y:S01]  /*18b0*/  IMAD.WIDE.U32 R6, R6, c[0x0][0x190], R208 ;  /* 0x0000640006067a25 */ /* 0x000fe200078e00d0 */
[----:B------:R-:W-:-:S03]  /*18c0*/  SHF.R.S32.HI R3, RZ, 0x6, R3 ;  /* 0x00000006ff037819 */ /* 0x000fc60000011403 */
[----:B------:R-:W-:Y:S01]  /*18d0*/  IMAD R9, R36, c[0x0][0x1ac], R14 ;  /* 0x00006b0024097a24 */ /* 0x000fe200078e020e */
[----:B------:R-:W-:Y:S01]  /*18e0*/  IADD3 R6, P2, R27, R6, RZ ;  /* 0x000000061b067210 */ /* 0x000fe20007f5e0ff */
[----:B------:R-:W-:Y:S01]  /*18f0*/  IMAD R0, R38, R32, R17 ;  /* 0x0000002026007224 */ /* 0x000fe200078e0211 */
[----:B------:R-:W-:Y:S01]  /*1900*/  IMNMX R235, RZ, R3, !PT ;  /* 0x00000003ffeb7217 */ /* 0x000fe20007800200 */
[----:B------:R-:W-:Y:S01]  /*1910*/  IMAD.IADD R5, R5, 0x1, R10 ;  /* 0x0000000105057824 */ /* 0x000fe200078e020a */
[----:B------:R-:W-:Y:S01]  /*1920*/  IADD3.X R7, R24, R7, R12, P2, !PT ;  /* 0x0000000718077210 */ /* 0x000fe200017fe40c */
[----:B------:R-:W-:Y:S01]  /*1930*/  IMAD.MOV.U32 R217, RZ, RZ, R16 ;  /* 0x000000ffffd97224 */ /* 0x000fe200078e0010 */
[----:B------:R-:W-:Y:S01]  /*1940*/  IADD3 R8, P1, R0, R11, RZ ;  /* 0x0000000b00087210 */ /* 0x000fe20007f3e0ff */
[----:B------:R-:W-:Y:S01]  /*1950*/  IMAD.WIDE.U32 R4, R236, c[0x0][0x370], R4 ;  /* 0x0000dc00ec047a25 */ /* 0x000fe200078e0004 */
[----:B------:R-:W-:Y:S02]  /*1960*/  IADD3 R16, R208, 0x40, RZ ;  /* 0x00000040d0107810 */ /* 0x000fe40007ffe0ff */
[----:B------:R-:W-:Y:S01]  /*1970*/  LEA.HI.X.SX32 R11, R0, R13, 0x1, P1 ;  /* 0x0000000d000b7211 */ /* 0x000fe200008f0eff */
[----:B------:R-:W-:Y:S01]  /*1980*/  IMAD.WIDE.U32 R6, R36, c[0x0][0x1a8], R6 ;  /* 0x00006a0024067a25 */ /* 0x000fe200078e0006 */
[----:B------:R-:W-:-:S02]  /*1990*/  LEA R199, P1, R8, c[0x0][0x350], 0x2 ;  /* 0x0000d40008c77a11 */ /* 0x000fc400078210ff */
[----:B------:R-:W-:Y:S01]  /*19a0*/  LEA R203, P2, R4, c[0x0][0x330], 0x1 ;  /* 0x0000cc0004cb7a11 */ /* 0x000fe200078408ff */
[----:B------:R-:W-:Y:S01]  /*19b0*/  IMAD.IADD R3, R7, 0x1, R9 ;  /* 0x0000000107037824 */ /* 0x000fe200078e0209 */
[----:B------:R-:W-:Y:S01]  /*19c0*/  LEA R204, P3, R6, c[0x0][0x160], 0x1 ;  /* 0x0000580006cc7a11 */ /* 0x000fe200078608ff */
[----:B------:R-:W-:Y:S01]  /*19d0*/  IMAD R0, R23, c[0x0][0x370], RZ ;  /* 0x0000dc0017007a24 */ /* 0x000fe200078e02ff */
[----:B------:R-:W-:Y:S01]  /*19e0*/  LEA.HI.X R198, R8, c[0x0][0x354], R11, 0x2, P1 ;  /* 0x0000d50008c67a11 */ /* 0x000fe200008f140b */
[----:B------:R-:W-:Y:S01]  /*19f0*/  IMAD.WIDE R206, R206, R207, c[0x0][0x200] ;  /* 0x00008000cece7625 */ /* 0x000fe200078e02cf */
[----:B------:R-:W-:Y:S02]  /*1a00*/  LEA.HI.X R202, R6, c[0x0][0x164], R3, 0x1, P3 ;  /* 0x0000590006ca7a11 */ /* 0x000fe400018f0c03 */
[C---:B------:R-:W-:Y:S01]  /*1a10*/  ISETP.GT.AND P3, PT, R193.reuse, R235, PT ;  /* 0x000000ebc100720c */ /* 0x040fe20003f64270 */
[----:B------:R-:W-:Y:S01]  /*1a20*/  IMAD R0, R236, c[0x0][0x374], R0 ;  /* 0x0000dd00ec007a24 */ /* 0x000fe200078e0200 */
[----:B------:R-:W-:-:S02]  /*1a30*/  IADD3 R193, R193, -0x1, RZ ;  /* 0xffffffffc1c17810 */ /* 0x000fc40007ffe0ff */
[----:B------:R-:W-:Y:S01]  /*1a40*/  IADD3 R14, R208, 0x20, RZ ;  /* 0x00000020d00e7810 */ /* 0x000fe20007ffe0ff */
[----:B------:R-:W-:-:S05]  /*1a50*/  IMAD.IADD R0, R5, 0x1, R0 ;  /* 0x0000000105007824 */ /* 0x000fca00078e0200 */
[----:B------:R-:W-:-:S03]  /*1a60*/  LEA.HI.X R201, R4, c[0x0][0x334], R0, 0x1, P2 ;  /* 0x0000cd0004c97a11 */ /* 0x000fc600010f0c00 */
[----:B------:R-:W-:Y:S05]  /*1a70*/  @P3 BRA `(.L_x_404) ;  /* 0x000007a000003947 */ /* 0x000fea0003800000 */
        /* <DEDUP_REMOVED lines=15> */
.L_x_405:
        /* <DEDUP_REMOVED lines=15> */
.L_x_406:
[----:B------:R-:W-:Y:S01]  /*1c60*/  IMAD R10, R218, -0x80, R200 ;  /* 0xffffff80da0a7824 */ /* 0x000fe200078e02c8 */
[----:B------:R-:W-:Y:S01]  /*1c70*/  BSSY B0, `(.L_x_407) ;  /* 0x000001a000007945 */ /* 0x000fe20003800000 */
[----:B------:R-:W-:Y:S02]  /*1c80*/  IMAD R0, R21, c[0x0][0x3a0], RZ ;  /* 0x0000e80015007a24 */ /* 0x000fe400078e02ff */
[----:B------:R-:W-:Y:S01]  /*1c90*/  IMAD.WIDE.U32 R4, R18, c[0x0][0x3a0], R208 ;  /* 0x0000e80012047a25 */ /* 0x000fe200078e00d0 */
[----:B------:R-:W-:-:S03]  /*1ca0*/  ISETP.GE.AND P4, PT, R236, R10, PT ;  /* 0x0000000aec00720c */ /* 0x000fc60003f86270 */
[----:B------:R-:W-:Y:S01]  /*1cb0*/  IMAD R0, R18, c[0x0][0x3a4], R0 ;  /* 0x0000e90012007a24 */ /* 0x000fe200078e0200 */
[----:B------:R-:W-:Y:S01]  /*1cc0*/  IADD3 R6, P0, R6, R4, RZ ;  /* 0x0000000406067210 */ /* 0x000fe20007f1e0ff */
[----:B------:R-:W-:-:S03]  /*1cd0*/  IMAD R4, R34, c[0x0][0x3b8], RZ ;  /* 0x0000ee0022047a24 */ /* 0x000fc600078e02ff */
[----:B------:R-:W-:Y:S01]  /*1ce0*/  IADD3.X R7, R3, R5, R0, P0, !PT ;  /* 0x0000000503077210 */ /* 0x000fe200007fe400 */
[----:B------:R-:W-:-:S04]  /*1cf0*/  IMAD R3, R36, c[0x0][0x3bc], R4 ;  /* 0x0000ef0024037a24 */ /* 0x000fc800078e0204 */
[----:B------:R-:W-:-:S05]  /*1d00*/  IMAD.WIDE.U32 R6, R36, c[0x0][0x3b8], R6 ;  /* 0x0000ee0024067a25 */ /* 0x000fca00078e0006 */
[----:B------:R-:W-:Y:S01]  /*1d10*/  IADD3 R3, R7, R3, RZ ;  /* 0x0000000307037210 */ /* 0x000fe20007ffe0ff */
[----:B------:R-:W-:Y:S05]  /*1d20*/  @P4 BRA `(.L_x_408) ;  /* 0x000000e000004947 */ /* 0x000fea0003800000 */
[----:B------:R-:W-:Y:S01]  /*1d30*/  MOV R5, R3 ;  /* 0x0000000300057202 */ /* 0x000fe20000000f00 */
[----:B------:R-:W-:Y:S01]  /*1d40*/  IMAD R0, R23, c[0x0][0x3a0], RZ ;  /* 0x0000e80017007a24 */ /* 0x000fe200078e02ff */
[----:B------:R-:W-:Y:S01]  /*1d50*/  ISETP.GE.AND P3, PT, R208, c[0x0][0x220], PT ;  /* 0x00008800d0007a0c */ /* 0x000fe20003f66270 */
[----:B------:R-:W-:Y:S01]  /*1d60*/  IMAD.MOV.U32 R4, RZ, RZ, R6 ;  /* 0x000000ffff047224 */ /* 0x000fe200078e0006 */
[----:B------:R-:W-:Y:S01]  /*1d70*/  ISETP.GE.AND P2, PT, R14, c[0x0][0x220], PT ;  /* 0x000088000e007a0c */ /* 0x000fe20003f46270 */
        /* <DEDUP_REMOVED lines=9> */
.L_x_408:
[----:B------:R-:W-:Y:S05]  /*1e10*/  BSYNC B0 ;  /* 0x0000000000007941 */ /* 0x000fea0003800000 */
.L_x_407:
[----:B------:R-:W-:Y:S01]  /*1e20*/  IADD3 R0, R236, 0x40, RZ ;  /* 0x00000040ec007810 */ /* 0x000fe20007ffe0ff */
[----:B------:R-:W-:Y:S03]  /*1e30*/  BSSY B0, `(.L_x_409) ;  /* 0x0000012000007945 */ /* 0x000fe60003800000 */
[----:B------:R-:W-:-:S13]  /*1e40*/  ISETP.GE.AND P3, PT, R0, R10, PT ;  /* 0x0000000a0000720c */ /* 0x000fda0003f66270 */
[----:B------:R-:W-:Y:S05]  /*1e50*/  @P3 BRA `(.L_x_410) ;  /* 0x000000f000003947 */ /* 0x000fea0003800000 */
[----:B------:R-:W-:Y:S01]  /*1e60*/  IADD3 R0, P0, R236, 0x40, RZ ;  /* 0x00000040ec007810 */ /* 0x000fe20007f1e0ff */
[----:B------:R-:W-:Y:S01]  /*1e70*/  IMAD.MOV.U32 R7, RZ, RZ, R3 ;  /* 0x000000ffff077224 */ /* 0x000fe200078e0003 */
[----:B------:R-:W-:Y:S02]  /*1e80*/  ISETP.GE.AND P2, PT, R208, c[0x0][0x220], PT ;  /* 0x00008800d0007a0c */ /* 0x000fe40003f46270 */
        /* <DEDUP_REMOVED lines=12> */
.L_x_410:
[----:B------:R-:W-:Y:S05]  /*1f50*/  BSYNC B0 ;  /* 0x0000000000007941 */ /* 0x000fea0003800000 */
.L_x_409:
[----:B-1----:R-:W-:Y:S01]  /*1f60*/  IMAD.WIDE.U32 R4, R18, c[0x0][0x3a8], R208 ;  /* 0x0000ea0012047a25 */ /* 0x002fe200078e00d0 */
[----:B------:R-:W-:Y:S03]  /*1f70*/  BSSY B0, `(.L_x_411) ;  /* 0x0000018000007945 */ /* 0x000fe60003800000 */
[----:B------:R-:W-:Y:S01]  /*1f80*/  IMAD R0, R21, c[0x0][0x3a8], RZ ;  /* 0x0000ea0015007a24 */ /* 0x000fe200078e02ff */
[----:B------:R-:W-:Y:S01]  /*1f90*/  IADD3 R6, P0, R11, R4, RZ ;  /* 0x000000040b067210 */ /* 0x000fe20007f1e0ff */
[----:B------:R-:W-:-:S02]  /*1fa0*/  IMAD R3, R34, c[0x0][0x3c0], RZ ;  /* 0x0000f00022037a24 */ /* 0x000fc400078e02ff */
[----:B------:R-:W-:Y:S02]  /*1fb0*/  IMAD R0, R18, c[0x0][0x3ac], R0 ;  /* 0x0000eb0012007a24 */ /* 0x000fe400078e0200 */
[----:B------:R-:W-:-:S03]  /*1fc0*/  IMAD R3, R36, c[0x0][0x3c4], R3 ;  /* 0x0000f10024037a24 */ /* 0x000fc600078e0203 */
[----:B------:R-:W-:-:S05]  /*1fd0*/  IADD3.X R7, R12, R5, R0, P0, !PT ;  /* 0x000000050c077210 */ /* 0x000fca00007fe400 */
        /* <DEDUP_REMOVED lines=17> */
.L_x_412:
[----:B------:R-:W-:Y:S05]  /*20f0*/  BSYNC B0 ;  /* 0x0000000000007941 */ /* 0x000fea0003800000 */
.L_x_411:
[----:B------:R-:W-:Y:S05]  /*2100*/  @P3 BRA `(.L_x_413) ;  /* 0x0000741000003947 */ /* 0x000fea0003800000 */
[----:B------:R-:W-:Y:S01]  /*2110*/  IADD3 R0, P0, R236, 0x40, RZ ;  /* 0x00000040ec007810 */ /* 0x000fe20007f1e0ff */
[----:B------:R-:W-:Y:S01]  /*2120*/  IMAD.MOV.U32 R7, RZ, RZ, R3 ;  /* 0x000000ffff077224 */ /* 0x000fe200078e0003 */
[----:B------:R-:W-:-:S03]  /*2130*/  ISETP.GE.AND P1, PT, R208, c[0x0][0x220], PT ;  /* 0x00008800d0007a0c */ /* 0x000fc60003f26270 */
        /* <DEDUP_REMOVED lines=14> */
.L_x_404:
[----:B------:R-:W-:Y:S01]  /*2220*/  @P5 BAR.SYNC.DEFER_BLOCKING 0x0 ;  /* 0x0000000000005b1d */ /* 0x000fe20000010000 */
[C---:B------:R-:W-:Y:S01]  /*2230*/  IMAD R3, R193.reuse, -0x40, R238 ;  /* 0xffffffc0c1037824 */ /* 0x040fe200078e02ee */
[----:B------:R-:W-:Y:S01]  /*2240*/  LEA.HI R4, R193, R193, RZ, 0x1 ;  /* 0x000000c1c1047211 */ /* 0x000fe200078f08ff */
[----:B------:R-:W-:-:S03]  /*2250*/  IMAD.SHL.U32 R0, R248, 0x2, RZ ;  /* 0x00000002f8007824 */ /* 0x000fc600078e00ff */
[----:B------:R-:W-:Y:S01]  /*2260*/  ISETP.GE.AND P0, PT, R236, R3, PT ;  /* 0x00000003ec00720c */ /* 0x000fe20003f06270 */
[----:B------:R-:W-:Y:S01]  /*2270*/  BSSY B0, `(.L_x_414) ;  /* 0x0000025000007945 */ /* 0x000fe20003800000 */
[----:B------:R-:W-:-:S05]  /*2280*/  LOP3.LUT R4, R4, 0xfffffffe, RZ, 0xc0, !PT ;  /* 0xfffffffe04047812 */ /* 0x000fca00078ec0ff */
[----:B------:R-:W-:-:S05]  /*2290*/  IMAD.IADD R4, R193, 0x1, -R4 ;  /* 0x00000001c1047824 */ /* 0x000fca00078e0a04 */
[----:B------:R-:W-:Y:S01]  /*22a0*/  ISETP.NE.AND P6, PT, R4, 0x1, PT ;  /* 0x000000010400780c */ /* 0x000fe20003fc5270 */
[----:B------:R1:W-:Y:S04]  /*22b0*/  @P0 STS [R0+0x6000], RZ ;  /* 0x006000ff00000388 */ /* 0x0003e80000000800 */
[----:B------:R1:W-:Y:S04]  /*22c0*/  @P0 STS [R0+0x6004], RZ ;  /* 0x006004ff00000388 */ /* 0x0003e80000000800 */
[----:B------:R1:W-:Y:S04]  /*22d0*/  @P0 STS.64 [R0+0x6008], RZ ;  /* 0x006008ff00000388 */ /* 0x0003e80000000a00 */
[----:B------:R1:W-:Y:S04]  /*22e0*/  @P0 STS.128 [R0+0x7000], RZ ;  /* 0x007000ff00000388 */ /* 0x0003e80000000c00 */
[----:B------:R1:W-:Y:S01]  /*22f0*/  @P0 STS.128 [R0+0x8000], RZ ;  /* 0x008000ff00000388 */ /* 0x0003e20000000c00 */
[----:B------:R-:W-:Y:S05]  /*2300*/  @P0 BRA `(.L_x_415) ;  /* 0x000001b000000947 */ /* 0x000fea0003800000 */
[----:B------:R-:W-:Y:S02]  /*2310*/  ISETP.GE.AND P3, PT, R208, c[0x0][0x220], PT ;  /* 0x00008800d0007a0c */ /* 0x000fe40003f66270 */
[----:B------:R-:W-:-:S02]  /*2320*/  ISETP.GE.AND P2, PT, R14, c[0x0][0x220], PT ;  /* 0x000088000e007a0c */ /* 0x000fc40003f46270 */
[----:B------:R-:W-:-:S09]  /*2330*/  ISETP.GE.AND P1, PT, R16, c[0x0][0x220], PT ;  /* 0x0000880010007a0c */ /* 0x000fd20003f26270 */
[----:B------:R-:W-:Y:S01]  /*2340*/  @!P3 IMAD.MOV.U32 R6, RZ, RZ, R203 ;  /* 0x000000ffff06b224 */ /* 0x000fe200078e00cb */
[----:B------:R2:W-:Y:S01]  /*2350*/  @P3 STS [R0+0x6000], RZ ;  /* 0x006000ff00003388 */ /* 0x0005e20000000800 */
[--C-:B------:R-:W-:Y:S01]  /*2360*/  @!P3 IMAD.MOV.U32 R7, RZ, RZ, R201.reuse ;  /* 0x000000ffff07b224 */ /* 0x100fe200078e00c9 */
[----:B------:R-:W-:Y:S01]  /*2370*/  @!P2 MOV R4, R203 ;  /* 0x000000cb0004a202 */ /* 0x000fe20000000f00 */
[----:B------:R-:W-:Y:S01]  /*2380*/  @!P2 IMAD.MOV.U32 R5, RZ, RZ, R201 ;  /* 0x000000ffff05a224 */ /* 0x000fe200078e00c9 */
[----:B------:R2:W-:Y:S04]  /*2390*/  @P3 STS [R0+0x6004], RZ ;  /* 0x006004ff00003388 */ /* 0x0005e80000000800 */
[----:B------:R2:W-:Y:S04]  /*23a0*/  @P3 STS.64 [R0+0x6008], RZ ;  /* 0x006008ff00003388 */ /* 0x0005e80000000a00 */
        /* <DEDUP_REMOVED lines=11> */
[----:B--2---:R-:W-:Y:S02]  /*2460*/  MOV R4, R203 ;  /* 0x000000cb00047202 */ /* 0x004fe40000000f00 */
[----:B------:R-:W-:-:S05]  /*2470*/  MOV R5, R201 ;  /* 0x000000c900057202 */ /* 0x000fca0000000f00 */
[----:B------:R-:W-:Y:S01]  /*2480*/  @!PT LDS RZ, [RZ] ;  /* 0x00000000fffff984 */ /* 0x000fe20000000800 */
[----:B------:R-:W-:Y:S01]  /*2490*/  @!PT LDS RZ, [RZ] ;  /* 0x00000000fffff984 */ /* 0x000fe20000000800 */
[----:B------:R-:W-:Y:S01]  /*24a0*/  @!PT LDS RZ, [RZ] ;  /* 0x00000000fffff984 */ /* 0x000fe20000000800 */
[----:B------:R2:W-:Y:S02]  /*24b0*/  LDGSTS.E.BYPASS.LTC128B.128 [R0+0x8000], [R4.64+0x80] ;  /* 0x0800008004007fae */ /* 0x0005e4000b901d46 */
.L_x_415:
[----:B------:R-:W-:Y:S05]  /*24c0*/  BSYNC B0 ;  /* 0x0000000000007941 */ /* 0x000fea0003800000 */
.L_x_414:
[----:B--2---:R-:W-:Y:S01]  /*24d0*/  IADD3 R4, R248, 0x1800, RZ ;  /* 0x00001800f8047810 */ /* 0x004fe20007ffe0ff */
[----:B------:R-:W-:Y:S03]  /*24e0*/  BSSY B0, `(.L_x_416) ;  /* 0x0000033000007945 */ /* 0x000fe60003800000 */
        /* <DEDUP_REMOVED lines=16> */
.L_x_417:
[----:B------:R-:W-:Y:S02]  /*25f0*/  ISETP.GE.AND P2, PT, R208, c[0x0][0x220], PT ;  /* 0x00008800d0007a0c */ /* 0x000fe40003f46270 */
[----:B------:R-:W-:-:S02]  /*2600*/  ISETP.GE.AND P1, PT, R14, c[0x0][0x220], PT ;  /* 0x000088000e007a0c */ /* 0x000fc40003f26270 */
[----:B------:R-:W-:-:S09]  /*2610*/  ISETP.GE.AND P0, PT, R16, c[0x0][0x220], PT ;  /* 0x0000880010007a0c */ /* 0x000fd20003f06270 */
[----:B------:R-:W-:Y:S01]  /*2620*/  @!P2 IMAD.MOV.U32 R6, RZ, RZ, R204 ;  /* 0x000000ffff06a224 */ /* 0x000fe200078e00cc */
[----:B------:R2:W-:Y:S01]  /*2630*/  @P2 STS [R192], RZ ;  /* 0x000000ffc0002388 */ /* 0x0005e20000000800 */
[--C-:B------:R-:W-:Y:S01]  /*2640*/  @!P2 IMAD.MOV.U32 R7, RZ, RZ, R202.reuse ;  /* 0x000000ffff07a224 */ /* 0x100fe200078e00ca */
[----:B------:R-:W-:Y:S01]  /*2650*/  @!P1 MOV R4, R204 ;  /* 0x000000cc00049202 */ /* 0x000fe20000000f00 */
[----:B------:R-:W-:Y:S01]  /*2660*/  @!P1 IMAD.MOV.U32 R5, RZ, RZ, R202 ;  /* 0x000000ffff059224 */ /* 0x000fe200078e00ca */
        /* <DEDUP_REMOVED lines=20> */
[----:B--2---:R-:W-:Y:S02]  /*27b0*/  MOV R4, R204 ;  /* 0x000000cc00047202 */ /* 0x004fe40000000f00 */
[----:B------:R-:W-:-:S05]  /*27c0*/  MOV R5, R202 ;  /* 0x000000ca00057202 */ /* 0x000fca0000000f00 */
[----:B------:R-:W-:Y:S01]  /*27d0*/  @!PT LDS RZ, [RZ] ;  /* 0x00000000fffff984 */ /* 0x000fe20000000800 */
[----:B------:R-:W-:Y:S01]  /*27e0*/  @!PT LDS RZ, [RZ] ;  /* 0x00000000fffff984 */ /* 0x000fe20000000800 */
[----:B------:R-:W-:Y:S01]  /*27f0*/  @!PT LDS RZ, [RZ] ;  /* 0x00000000fffff984 */ /* 0x000fe20000000800 */
[----:B------:R2:W-:Y:S02]  /*2800*/  LDGSTS.E.BYPASS.LTC128B.128 [R192+0x2000], [R4.64+0x80] ;  /* 0x0200008004c07fae */ /* 0x0005e4000b901d46 */
.L_x_418:
[----:B------:R-:W-:Y:S05]  /*2810*/  BSYNC B0 ;  /* 0x0000000000007941 */ /* 0x000fea0003800000 */
.L_x_416:
[----:B------:R-:W-:Y:S01]  /*2820*/  IMAD R13, R218, -0x80, R200 ;  /* 0xffffff80da0d7824 */ /* 0x000fe200078e02c8 */
[C---:B--2---:R-:W-:Y:S01]  /*2830*/  IADD3 R6, R210.reuse, 0x28, RZ ;  /* 0x00000028d2067810 */ /* 0x044fe20007ffe0ff */
[----:B------:R-:W-:Y:S01]  /*2840*/  IMAD.MOV.U32 R214, RZ, RZ, 0x7f800000 ;  /* 0x7f800000ffd67424 */ /* 0x000fe200078e00ff */
[C---:B------:R-:W-:Y:S01]  /*2850*/  IADD3 R5, R210.reuse, 0x8, RZ ;  /* 0x00000008d2057810 */ /* 0x040fe20007ffe0ff */
[----:B------:R-:W-:Y:S01]  /*2860*/  IMAD.MOV.U32 R212, RZ, RZ, 0x7f800000 ;  /* 0x7f800000ffd47424 */ /* 0x000fe200078e00ff */
[----:B------:R-:W-:Y:S02]  /*2870*/  IADD3 R4, R210, 0x20, RZ ;  /* 0x00000020d2047810 */ /* 0x000fe40007ffe0ff */
[----:B------:R-:W-:Y:S02]  /*2880*/  ISETP.GE.AND P5, PT, R236, R13, PT ;  /* 0x0000000dec00720c */ /* 0x000fe40003fa6270 */
[-C--:B------:R-:W-:Y:S02]  /*2890*/  ISETP.GE.AND P0, PT, R6, R3.reuse, PT ;  /* 0x000000030600720c */ /* 0x080fe40003f06270 */
[----:B------:R-:W-:-:S02]  /*28a0*/  ISETP.GE.AND P3, PT, R210, R3, PT ;  /* 0x00000003d200720c */ /* 0x000fc40003f66270 */
[-C--:B------:R-:W-:Y:S02]  /*28b0*/  ISETP.GE.AND P2, PT, R5, R3.reuse, PT ;  /* 0x000000030500720c */ /* 0x080fe40003f46270 */
[----:B------:R-:W-:Y:S01]  /*28c0*/  ISETP.GE.AND P1, PT, R4, R3, PT ;  /* 0x000000030400720c */ /* 0x000fe20003f26270 */
[--C-:B------:R-:W-:Y:S01]  /*28d0*/  IMAD.WIDE R4, R210, 0x4, R206.reuse ;  /* 0x00000004d2047825 */ /* 0x100fe200078e02ce */
[----:B------:R-:W-:Y:S02]  /*28e0*/  MOV R213, 0x7f800000 ;  /* 0x7f80000000d57802 */ /* 0x000fe40000000f00 */
[----:B------:R-:W-:Y:S01]  /*28f0*/  MOV R211, 0x7f800000 ;  /* 0x7f80000000d37802 */ /* 0x000fe20000000f00 */
[----:B------:R2:W-:Y:S01]  /*2900*/  @P5 STS [R0+0x9000], RZ ;  /* 0x009000ff00005388 */ /* 0x0005e20000000800 */
[----:B------:R-:W-:Y:S02]  /*2910*/  IMAD R3, R21, c[0x0][0x198], RZ ;  /* 0x0000660015037a24 */ /* 0x000fe400078e02ff */
[----:B------:R-:W-:Y:S01]  /*2920*/  @!P0 IMAD.WIDE R6, R6, 0x4, R206 ;  /* 0x0000000406068825 */ /* 0x000fe200078e02ce */
[----:B------:R2:W-:Y:S04]  /*2930*/  @P5 STS [R0+0x9004], RZ ;  /* 0x009004ff00005388 */ /* 0x0005e80000000800 */
[----:B------:R2:W-:Y:S04]  /*2940*/  @P5 STS.64 [R0+0x9008], RZ ;  /* 0x009008ff00005388 */ /* 0x0005e80000000a00 */
[----:B------:R2:W-:Y:S04]  /*2950*/  @P5 STS.128 [R0+0xb000], RZ ;  /* 0x00b000ff00005388 */ /* 0x0005e80000000c00 */
[----:B------:R2:W-:Y:S04]  /*2960*/  @P5 STS.128 [R0+0xd000], RZ ;  /* 0x00d000ff00005388 */ /* 0x0005e80000000c00 */
[----:B------:R3:W5:Y:S04]  /*2970*/  @!P3 LDG.E R213, [R4.64] ;  /* 0x0000000604d5b981 */ /* 0x000768000c1e1900 */
[----:B------:R3:W5:Y:S04]  /*2980*/  @!P2 LDG.E R214, [R4.64+0x20] ;  /* 0x0000200604d6a981 */ /* 0x000768000c1e1900 */
[----:B------:R3:W5:Y:S01]  /*2990*/  @!P1 LDG.E R211, [R4.64+0x80] ;  /* 0x0000800604d39981 */ /* 0x000762000c1e1900 */
[----:B------:R-:W-:-:S03]  /*29a0*/  IMAD R3, R18, c[0x0][0x19c], R3 ;  /* 0x0000670012037a24 */ /* 0x000fc600078e0203 */
[----:B------:R4:W5:Y:S01]  /*29b0*/  @!P0 LDG.E R212, [R6.64] ;  /* 0x0000000606d48981 */ /* 0x000962000c1e1900 */
[----:B------:R-:W-:Y:S01]  /*29c0*/  BSSY B0, `(.L_x_419) ;  /* 0x000002a000007945 */ /* 0x000fe20003800000 */
[----:B---3--:R-:W-:-:S05]  /*29d0*/  IMAD.WIDE.U32 R4, R18, c[0x0][0x198], R208 ;  /* 0x0000660012047a25 */ /* 0x008fca00078e00d0 */
[----:B----4-:R-:W-:-:S04]  /*29e0*/  IADD3 R6, P0, R25, R4, RZ ;  /* 0x0000000419067210 */ /* 0x010fc80007f1e0ff */
[----:B------:R-:W-:Y:S01]  /*29f0*/  IADD3.X R7, R26, R5, R3, P0, !PT ;  /* 0x000000051a077210 */ /* 0x000fe200007fe403 */
[----:B------:R-:W-:-:S04]  /*2a00*/  IMAD R3, R22, c[0x0][0x1b0], RZ ;  /* 0x00006c0016037a24 */ /* 0x000fc800078e02ff */
[C---:B------:R-:W-:Y:S02]  /*2a10*/  IMAD R3, R15.reuse, c[0x0][0x1b4], R3 ;  /* 0x00006d000f037a24 */ /* 0x040fe400078e0203 */
[----:B------:R-:W-:-:S04]  /*2a20*/  IMAD.WIDE.U32 R6, R15, c[0x0][0x1b0], R6 ;  /* 0x00006c000f067a25 */ /* 0x000fc800078e0006 */
[----:B------:R-:W-:Y:S01]  /*2a30*/  IMAD.IADD R12, R7, 0x1, R3 ;  /* 0x00000001070c7824 */ /* 0x000fe200078e0203 */
[----:B------:R-:W-:Y:S05]  /*2a40*/  @P5 BRA `(.L_x_420) ;  /* 0x0000021000005947 */ /* 0x000fea0003800000 */
[----:B--2---:R-:W-:Y:S01]  /*2a50*/  ISETP.GE.AND P3, PT, R208, c[0x0][0x220], PT ;  /* 0x00008800d0007a0c */ /* 0x004fe20003f66270 */
[----:B------:R-:W-:Y:S01]  /*2a60*/  IMAD R3, R23, c[0x0][0x198], RZ ;  /* 0x0000660017037a24 */ /* 0x000fe200078e02ff */
[----:B------:R-:W-:Y:S01]  /*2a70*/  ISETP.GE.AND P2, PT, R14, c[0x0][0x220], PT ;  /* 0x000088000e007a0c */ /* 0x000fe20003f46270 */
[----:B------:R-:W-:Y:S01]  /*2a80*/  IMAD.MOV.U32 R4, RZ, RZ, R6 ;  /* 0x000000ffff047224 */ /* 0x000fe200078e0006 */
[----:B------:R-:W-:Y:S01]  /*2a90*/  ISETP.GE.AND P0, PT, R16, c[0x0][0x220], PT ;  /* 0x0000880010007a0c */ /* 0x000fe20003f06270 */
[----:B------:R-:W-:Y:S02]  /*2aa0*/  IMAD.MOV.U32 R5, RZ, RZ, R12 ;  /* 0x000000ffff057224 */ /* 0x000fe400078e000c */
[C---:B------:R-:W-:Y:S02]  /*2ab0*/  IMAD R3, R236.reuse, c[0x0][0x19c], R3 ;  /* 0x00006700ec037a24 */ /* 0x040fe400078e0203 */
[----:B------:R-:W-:-:S04]  /*2ac0*/  IMAD.WIDE.U32 R4, R236, c[0x0][0x198], R4 ;  /* 0x00006600ec047a25 */ /* 0x000fc800078e0004 */
[----:B------:R-:W-:Y:S01]  /*2ad0*/  IMAD.IADD R3, R5, 0x1, R3 ;  /* 0x0000000105037824 */ /* 0x000fe200078e0203 */
[C---:B------:R-:W-:Y:S01]  /*2ae0*/  @!P3 LEA R10, P4, R4.reuse, c[0x0][0x168], 0x1 ;  /* 0x00005a00040aba11 */ /* 0x040fe200078808ff */
[----:B------:R2:W-:Y:S01]  /*2af0*/  @P3 STS [R0+0x9000], RZ ;  /* 0x009000ff00003388 */ /* 0x0005e20000000800 */
[C---:B------:R-:W-:Y:S02]  /*2b00*/  @!P2 LEA R8, P1, R4.reuse, c[0x0][0x168], 0x1 ;  /* 0x00005a000408aa11 */ /* 0x040fe400078208ff */
[C-C-:B------:R-:W-:Y:S01]  /*2b10*/  @!P3 LEA.HI.X R11, R4.reuse, c[0x0][0x16c], R3.reuse, 0x1, P4 ;  /* 0x00005b00040bba11 */ /* 0x140fe200020f0c03 */
[----:B------:R2:W-:Y:S01]  /*2b20*/  @P3 STS [R0+0x9004], RZ ;  /* 0x009004ff00003388 */ /* 0x0005e20000000800 */
[----:B------:R-:W-:-:S03]  /*2b30*/  @!P2 LEA.HI.X R9, R4, c[0x0][0x16c], R3, 0x1, P1 ;  /* 0x00005b000409aa11 */ /* 0x000fc600008f0c03 */
        /* <DEDUP_REMOVED lines=12> */
[----:B--2---:R-:W-:-:S04]  /*2c00*/  LEA R8, P0, R4, c[0x0][0x168], 0x1 ;  /* 0x00005a0004087a11 */ /* 0x004fc800078008ff */
[----:B------:R-:W-:-:S05]  /*2c10*/  LEA.HI.X R9, R4, c[0x0][0x16c], R3, 0x1, P0 ;  /* 0x00005b0004097a11 */ /* 0x000fca00000f0c03 */
[----:B------:R-:W-:Y:S01]  /*2c20*/  @!PT LDS RZ, [RZ] ;  /* 0x00000000fffff984 */ /* 0x000fe20000000800 */
[----:B------:R-:W-:Y:S01]  /*2c30*/  @!PT LDS RZ, [RZ] ;  /* 0x00000000fffff984 */ /* 0x000fe20000000800 */
[----:B------:R-:W-:Y:S01]  /*2c40*/  @!PT LDS RZ, [RZ] ;  /* 0x00000000fffff984 */ /* 0x000fe20000000800 */
[----:B------:R2:W-:Y:S04]  /*2c50*/  LDGSTS.E.BYPASS.LTC128B.128 [R0+0xd000], [R8.64+0x80] ;  /* 0x0d00008008007fae */ /* 0x0005e8000b901d46 */
.L_x_420:
[----:B--2---:R-:W-:Y:S05]  /*2c60*/  BSYNC B0 ;  /* 0x0000000000007941 */ /* 0x004fea0003800000 */
.L_x_419:
[----:B------:R-:W-:Y:S01]  /*2c70*/  IADD3 R3, R236, 0x40, RZ ;  /* 0x00000040ec037810 */ /* 0x000fe20007ffe0ff */
[----:B------:R-:W-:Y:S03]  /*2c80*/  BSSY B0, `(.L_x_421) ;  /* 0x0000026000007945 */ /* 0x000fe60003800000 */
[----:B------:R-:W-:-:S13]  /*2c90*/  ISETP.GE.AND P4, PT, R3, R13, PT ;  /* 0x0000000d0300720c */ /* 0x000fda0003f86270 */
[----:B------:R2:W-:Y:S04]  /*2ca0*/  @P4 STS.128 [R0+0xa000], RZ ;  /* 0x00a000ff00004388 */ /* 0x0005e80000000c00 */
[----:B------:R2:W-:Y:S04]  /*2cb0*/  @P4 STS.128 [R0+0xc000], RZ ;  /* 0x00c000ff00004388 */ /* 0x0005e80000000c00 */
[----:B------:R2:W-:Y:S01]  /*2cc0*/  @P4 STS.128 [R0+0xe000], RZ ;  /* 0x00e000ff00004388 */ /* 0x0005e20000000c00 */
[----:B------:R-:W-:Y:S05]  /*2cd0*/  @P4 BRA `(.L_x_422) ;  /* 0x0000020000004947 */ /* 0x000fea0003800000 */
[----:B------:R-:W-:Y:S01]  /*2ce0*/  IADD3 R3, P0, R236, 0x40, RZ ;  /* 0x00000040ec037810 */ /* 0x000fe20007f1e0ff */
[----:B------:R-:W-:Y:S01]  /*2cf0*/  IMAD.MOV.U32 R7, RZ, RZ, R12 ;  /* 0x000000ffff077224 */ /* 0x000fe200078e000c */
[----:B------:R-:W-:-:S02]  /*2d00*/  ISETP.GE.AND P3, PT, R208, c[0x0][0x220], PT ;  /* 0x00008800d0007a0c */ /* 0x000fc40003f66270 */
[----:B------:R-:W-:Y:S01]  /*2d10*/  ISETP.GE.AND P2, PT, R14, c[0x0][0x220], PT ;  /* 0x000088000e007a0c */ /* 0x000fe20003f46270 */
[----:B------:R-:W-:Y:S01]  /*2d20*/  IMAD.X R4, RZ, RZ, R23, P0 ;  /* 0x000000ffff047224 */ /* 0x000fe200000e0617 */
[----:B------:R-:W-:Y:S01]  /*2d30*/  ISETP.GE.AND P0, PT, R16, c[0x0][0x220], PT ;  /* 0x0000880010007a0c */ /* 0x000fe20003f06270 */
[----:B------:R-:W-:-:S04]  /*2d40*/  IMAD.WIDE.U32 R8, R3, c[0x0][0x198], R6 ;  /* 0x0000660003087a25 */ /* 0x000fc800078e0006 */
[----:B------:R-:W-:-:S04]  /*2d50*/  IMAD R4, R4, c[0x0][0x198], RZ ;  /* 0x0000660004047a24 */ /* 0x000fc800078e02ff */
[----:B------:R-:W-:Y:S01]  /*2d60*/  IMAD R3, R3, c[0x0][0x19c], R4 ;  /* 0x0000670003037a24 */ /* 0x000fe200078e0204 */
[----:B------:R-:W-:Y:S01]  /*2d70*/  @!P3 LEA R6, P1, R8, c[0x0][0x168], 0x1 ;  /* 0x00005a000806ba11 */ /* 0x000fe200078208ff */
[----:B------:R3:W-:Y:S02]  /*2d80*/  @P3 STS.128 [R0+0xa000], RZ ;  /* 0x00a000ff00003388 */ /* 0x0007e40000000c00 */
[----:B------:R-:W-:-:S05]  /*2d90*/  IMAD.IADD R3, R9, 0x1, R3 ;  /* 0x0000000109037824 */ /* 0x000fca00078e0203 */
[C---:B------:R-:W-:Y:S02]  /*2da0*/  @!P3 LEA.HI.X R7, R8.reuse, c[0x0][0x16c], R3, 0x1, P1 ;  /* 0x00005b000807ba11 */ /* 0x040fe400008f0c03 */
[----:B------:R-:W-:-:S03]  /*2db0*/  @!P2 LEA R4, P1, R8, c[0x0][0x168], 0x1 ;  /* 0x00005a000804aa11 */ /* 0x000fc600078208ff */
[----:B------:R-:W-:Y:S01]  /*2dc0*/  @!PT LDS RZ, [RZ] ;  /* 0x00000000fffff984 */ /* 0x000fe20000000800 */
[----:B------:R-:W-:Y:S01]  /*2dd0*/  @!PT LDS RZ, [RZ] ;  /* 0x00000000fffff984 */ /* 0x000fe20000000800 */
[----:B------:R-:W-:Y:S01]  /*2de0*/  @!PT LDS RZ, [RZ] ;  /* 0x00000000fffff984 */ /* 0x000fe20000000800 */
[----:B------:R3:W-:Y:S01]  /*2df0*/  @!P3 LDGSTS.E.BYPASS.LTC128B.128 [R0+0xa000], [R6.64] ;  /* 0x0a0000000600bfae */ /* 0x0007e2000b901d46 */
[----:B------:R-:W-:-:S03]  /*2e00*/  @!P2 LEA.HI.X R5, R8, c[0x0][0x16c], R3, 0x1, P1 ;  /* 0x00005b000805aa11 */ /* 0x000fc600008f0c03 */
[----:B------:R3:W-:Y:S04]  /*2e10*/  @P2 STS.128 [R0+0xc000], RZ ;  /* 0x00c000ff00002388 */ /* 0x0007e80000000c00 */
[----:B------:R-:W-:Y:S01]  /*2e20*/  @!PT LDS RZ, [RZ] ;  /* 0x00000000fffff984 */ /* 0x000fe20000000800 */
[----:B------:R-:W-:Y:S01]  /*2e30*/  @!PT LDS RZ, [RZ] ;  /* 0x00000000fffff984 */ /* 0x000fe20000000800 */
[----:B------:R-:W-:Y:S01]  /*2e40*/  @!PT LDS RZ, [RZ] ;  /* 0x00000000fffff984 */ /* 0x000fe20000000800 */
[----:B------:R3:W-:Y:S04]  /*2e50*/  @!P2 LDGSTS.E.BYPASS.LTC128B.128 [R0+0xc000], [R4.64+0x40] ;  /* 0x0c0000400400afae */ /* 0x0007e8000b901d46 */
[----:B------:R3:W-:Y:S01]  /*2e60*/  @P0 STS.128 [R0+0xe000], RZ ;  /* 0x00e000ff00000388 */ /* 0x0007e20000000c00 */
[----:B------:R-:W-:Y:S05]  /*2e70*/  @P0 BRA `(.L_x_422) ;  /* 0x0000006000000947 */ /* 0x000fea0003800000 */
[----:B---3--:R-:W-:-:S04]  /*2e80*/  LEA R4, P0, R8, c[0x0][0x168], 0x1 ;  /* 0x00005a0008047a11 */ /* 0x008fc800078008ff */
[----:B------:R-:W-:-:S05]  /*2e90*/  LEA.HI.X R5, R8, c[0x0][0x16c], R3, 0x1, P0 ;  /* 0x00005b0008057a11 */ /* 0x000fca00000f0c03 */
[----:B------:R-:W-:Y:S01]  /*2ea0*/  @!PT LDS RZ, [RZ] ;  /* 0x00000000fffff984 */ /* 0x000fe20000000800 */
[----:B------:R-:W-:Y:S01]  /*2eb0*/  @!PT LDS RZ, [RZ] ;  /* 0x00000000fffff984 */ /* 0x000fe20000000800 */
[----:B------:R-:W-:Y:S01]  /*2ec0*/  @!PT LDS RZ, [RZ] ;  /* 0x00000000fffff984 */ /* 0x000fe20000000800 */
[----:B------:R3:W-:Y:S04]  /*2ed0*/  LDGSTS.E.BYPASS.LTC128B.128 [R0+0xe000], [R4.64+0x80] ;  /* 0x0e00008004007fae */ /* 0x0007e8000b901d46 */
.L_x_422:
[----:B------:R-:W-:Y:S05]  /*2ee0*/  BSYNC B0 ;  /* 0x0000000000007941 */ /* 0x000fea0003800000 */
.L_x_421:
[----:B------:R4:W-:Y:S01]  /*2ef0*/  @P5 STS [R0+0xf000], RZ ;  /* 0x00f000ff00005388 */ /* 0x0009e20000000800 */
[----:B---3--:R-:W-:Y:S01]  /*2f00*/  IMAD.WIDE.U32 R4, R18, c[0x0][0x1a0], R208 ;  /* 0x0000680012047a25 */ /* 0x008fe200078e00d0 */
[----:B------:R-:W-:Y:S02]  /*2f10*/  BSSY B0, `(.L_x_423) ;  /* 0x000002f000007945 */ /* 0x000fe40003800000 */
[----:B------:R4:W-:Y:S01]  /*2f20*/  @P5 STS [R0+0xf004], RZ ;  /* 0x00f004ff00005388 */ /* 0x0009e20000000800 */
[----:B------:R-:W-:Y:S01]  /*2f30*/  IMAD R3, R21, c[0x0][0x1a0], RZ ;  /* 0x0000680015037a24 */ /* 0x000fe200078e02ff */
[----:B------:R-:W-:Y:S02]  /*2f40*/  IADD3 R6, P0, R28, R4, RZ ;  /* 0x000000041c067210 */ /* 0x000fe40007f1e0ff */
[----:B------:R4:W-:Y:S01]  /*2f50*/  @P5 STS.64 [R0+0xf008], RZ ;  /* 0x00f008ff00005388 */ /* 0x0009e20000000a00 */
[----:B------:R-:W-:-:S03]  /*2f60*/  IMAD R3, R18, c[0x0][0x1a4], R3 ;  /* 0x0000690012037a24 */ /* 0x000fc600078e0203 */
[----:B------:R4:W-:Y:S02]  /*2f70*/  @P5 STS.128 [R0+0x11000], RZ ;  /* 0x011000ff00005388 */ /* 0x0009e40000000c00 */
[----:B------:R-:W-:Y:S01]  /*2f80*/  IADD3.X R7, R29, R5, R3, P0, !PT ;  /* 0x000000051d077210 */ /* 0x000fe200007fe403 */
[----:B------:R-:W-:Y:S01]  /*2f90*/  IMAD R3, R22, c[0x0][0x1b8], RZ ;  /* 0x00006e0016037a24 */ /* 0x000fe200078e02ff */
[----:B------:R4:W-:Y:S03]  /*2fa0*/  @P5 STS.128 [R0+0x13000], RZ ;  /* 0x013000ff00005388 */ /* 0x0009e60000000c00 */
[C---:B------:R-:W-:Y:S02]  /*2fb0*/  IMAD R3, R15.reuse, c[0x0][0x1bc], R3 ;  /* 0x00006f000f037a24 */ /* 0x040fe400078e0203 */
[----:B------:R-:W-:-:S05]  /*2fc0*/  IMAD.WIDE.U32 R6, R15, c[0x0][0x1b8], R6 ;  /* 0x00006e000f067a25 */ /* 0x000fca00078e0006 */
[----:B------:R-:W-:Y:S01]  /*2fd0*/  IADD3 R12, R7, R3, RZ ;  /* 0x00000003070c7210 */ /* 0x000fe20007ffe0ff */
[----:B------:R-:W-:Y:S05]  /*2fe0*/  @P5 BRA `(.L_x_424) ;  /* 0x0000021000005947 */ /* 0x000fea0003800000 */
[----:B------:R-:W-:Y:S01]  /*2ff0*/  ISETP.GE.AND P3, PT, R208, c[0x0][0x220], PT ;  /* 0x00008800d0007a0c */ /* 0x000fe20003f66270 */
        /* <DEDUP_REMOVED lines=32> */
.L_x_424:
[----:B------:R-:W-:Y:S05]  /*3200*/  BSYNC B0 ;  /* 0x0000000000007941 */ /* 0x000fea0003800000 */
.L_x_423:
[----:B------:R1:W-:Y:S01]  /*3210*/  @P4 STS.128 [R0+0x10000], RZ ;  /* 0x010000ff00004388 */ /* 0x0003e20000000c00 */
[----:B------:R-:W-:Y:S03]  /*3220*/  BSSY B0, `(.L_x_425) ;  /* 0x0000023000007945 */ /* 0x000fe60003800000 */
        /* <DEDUP_REMOVED lines=9> */
[----:B---3--:R-:W-:-:S04]  /*32c0*/  IMAD.WIDE.U32 R10, R3, c[0x0][0x1a0], R6 ;  /* 0x00006800030a7a25 */ /* 0x008fc800078e0006 */
[----:B------:R-:W-:-:S04]  /*32d0*/  IMAD R4, R4, c[0x0][0x1a0], RZ ;  /* 0x0000680004047a24 */ /* 0x000fc800078e02ff */
[----:B------:R-:W-:Y:S01]  /*32e0*/  IMAD R3, R3, c[0x0][0x1a4], R4 ;  /* 0x0000690003037a24 */ /* 0x000fe200078e0204 */
[C---:B------:R-:W-:Y:S01]  /*32f0*/  @!P4 LEA R8, P5, R10.reuse, c[0x0][0x170], 0x1 ;  /* 0x00005c000a08ca11 */ /* 0x040fe200078a08ff */
[----:B------:R3:W-:Y:S01]  /*3300*/  @P4 STS.128 [R0+0x10000], RZ ;  /* 0x010000ff00004388 */ /* 0x0007e20000000c00 */
[C---:B------:R-:W-:Y:S01]  /*3310*/  @!P3 LEA R6, P2, R10.reuse, c[0x0][0x170], 0x1 ;  /* 0x00005c000a06ba11 */ /* 0x040fe200078408ff */
[----:B------:R-:W-:Y:S01]  /*3320*/  IMAD.IADD R3, R11, 0x1, R3 ;  /* 0x000000010b037824 */ /* 0x000fe200078e0203 */
[----:B------:R-:W-:-:S04]  /*3330*/  @!P1 LEA R4, P0, R10, c[0x0][0x170], 0x1 ;  /* 0x00005c000a049a11 */ /* 0x000fc800078008ff */
[C-C-:B------:R-:W-:Y:S02]  /*3340*/  @!P4 LEA.HI.X R9, R10.reuse, c[0x0][0x174], R3.reuse, 0x1, P5 ;  /* 0x00005d000a09ca11 */ /* 0x140fe400028f0c03 */
[C-C-:B------:R-:W-:Y:S02]  /*3350*/  @!P3 LEA.HI.X R7, R10.reuse, c[0x0][0x174], R3.reuse, 0x1, P2 ;  /* 0x00005d000a07ba11 */ /* 0x140fe400010f0c03 */
[----:B------:R-:W-:Y:S01]  /*3360*/  @!P1 LEA.HI.X R5, R10, c[0x0][0x174], R3, 0x1, P0 ;  /* 0x00005d000a059a11 */ /* 0x000fe200000f0c03 */
        /* <DEDUP_REMOVED lines=14> */
.L_x_426:
[----:B------:R-:W-:Y:S05]  /*3450*/  BSYNC B0 ;  /* 0x0000000000007941 */ /* 0x000fea0003800000 */
.L_x_425:
[----:B------:R-:W-:Y:S01]  /*3460*/  IMAD.MOV.U32 R220, RZ, RZ, c[0x0][0x308] ;  /* 0x0000c200ffdc7624 */ /* 0x000fe200078e00ff */
[----:B------:R-:W0:Y:S01]  /*3470*/  LDGDEPBAR ;  /* 0x00000000000079af */ /* 0x000e220000000000 */
[----:B------:R-:W-:-:S05]  /*3480*/  IMAD.MOV.U32 R221, RZ, RZ, c[0x0][0x30c] ;  /* 0x0000c300ffdd7624 */ /* 0x000fca00078e00ff */
[----:B--23--:R3:W2:Y:S04]  /*3490*/  LDG.E.64 R4, [R220.64+0x8] ;  /* 0x00000806dc047981 */ /* 0x00c6a8000c1e1b00 */
[----:B---3--:R-:W3:Y:S01]  /*34a0*/  LDG.E.64 R220, [R220.64] ;  /* 0x00000006dcdc7981 */ /* 0x008ee2000c1e1b00 */
[----:B-1--4-:R-:W-:Y:S01]  /*34b0*/  IMAD R0, R35, c[0x0][0x1c0], R36 ;  /* 0x0000700023007a24 */ /* 0x012fe200078e0224 */
[--C-:B------:R-:W-:Y:S01]  /*34c0*/  SHF.R.S32.HI R3, RZ, 0x1f, R17.reuse ;  /* 0x0000001fff037819 */ /* 0x100fe20000011411 */
[----:B------:R-:W-:Y:S01]  /*34d0*/  IMAD.SHL.U32 R179, R187, 0x2, RZ ;  /* 0x00000002bbb37824 */ /* 0x000fe200078e00ff */
[----:B------:R-:W-:Y:S01]  /*34e0*/  IADD3 R18, R238, 0x80, R18 ;  /* 0x00000080ee127810 */ /* 0x000fe20007ffe012 */
[----:B------:R-:W-:Y:S01]  /*34f0*/  IMAD.SHL.U32 R0, R0, 0x20, RZ ;  /* 0x0000002000007824 */ /* 0x000fe200078e00ff */
[----:B------:R-:W-:Y:S01]  /*3500*/  CS2R R126, SRZ ;  /* 0x00000000007e7805 */ /* 0x000fe2000001ff00 */
[----:B------:R-:W-:Y:S01]  /*3510*/  IMAD.MOV.U32 R205, RZ, RZ, R192 ;  /* 0x000000ffffcd7224 */ /* 0x000fe200078e00c0 */
        /* <DEDUP_REMOVED lines=47> */
[----:B------:R-:W-:Y:S01]  /*3810*/  IMAD.IADD R244, R18, 0x1, -R200 ;  /* 0x0000000112f47824 */ /* 0x000fe200078e0ac8 */
[----:B------:R-:W-:Y:S01]  /*3820*/  IADD3 R219, R208, 0x40, RZ ;  /* 0x00000040d0db7810 */ /* 0x000fe20007ffe0ff */
[----:B------:R-:W-:Y:S01]  /*3830*/  IMAD.IADD R180, R179, 0x1, R186 ;  /* 0x00000001b3b47824 */ /* 0x000fe200078e02ba */
[----:B--2---:R-:W-:Y:S01]  /*3840*/  IADD3 R17, P1, P0, R0, R4, R17 ;  /* 0x0000000400117210 */ /* 0x004fe2000783e011 */
[----:B------:R-:W-:Y:S01]  /*3850*/  IMAD.SHL.U32 R4, R247, 0x20, RZ ;  /* 0x00000020f7047824 */ /* 0x000fe200078e00ff */
[----:B------:R-:W-:-:S03]  /*3860*/  SHF.R.S32.HI R0, RZ, 0x1f, R0 ;  /* 0x0000001fff007819 */ /* 0x000fc60000011400 */
[----:B------:R-:W-:Y:S01]  /*3870*/  IMAD.WIDE.U32 R240, R17, -0x2daee0ad, RZ ;  /* 0xd2511f5311f07825 */ /* 0x000fe200078e00ff */
[----:B------:R-:W-:Y:S02]  /*3880*/  IADD3.X R234, R0, R5, R3, P1, P0 ;  /* 0x0000000500ea7210 */ /* 0x000fe40000fe0403 */
[----:B------:R-:W-:Y:S02]  /*3890*/  IADD3 R3, R187, 0x1800, RZ ;  /* 0x00001800bb037810 */ /* 0x000fe40007ffe0ff */
[----:B------:R-:W-:Y:S02]  /*38a0*/  IADD3 R0, R185, 0x1800, RZ ;  /* 0x00001800b9007810 */ /* 0x000fe40007ffe0ff */
[----:B------:R-:W-:Y:S02]  /*38b0*/  SEL R3, R3, R187, !P6 ;  /* 0x000000bb03037207 */ /* 0x000fe40007000000 */
[----:B------:R-:W-:-:S03]  /*38c0*/  SEL R0, R0, R185, !P6 ;  /* 0x000000b900007207 */ /* 0x000fc60007000000 */
[----:B------:R-:W-:Y:S02]  /*38d0*/  IMAD.SHL.U32 R178, R3, 0x2, RZ ;  /* 0x0000000203b27824 */ /* 0x000fe400078e00ff */
[----:B------:R-:W-:Y:S02]  /*38e0*/  IMAD.SHL.U32 R3, R0, 0x2, RZ ;  /* 0x0000000200037824 */ /* 0x000fe400078e00ff */
[----:B------:R-:W-:-:S04]  /*38f0*/  IMAD.MOV.U32 R0, RZ, RZ, c[0x0][0x22c] ;  /* 0x00008b00ff007624 */ /* 0x000fc800078e00ff */
[----:B------:R-:W-:Y:S01]  /*3900*/  IMAD R0, R0, c[0x0][0x1c0], RZ ;  /* 0x0000700000007a24 */ /* 0x000fe200078e02ff */
[C---:B---3--:R-:W-:Y:S02]  /*3910*/  IADD3 R5, R221.reuse, 0x32370b8f, RZ ;  /* 0x32370b8fdd057810 */ /* 0x048fe40007ffe0ff */
[C---:B------:R-:W-:Y:S01]  /*3920*/  IADD3 R4, R221.reuse, -0x126145ec, RZ ;  /* 0xed9eba14dd047810 */ /* 0x040fe20007ffe0ff */
[C---:B------:R-:W-:Y:S01]  /*3930*/  IMAD.SHL.U32 R249, R0.reuse, 0x10, RZ ;  /* 0x0000001000f97824 */ /* 0x040fe200078e00ff */
[C---:B------:R-:W-:Y:S01]  /*3940*/  IADD3 R5, R221.reuse, -0x56f99767, RZ ;  /* 0xa9066899dd057810 */ /* 0x040fe20007ffe0ff */
[----:B------:R-:W-:Y:S01]  /*3950*/  IMAD.SHL.U32 R215, R0, 0x8, RZ ;  /* 0x0000000800d77824 */ /* 0x000fe200078e00ff */
[----:B------:R-:W-:Y:S02]  /*3960*/  IADD3 R4, R221, 0x646e171e, RZ ;  /* 0x646e171edd047810 */ /* 0x000fe40007ffe0ff */
[C---:B------:R-:W-:Y:S02]  /*3970*/  IADD3 R252, R249.reuse, 0x20, RZ ;  /* 0x00000020f9fc7810 */ /* 0x040fe40007ffe0ff */
[----:B------:R-:W-:-:S02]  /*3980*/  IADD3 R251, R249, 0x40, RZ ;  /* 0x00000040f9fb7810 */ /* 0x000fc40007ffe0ff */
[----:B------:R-:W-:Y:S01]  /*3990*/  IADD3 R229, R221, -0x4498517b, RZ ;  /* 0xbb67ae85dde57810 */ /* 0x000fe20007ffe0ff */
[C---:B------:R-:W-:Y:S01]  /*39a0*/  IMAD.IADD R246, R215.reuse, 0x1, R252 ;  /* 0x00000001d7f67824 */ /* 0x040fe200078e02fc */
[----:B------:R-:W-:Y:S01]  /*39b0*/  LOP3.LUT R234, R234, R220, RZ, 0x3c, !PT ;  /* 0x000000dceaea7212 */ /* 0x000fe200078e3cff */
[C---:B------:R-:W-:Y:S01]  /*39c0*/  IMAD.IADD R245, R215.reuse, 0x1, R251 ;  /* 0x00000001d7f57824 */ /* 0x040fe200078e02fb */
[C---:B------:R-:W-:Y:S01]  /*39d0*/  IADD3 R233, R220.reuse, -0x61c88647, RZ ;  /* 0x9e3779b9dce97810 */ /* 0x040fe20007ffe0ff */
[C---:B------:R-:W-:Y:S01]  /*39e0*/  IMAD.IADD R5, R215.reuse, 0x1, R246 ;  /* 0x00000001d7057824 */ /* 0x040fe200078e02f6 */
[C---:B------:R-:W-:Y:S01]  /*39f0*/  IADD3 R243, R220.reuse, 0x3c6ef372, RZ ;  /* 0x3c6ef372dcf37810 */ /* 0x040fe20007ffe0ff */
[C---:B------:R-:W-:Y:S01]  /*3a00*/  IMAD.IADD R4, R215.reuse, 0x1, R245 ;  /* 0x00000001d7047824 */ /* 0x040fe200078e02f5 */
[C---:B------:R-:W-:Y:S01]  /*3a10*/  IADD3 R232, R220.reuse, -0x255992d5, RZ ;  /* 0xdaa66d2bdce87810 */ /* 0x040fe20007ffe0ff */
[C---:B------:R-:W-:Y:S01]  /*3a20*/  IMAD.IADD R225, R215.reuse, 0x1, R5 ;  /* 0x00000001d7e17824 */ /* 0x040fe200078e0205 */
[C---:B------:R-:W-:Y:S01]  /*3a30*/  IADD3 R231, R220.reuse, 0x78dde6e4, RZ ;  /* 0x78dde6e4dce77810 */ /* 0x040fe20007ffe0ff */
[C---:B------:R-:W-:Y:S01]  /*3a40*/  IMAD.IADD R223, R215.reuse, 0x1, R4 ;  /* 0x00000001d7df7824 */ /* 0x040fe200078e0204 */
[C---:B------:R-:W-:Y:S01]  /*3a50*/  IADD3 R230, R220.reuse, 0x1715609d, RZ ;  /* 0x1715609ddce67810 */ /* 0x040fe20007ffe0ff */
[C---:B------:R-:W-:Y:S01]  /*3a60*/  IMAD.IADD R224, R215.reuse, 0x1, R225 ;  /* 0x00000001d7e07824 */ /* 0x040fe200078e02e1 */
[----:B------:R-:W-:Y:S01]  /*3a70*/  IADD3 R228, R220, -0x4ab325aa, RZ ;  /* 0xb54cda56dce47810 */ /* 0x000fe20007ffe0ff */
[----:B------:R-:W-:Y:S01]  /*3a80*/  IMAD.IADD R222, R215, 0x1, R223 ;  /* 0x00000001d7de7824 */ /* 0x000fe200078e02df */
[----:B------:R-:W-:Y:S01]  /*3a90*/  IADD3 R6, R221, 0x76cf5d0a, RZ ;  /* 0x76cf5d0add067810 */ /* 0x000fe20007ffe0ff */
[C---:B------:R-:W-:Y:S01]  /*3aa0*/  IMAD.IADD R227, R215.reuse, 0x1, R224 ;  /* 0x00000001d7e37824 */ /* 0x040fe200078e02e0 */
[----:B------:R-:W-:Y:S01]  /*3ab0*/  IADD3 R220, R208, 0x20, RZ ;  /* 0x00000020d0dc7810 */ /* 0x000fe20007ffe0ff */
[----:B------:R-:W-:Y:S01]  /*3ac0*/  IMAD.IADD R226, R215, 0x1, R222 ;  /* 0x00000001d7e27824 */ /* 0x000fe200078e02de */
[----:B------:R-:W-:-:S02]  /*3ad0*/  LOP3.LUT R229, R240, R229, RZ, 0x3c, !PT ;  /* 0x000000e5f0e57212 */ /* 0x000fc400078e3cff */
.L_x_429:
[----:B------:R-:W0:Y:S01]  /*3ae0*/  LDGDEPBAR ;  /* 0x00000000000079af */ /* 0x000e220000000000 */
[----:B------:R-:W-:Y:S01]  /*3af0*/  IMAD.IADD R0, R186, 0x1, R178 ;  /* 0x00000001ba007824 */ /* 0x000fe200078e02b2 */
[----:B-----5:R-:W-:Y:S01]  /*3b00*/  FSETP.NEU.FTZ.AND P0, PT, R213, -INF , PT ;  /* 0xff800000d500780b */ /* 0x020fe20003f1d000 */
[----:B------:R-:W-:Y:S01]  /*3b10*/  IMAD.SHL.U32 R188, R247, 0x20, RZ ;  /* 0x00000020f7bc7824 */ /* 0x000fe200078e00ff */
[----:B------:R-:W-:Y:S01]  /*3b20*/  ULDC.U8 UR4, c[0x0][0x2d8] ;  /* 0x0000b60000047ab9 */ /* 0x000fe20000000000 */
[----:B------:R-:W-:Y:S04]  /*3b30*/  DEPBAR.LE SB0, 0x0 ;  /* 0x000080000000791a */ /* 0x000fe80000000000 */
[----:B------:R-:W-:Y:S08]  /*3b40*/  BAR.SYNC.DEFER_BLOCKING 0x0 ;  /* 0x0000000000007b1d */ /* 0x000ff00000010000 */
[----:B------:R-:W-:Y:S08]  /*3b50*/  LDSM.16.M88.4 R32, [R178] ;  /* 0x00000000b220783b */ /* 0x000ff00000000200 */
[----:B------:R-:W1:Y:S08]  /*3b60*/  LDSM.16.M88.4 R16, [R176+0x9000] ;  /* 0x00900000b010783b */ /* 0x000e700000000200 */
[----:B------:R-:W2:Y:S08]  /*3b70*/  LDSM.16.M88.4 R28, [R178+0x800] ;  /* 0x00080000b21c783b */ /* 0x000eb00000000200 */
[----:B------:R-:W3:Y:S08]  /*3b80*/  LDSM.16.M88.4 R132, [R176+0x9400] ;  /* 0x00940000b084783b */ /* 0x000ef00000000200 */
[----:B------:R-:W-:Y:S08]  /*3b90*/  LDSM.16.M88.4 R136, [R0] ;  /* 0x000000000088783b */ /* 0x000ff00000000200 */
[----:B------:R-:W4:Y:S01]  /*3ba0*/  LDSM.16.M88.4 R140, [R177+0x9000] ;  /* 0x00900000b18c783b */ /* 0x000f220000000200 */
[-C--:B-1----:R-:W-:Y:S07]  /*3bb0*/  HMMA.16816.F32.BF16 R4, R32, R16.reuse, RZ ;  /* 0x000000102004723c */ /* 0x082fee00000418ff */
[----:B------:R-:W1:Y:S01]  /*3bc0*/  LDSM.16.M88.4 R144, [R0+0x800] ;  /* 0x000800000090783b */ /* 0x000e620000000200 */
[C---:B--2---:R-:W-:Y:S07]  /*3bd0*/  HMMA.16816.F32.BF16 R8, R28.reuse, R16, RZ ;  /* 0x000000101c08723c */ /* 0x044fee00000418ff */
[----:B------:R-:W2:Y:S01]  /*3be0*/  LDSM.16.M88.4 R148, [R177+0x9400] ;  /* 0x00940000b194783b */ /* 0x000ea20000000200 */
[-C--:B------:R-:W-:Y:S07]  /*3bf0*/  HMMA.16816.F32.BF16 R12, R28, R18.reuse, RZ ;  /* 0x000000121c0c723c */ /* 0x080fee00000418ff */
[----:B------:R-:W-:Y:S01]  /*3c00*/  LDSM.16.M88.4 R152, [R178+0x1000] ;  /* 0x00100000b298783b */ /* 0x000fe20000000200 */
[C---:B------:R-:W-:Y:S07]  /*3c10*/  HMMA.16816.F32.BF16 R16, R32.reuse, R18, RZ ;  /* 0x000000122010723c */ /* 0x040fee00000418ff */
[----:B------:R-:W1:Y:S01]  /*3c20*/  LDSM.16.M88.4 R156, [R176+0xb000] ;  /* 0x00b00000b09c783b */ /* 0x000e620000000200 */
[-C--:B---3--:R-:W-:Y:S07]  /*3c30*/  HMMA.16816.F32.BF16 R20, R32, R132.reuse, RZ ;  /* 0x000000842014723c */ /* 0x088fee00000418ff */
[----:B------:R-:W3:Y:S01]  /*3c40*/  LDSM.16.M88.4 R160, [R178+0x1800] ;  /* 0x00180000b2a0783b */ /* 0x000ee20000000200 */
[C---:B------:R-:W-:Y:S07]  /*3c50*/  HMMA.16816.F32.BF16 R24, R28.reuse, R132, RZ ;  /* 0x000000841c18723c */ /* 0x040fee00000418ff */
[----:B------:R-:W-:Y:S01]  /*3c60*/  LDSM.16.M88.4 R164, [R0+0x1000] ;  /* 0x0010000000a4783b */ /* 0x000fe20000000200 */
[-C--:B------:R-:W-:Y:S07]  /*3c70*/  HMMA.16816.F32.BF16 R28, R28, R134.reuse, RZ ;  /* 0x000000861c1c723c */ /* 0x080fee00000418ff */
[----:B------:R-:W-:Y:S01]  /*3c80*/  LDSM.16.M88.4 R168, [R177+0xb000] ;  /* 0x00b00000b1a8783b */ /* 0x000fe20000000200 */
[----:B------:R-:W-:Y:S07]  /*3c90*/  HMMA.16816.F32.BF16 R32, R32, R134, RZ ;  /* 0x000000862020723c */ /* 0x000fee00000418ff */
[----:B------:R-:W3:Y:S01]  /*3ca0*/  LDSM.16.M88.4 R132, [R176+0xb400] ;  /* 0x00b40000b084783b */ /* 0x000ee20000000200 */
[-C--:B----4-:R-:W-:Y:S07]  /*3cb0*/  HMMA.16816.F32.BF16 R4, R136, R140.reuse, R4 ;  /* 0x0000008c8804723c */ /* 0x090fee0000041804 */
[----:B------:R-:W4:Y:S01]  /*3cc0*/  LDSM.16.M88.4 R172, [R0+0x1800] ;  /* 0x0018000000ac783b */ /* 0x000f220000000200 */
[C---:B-1----:R-:W-:Y:S08]  /*3cd0*/  HMMA.16816.F32.BF16 R8, R144.reuse, R140, R8 ;  /* 0x0000008c9008723c */ /* 0x042ff00000041808 */
[-C--:B------:R-:W-:Y:S08]  /*3ce0*/  HMMA.16816.F32.BF16 R12, R144, R142.reuse, R12 ;  /* 0x0000008e900c723c */ /* 0x080ff0000004180c */
[C---:B------:R-:W-:Y:S01]  /*3cf0*/  HMMA.16816.F32.BF16 R16, R136.reuse, R142, R16 ;  /* 0x0000008e8810723c */ /* 0x040fe20000041810 */
[----:B------:R-:W-:Y:S07]  /*3d00*/  LDSM.16.M88.4 R140, [R176+0xd000] ;  /* 0x00d00000b08c783b */ /* 0x000fee0000000200 */
[-C--:B--2---:R-:W-:Y:S08]  /*3d10*/  HMMA.16816.F32.BF16 R20, R136, R148.reuse, R20 ;  /* 0x000000948814723c */ /* 0x084ff00000041814 */
[C---:B------:R-:W-:Y:S08]  /*3d20*/  HMMA.16816.F32.BF16 R24, R144.reuse, R148, R24 ;  /* 0x000000949018723c */ /* 0x040ff00000041818 */
[-C--:B------:R-:W-:Y:S01]  /*3d30*/  HMMA.16816.F32.BF16 R28, R144, R150.reuse, R28 ;  /* 0x00000096901c723c */ /* 0x080fe2000004181c */
[----:B------:R-:W-:Y:S07]  /*3d40*/  LDSM.16.M88.4 R144, [R178+0x2800] ;  /* 0x00280000b290783b */ /* 0x000fee0000000200 */
[----:B------:R-:W-:Y:S01]  /*3d50*/  HMMA.16816.F32.BF16 R32, R136, R150, R32 ;  /* 0x000000968820723c */ /* 0x000fe20000041820 */
[----:B------:R-:W1:Y:S07]  /*3d60*/  LDSM.16.M88.4 R136, [R177+0xb400] ;  /* 0x00b40000b188783b */ /* 0x000e6e0000000200 */
[-C--:B------:R-:W-:Y:S01]  /*3d70*/  HMMA.16816.F32.BF16 R4, R152, R156.reuse, R4 ;  /* 0x0000009c9804723c */ /* 0x080fe20000041804 */
[----:B------:R-:W-:Y:S07]  /*3d80*/  LDSM.16.M88.4 R148, [R176+0xd400] ;  /* 0x00d40000b094783b */ /* 0x000fee0000000200 */
[C---:B---3--:R-:W-:Y:S08]  /*3d90*/  HMMA.16816.F32.BF16 R8, R160.reuse, R156, R8 ;  /* 0x0000009ca008723c */ /* 0x048ff00000041808 */
[-C--:B------:R-:W-:Y:S08]  /*3da0*/  HMMA.16816.F32.BF16 R12, R160, R158.reuse, R12 ;  /* 0x0000009ea00c723c */ /* 0x080ff0000004180c */
[C---:B------:R-:W-:Y:S01]  /*3db0*/  HMMA.16816.F32.BF16 R16, R152.reuse, R158, R16 ;  /* 0x0000009e9810723c */ /* 0x040fe20000041810 */
[----:B------:R-:W-:Y:S07]  /*3dc0*/  LDSM.16.M88.4 R156, [R177+0xd000] ;  /* 0x00d00000b19c783b */ /* 0x000fee0000000200 */
[-C--:B------:R-:W-:Y:S08]  /*3dd0*/  HMMA.16816.F32.BF16 R20, R152, R132.reuse, R20 ;  /* 0x000000849814723c */ /* 0x080ff00000041814 */
[C---:B------:R-:W-:Y:S08]  /*3de0*/  HMMA.16816.F32.BF16 R24, R160.reuse, R132, R24 ;  /* 0x00000084a018723c */ /* 0x040ff00000041818 */
[-C--:B------:R-:W-:Y:S07]  /*3df0*/  HMMA.16816.F32.BF16 R28, R160, R134.reuse, R28 ;  /* 0x00000086a01c723c */ /* 0x080fee000004181c */
[----:B------:R-:W-:Y:S01]  /*3e00*/  IADD3 R163, R221, 0x76cf5d0a, RZ ;  /* 0x76cf5d0adda37810 */ /* 0x000fe20007ffe0ff */
[----:B------:R-:W-:Y:S01]  /*3e10*/  HMMA.16816.F32.BF16 R32, R152, R134, R32 ;  /* 0x000000869820723c */ /* 0x000fe20000041820 */
[----:B------:R-:W2:Y:S07]  /*3e20*/  LDSM.16.M88.4 R132, [R178+0x2000] ;  /* 0x00200000b284783b */ /* 0x000eae0000000200 */
[-C--:B------:R-:W-:Y:S01]  /*3e30*/  HMMA.16816.F32.BF16 R4, R164, R168.reuse, R4 ;  /* 0x000000a8a404723c */ /* 0x080fe20000041804 */
[----:B------:R-:W3:Y:S07]  /*3e40*/  LDSM.16.M88.4 R152, [R0+0x2000] ;  /* 0x002000000098783b */ /* 0x000eee0000000200 */
[C---:B----4-:R-:W-:Y:S08]  /*3e50*/  HMMA.16816.F32.BF16 R8, R172.reuse, R168, R8 ;  /* 0x000000a8ac08723c */ /* 0x050ff00000041808 */
[-C--:B------:R-:W-:Y:S08]  /*3e60*/  HMMA.16816.F32.BF16 R12, R172, R170.reuse, R12 ;  /* 0x000000aaac0c723c */ /* 0x080ff0000004180c */
[C---:B------:R-:W-:Y:S08]  /*3e70*/  HMMA.16816.F32.BF16 R16, R164.reuse, R170, R16 ;  /* 0x000000aaa410723c */ /* 0x040ff00000041810 */
[-C--:B-1----:R-:W-:Y:S08]  /*3e80*/  HMMA.16816.F32.BF16 R20, R164, R136.reuse, R20 ;  /* 0x00000088a414723c */ /* 0x082ff00000041814 */
[C---:B------:R-:W-:Y:S07]  /*3e90*/  HMMA.16816.F32.BF16 R24, R172.reuse, R136, R24 ;  /* 0x00000088ac18723c */ /* 0x040fee0000041818 */
[----:B------:R-:W-:Y:S01]  /*3ea0*/  IMAD.SHL.U32 R137, R193, 0x40, RZ ;  /* 0x00000040c1897824 */ /* 0x000fe200078e00ff */
[-C--:B------:R-:W-:Y:S01]  /*3eb0*/  HMMA.16816.F32.BF16 R28, R172, R138.reuse, R28 ;  /* 0x0000008aac1c723c */ /* 0x080fe2000004181c */
[----:B------:R-:W-:Y:S03]  /*3ec0*/  IMAD.SHL.U32 R136, R218, 0x80, RZ ;  /* 0x00000080da887824 */ /* 0x000fe600078e00ff */
[----:B------:R-:W-:Y:S02]  /*3ed0*/  ISETP.GE.AND P6, PT, R137, R244, PT ;  /* 0x000000f48900720c */ /* 0x000fe40003fc6270 */
[----:B------:R-:W-:Y:S02]  /*3ee0*/  IADD3 R136, R136, 0x80, RZ ;  /* 0x0000008088887810 */ /* 0x000fe40007ffe0ff */
[----:B------:R-:W-:Y:S02]  /*3ef0*/  HMMA.16816.F32.BF16 R32, R164, R138, R32 ;  /* 0x0000008aa420723c */ /* 0x000fe40000041820 */
[----:B------:R-:W-:Y:S02]  /*3f00*/  ISETP.LT.AND P6, PT, R136, R200, P6 ;  /* 0x000000c88800720c */ /* 0x000fe400037c1270 */
[----:B------:R-:W-:Y:S03]  /*3f10*/  IMAD R136, R193, 0x4, R250 ;  /* 0x00000004c1887824 */ /* 0x000fe600078e02fa */
[C---:B------:R-:W-:Y:S01]  /*3f20*/  IADD3 R165, R221.reuse, 0x32370b8f, RZ ;  /* 0x32370b8fdda57810 */ /* 0x040fe20007ffe0ff */
[-C--:B--2---:R-:W-:Y:S01]  /*3f30*/  HMMA.16816.F32.BF16 R4, R132, R140.reuse, R4 ;  /* 0x0000008c8404723c */ /* 0x084fe20000041804 */
[----:B------:R-:W-:Y:S03]  /*3f40*/  IADD3 R164, R221, -0x126145ec, RZ ;  /* 0xed9eba14dda47810 */ /* 0x000fe60007ffe0ff */
[----:B------:R-:W-:Y:S03]  /*3f50*/  IMAD R138, R218, 0x4, R247 ;  /* 0x00000004da8a7824 */ /* 0x000fe600078e02f7 */
[----:B------:R-:W1:Y:S01]  /*3f60*/  @!P6 S2R R139, SR_TID.X ;  /* 0x00000000008be919 */ /* 0x000e620000002100 */
[C---:B------:R-:W-:Y:S01]  /*3f70*/  HMMA.16816.F32.BF16 R8, R144.reuse, R140, R8 ;  /* 0x0000008c9008723c */ /* 0x040fe20000041808 */
[----:B------:R-:W-:Y:S06]  /*3f80*/  LOP3.LUT R138, R241, R221, R138, 0x96, !PT ;  /* 0x000000ddf18a7212 */ /* 0x000fec00078e968a */
[----:B------:R-:W-:Y:S01]  /*3f90*/  FMUL.FTZ R140, R213, 1.4426950216293334961 ;  /* 0x3fb8aa3bd58c7820 */ /* 0x000fe20000410000 */
[-C--:B------:R-:W-:Y:S08]  /*3fa0*/  HMMA.16816.F32.BF16 R12, R144, R142.reuse, R12 ;  /* 0x0000008e900c723c */ /* 0x080ff0000004180c */
[C---:B------:R-:W-:Y:S01]  /*3fb0*/  HMMA.16816.F32.BF16 R16, R132.reuse, R142, R16 ;  /* 0x0000008e8410723c */ /* 0x040fe20000041810 */
[----:B-1----:R-:W-:Y:S07]  /*3fc0*/  @!P6 IMAD.SHL.U32 R139, R139, 0x2, RZ ;  /* 0x000000028b8be824 */ /* 0x002fee00078e00ff */
[-C--:B------:R-:W-:Y:S01]  /*3fd0*/  HMMA.16816.F32.BF16 R20, R132, R148.reuse, R20 ;  /* 0x000000948414723c */ /* 0x080fe20000041814 */
[C---:B------:R-:W-:Y:S07]  /*3fe0*/  IMAD.WIDE.U32 R142, R136.reuse, -0x326172a9, RZ ;  /* 0xcd9e8d57888e7825 */ /* 0x040fee00078e00ff */
[C---:B------:R-:W-:Y:S08]  /*3ff0*/  HMMA.16816.F32.BF16 R24, R144.reuse, R148, R24 ;  /* 0x000000949018723c */ /* 0x040ff00000041818 */
[-C--:B------:R-:W-:Y:S07]  /*4000*/  HMMA.16816.F32.BF16 R28, R144, R150.reuse, R28 ;  /* 0x00000096901c723c */ /* 0x080fee000004181c */
[-C--:B------:R-:W-:Y:S01]  /*4010*/  LOP3.LUT R146, R143, R234.reuse, RZ, 0x3c, !PT ;  /* 0x000000ea8f927212 */ /* 0x080fe200078e3cff */
[----:B------:R-:W-:Y:S01]  /*4020*/  HMMA.16816.F32.BF16 R32, R132, R150, R32 ;  /* 0x000000968420723c */ /* 0x000fe20000041820 */
[----:B------:R-:W-:Y:S01]  /*4030*/  IADD3 R144, R136, 0x2, RZ ;  /* 0x0000000288907810 */ /* 0x000fe20007ffe0ff */
[----:B------:R1:W2:Y:S02]  /*4040*/  LDSM.16.M88.4 R132, [R0+0x2800] ;  /* 0x002800000084783b */ /* 0x0002a40000000200 */
[----:B------:R-:W-:Y:S02]  /*4050*/  FMUL.FTZ R136, R214, 1.4426950216293334961 ;  /* 0x3fb8aa3bd6887820 */ /* 0x000fe40000410000 */
[----:B------:R-:W-:Y:S02]  /*4060*/  IMAD.WIDE.U32 R144, R144, -0x326172a9, RZ ;  /* 0xcd9e8d5790907825 */ /* 0x000fe400078e00ff */
[-C--:B---3--:R-:W-:Y:S04]  /*4070*/  HMMA.16816.F32.BF16 R4, R152, R156.reuse, R4 ;  /* 0x0000009c9804723c */ /* 0x088fe80000041804 */
[----:B------:R-:W-:Y:S02]  /*4080*/  LOP3.LUT R145, R145, R234, RZ, 0x3c, !PT ;  /* 0x000000ea91917212 */ /* 0x000fe400078e3cff */
[----:B-1----:R-:W-:Y:S06]  /*4090*/  @!P6 IADD3 R0, -R238, 0x1, R210 ;  /* 0x00000001ee00e810 */ /* 0x002fec0007ffe1d2 */
[----:B------:R-:W-:Y:S02]  /*40a0*/  @!P6 IADD3 R137, R137, R0, R200 ;  /* 0x000000008989e210 */ /* 0x000fe40007ffe0c8 */
[----:B------:R-:W-:Y:S01]  /*40b0*/  @!P6 LOP3.LUT R0, R188, 0x6, R139, 0xf8, !PT ;  /* 0x00000006bc00e812 */ /* 0x000fe200078ef88b */
[----:B------:R-:W-:Y:S01]  /*40c0*/  IMAD.WIDE.U32 R138, R138, -0x326172a9, RZ ;  /* 0xcd9e8d578a8a7825 */ /* 0x000fe200078e00ff */
[----:B------:R-:W-:Y:S03]  /*40d0*/  @!P6 IMNMX R141, R137, R200, PT ;  /* 0x000000c8898de217 */ /* 0x000fe60003800200 */
[----:B------:R-:W-:Y:S01]  /*40e0*/  @!P6 IMAD R0, R218, 0x80, R0 ;  /* 0x00000080da00e824 */ /* 0x000fe200078e0200 */
[C-C-:B------:R-:W-:Y:S01]  /*40f0*/  LOP3.LUT R160, R139.reuse, R144, R233.reuse, 0x96, !PT ;  /* 0x000000908ba07212 */ /* 0x140fe200078e96e9 */
[----:B------:R-:W-:Y:S01]  /*4100*/  FMUL.FTZ R144, R212, 1.4426950216293334961 ;  /* 0x3fb8aa3bd4907820 */ /* 0x000fe20000410000 */
[----:B------:R-:W-:Y:S02]  /*4110*/  LOP3.LUT R150, R139, R142, R233, 0x96, !PT ;  /* 0x0000008e8b967212 */ /* 0x000fe400078e96e9 */
[----:B------:R-:W-:Y:S01]  /*4120*/  LOP3.LUT R148, R138, R243, RZ, 0x3c, !PT ;  /* 0x000000f38a947212 */ /* 0x000fe200078e3cff */
[----:B------:R-:W-:Y:S01]  /*4130*/  IMAD.WIDE.U32 R160, R160, -0x2daee0ad, RZ ;  /* 0xd2511f53a0a07825 */ /* 0x000fe200078e00ff */
[CC--:B------:R-:W-:Y:S01]  /*4140*/  @!P6 ISETP.GE.AND P1, PT, R0.reuse, R141.reuse, PT ;  /* 0x0000008d0000e20c */ /* 0x0c0fe20003f26270 */
[C---:B--2---:R-:W-:Y:S01]  /*4150*/  HMMA.16816.F32.BF16 R8, R132.reuse, R156, R8 ;  /* 0x0000009c8408723c */ /* 0x044fe20000041808 */
[----:B------:R-:W-:Y:S01]  /*4160*/  @!P6 IADD3 R143, R0, 0x1, RZ ;  /* 0x00000001008fe810 */ /* 0x000fe20007ffe0ff */
[----:B------:R-:W-:Y:S01]  /*4170*/  IMAD.WIDE.U32 R150, R150, -0x2daee0ad, RZ ;  /* 0xd2511f5396967825 */ /* 0x000fe200078e00ff */
[----:B------:R-:W-:Y:S02]  /*4180*/  @!P6 FSEL R4, R4, -INF , !P1 ;  /* 0xff8000000404e808 */ /* 0x000fe40004800000 */
[----:B------:R-:W-:Y:S01]  /*4190*/  @!P6 ISETP.GE.AND P1, PT, R143, R141, PT ;  /* 0x0000008d8f00e20c */ /* 0x000fe20003f26270 */
[----:B------:R-:W-:Y:S01]  /*41a0*/  FMUL.FTZ R138, R211, 1.4426950216293334961 ;  /* 0x3fb8aa3bd38a7820 */ /* 0x000fe20000410000 */
[----:B------:R-:W-:Y:S01]  /*41b0*/  FSEL R142, R140, RZ, P0 ;  /* 0x000000ff8c8e7208 */ /* 0x000fe20000000000 */
[-C--:B------:R-:W-:Y:S01]  /*41c0*/  HMMA.16816.F32.BF16 R12, R132, R158.reuse, R12 ;  /* 0x0000009e840c723c */ /* 0x080fe2000004180c */
[----:B------:R-:W-:Y:S02]  /*41d0*/  @!P6 FSEL R5, R5, -INF , !P1 ;  /* 0xff8000000505e808 */ /* 0x000fe40004800000 */
[----:B------:R-:W-:Y:S01]  /*41e0*/  FSETP.NEU.FTZ.AND P0, PT, R214, -INF , PT ;  /* 0xff800000d600780b */ /* 0x000fe20003f1d000 */
[--C-:B------:R-:W-:Y:S01]  /*41f0*/  FFMA.FTZ R4, R4, c[0x0][0x23c], -R142.reuse ;  /* 0x00008f0004047a23 */ /* 0x100fe2000001088e */
[----:B------:R-:W-:Y:S02]  /*4200*/  @!P6 IADD3 R140, R137, 0x8, RZ ;  /* 0x00000008898ce810 */ /* 0x000fe40007ffe0ff */
[----:B------:R-:W-:Y:S01]  /*4210*/  FSEL R139, R136, RZ, P0 ;  /* 0x000000ff888b7208 */ /* 0x000fe20000000000 */
[----:B------:R-:W-:Y:S01]  /*4220*/  FFMA.FTZ R136, R5, c[0x0][0x23c], -R142 ;  /* 0x00008f0005887a23 */ /* 0x000fe2000001088e */
[----:B------:R-:W-:Y:S01]  /*4230*/  @!P6 IMNMX R140, R140, R200, PT ;  /* 0x000000c88c8ce217 */ /* 0x000fe20003800200 */
[C---:B------:R-:W-:Y:S01]  /*4240*/  HMMA.16816.F32.BF16 R16, R152.reuse, R158, R16 ;  /* 0x0000009e9810723c */ /* 0x040fe20000041810 */
[----:B------:R1:W-:Y:S02]  /*4250*/  MUFU.EX2 R170, R4 ;  /* 0x0000000400aa7308 */ /* 0x0003e40000000800 */
[-C--:B------:R-:W-:Y:S02]  /*4260*/  @!P6 ISETP.GE.AND P1, PT, R0, R140.reuse, PT ;  /* 0x0000008c0000e20c */ /* 0x080fe40003f26270 */
[----:B------:R-:W-:Y:S02]  /*4270*/  @!P6 ISETP.GE.AND P0, PT, R143, R140, PT ;  /* 0x0000008c8f00e20c */ /* 0x000fe40003f06270 */
[----:B------:R-:W-:Y:S02]  /*4280*/  @!P6 FSEL R6, R6, -INF , !P1 ;  /* 0xff8000000606e808 */ /* 0x000fe40004800000 */
[----:B------:R-:W-:Y:S02]  /*4290*/  @!P6 FSEL R7, R7, -INF , !P0 ;  /* 0xff8000000707e808 */ /* 0x000fe40004000000 */
[----:B------:R-:W-:Y:S01]  /*42a0*/  FSETP.NEU.FTZ.AND P0, PT, R211, -INF , PT ;  /* 0xff800000d300780b */ /* 0x000fe20003f1d000 */
[----:B------:R2:W3:Y:S01]  /*42b0*/  MUFU.EX2 R169, R136 ;  /* 0x0000008800a97308 */ /* 0x0004e20000000800 */
[--C-:B------:R-:W-:Y:S02]  /*42c0*/  FFMA.FTZ R6, R6, c[0x0][0x23c], -R139.reuse ;  /* 0x00008f0006067a23 */ /* 0x100fe4000001088b */
[----:B------:R-:W-:Y:S01]  /*42d0*/  FSEL R138, R138, RZ, P0 ;  /* 0x000000ff8a8a7208 */ /* 0x000fe20000000000 */
[----:B------:R-:W-:Y:S01]  /*42e0*/  FFMA.FTZ R7, R7, c[0x0][0x23c], -R139 ;  /* 0x00008f0007077a23 */ /* 0x000fe2000001088b */
[----:B------:R-:W-:Y:S05]  /*42f0*/  FSETP.NEU.FTZ.AND P0, PT, R212, -INF , PT ;  /* 0xff800000d400780b */ /* 0x000fea0003f1d000 */
[----:B------:R-:W4:Y:S01]  /*4300*/  MUFU.EX2 R168, R6 ;  /* 0x0000000600a87308 */ /* 0x000f220000000800 */
[----:B-1----:R-:W-:Y:S01]  /*4310*/  IMAD.WIDE.U32 R4, R146, -0x2daee0ad, RZ ;  /* 0xd2511f5392047825 */ /* 0x002fe200078e00ff */
[----:B------:R-:W-:Y:S04]  /*4320*/  @!P6 IADD3 R146, R137, 0x28, RZ ;  /* 0x000000288992e810 */ /* 0x000fe80007ffe0ff */
[----:B------:R-:W-:Y:S02]  /*4330*/  LOP3.LUT R147, R229, R5, RZ, 0x3c, !PT ;  /* 0x00000005e5937212 */ /* 0x000fe400078e3cff */
[--C-:B------:R-:W-:Y:S02]  /*4340*/  LOP3.LUT R162, R151, R4, R163.reuse, 0x96, !PT ;  /* 0x0000000497a27212 */ /* 0x100fe400078e96a3 */
[----:B------:R1:W1:Y:S01]  /*4350*/  MUFU.EX2 R175, R7 ;  /* 0x0000000700af7308 */ /* 0x0002620000000800 */
[----:B------:R-:W-:Y:S01]  /*4360*/  IMAD.WIDE.U32 R4, R145, -0x2daee0ad, RZ ;  /* 0xd2511f5391047825 */ /* 0x000fe200078e00ff */
[----:B--2---:R-:W-:Y:S02]  /*4370*/  @!P6 IADD3 R136, R137, 0x20, RZ ;  /* 0x000000208988e810 */ /* 0x004fe40007ffe0ff */
[----:B------:R-:W-:Y:S02]  /*4380*/  FSEL R137, R144, RZ, P0 ;  /* 0x000000ff90897208 */ /* 0x000fe40000000000 */
[----:B------:R-:W-:Y:S02]  /*4390*/  @!P6 IMNMX R136, R136, R200, PT ;  /* 0x000000c88888e217 */ /* 0x000fe40003800200 */
[----:B------:R-:W-:Y:S02]  /*43a0*/  LOP3.LUT R149, R229, R5, RZ, 0x3c, !PT ;  /* 0x00000005e5957212 */ /* 0x000fe400078e3cff */
[----:B------:R-:W-:Y:S02]  /*43b0*/  @!P6 ISETP.GE.AND P1, PT, R0, R136, PT ;  /* 0x000000880000e20c */ /* 0x000fe40003f26270 */
[----:B------:R-:W-:Y:S01]  /*43c0*/  LOP3.LUT R156, R161, R4, R163, 0x96, !PT ;  /* 0x00000004a19c7212 */ /* 0x000fe200078e96a3 */
[----:B------:R-:W-:Y:S01]  /*43d0*/  IMAD.WIDE.U32 R162, R162, -0x326172a9, RZ ;  /* 0xcd9e8d57a2a27825 */ /* 0x000fe200078e00ff */
[----:B------:R-:W-:Y:S02]  /*43e0*/  @!P6 FSEL R8, R8, -INF , !P1 ;  /* 0xff8000000808e808 */ /* 0x000fe40004800000 */
[----:B------:R-:W-:Y:S01]  /*43f0*/  @!P6 ISETP.GE.AND P1, PT, R143, R136, PT ;  /* 0x000000888f00e20c */ /* 0x000fe20003f26270 */
[----:B------:R-:W-:Y:S03]  /*4400*/  IMAD.WIDE.U32 R156, R156, -0x326172a9, RZ ;  /* 0xcd9e8d579c9c7825 */ /* 0x000fe600078e00ff */
[----:B------:R-:W-:Y:S01]  /*4410*/  @!P6 FSEL R9, R9, -INF , !P1 ;  /* 0xff8000000909e808 */ /* 0x000fe20004800000 */
[--C-:B------:R-:W-:Y:S01]  /*4420*/  FFMA.FTZ R145, R8, c[0x0][0x23c], -R138.reuse ;  /* 0x00008f0008917a23 */ /* 0x100fe2000001088a */
[----:B------:R-:W-:Y:S01]  /*4430*/  @!P6 IMNMX R8, R146, R200, PT ;  /* 0x000000c89208e217 */ /* 0x000fe20003800200 */
[----:B-1----:R-:W1:Y:S01]  /*4440*/  LDSM.16.M88.4 R4, [R177+0xd400] ;  /* 0x00d40000b104783b */ /* 0x002e620000000200 */
[----:B------:R-:W-:Y:S01]  /*4450*/  IMAD.WIDE.U32 R146, R147, -0x326172a9, RZ ;  /* 0xcd9e8d5793927825 */ /* 0x000fe200078e00ff */
[----:B------:R2:W-:Y:S01]  /*4460*/  MUFU.EX2 R190, R145 ;  /* 0x0000009100be7308 */ /* 0x0005e20000000800 */
[----:B------:R-:W-:Y:S02]  /*4470*/  @!P6 ISETP.GE.AND P0, PT, R0, R8, PT ;  /* 0x000000080000e20c */ /* 0x000fe40003f06270 */
[----:B------:R-:W-:Y:S01]  /*4480*/  FFMA.FTZ R9, R9, c[0x0][0x23c], -R138 ;  /* 0x00008f0009097a23 */ /* 0x000fe2000001088a */
[----:B------:R-:W-:Y:S02]  /*4490*/  LOP3.LUT R147, R148, R147, RZ, 0x3c, !PT ;  /* 0x0000009394937212 */ /* 0x000fe400078e3cff */
[----:B------:R-:W-:Y:S02]  /*44a0*/  @!P6 FSEL R10, R10, -INF , !P0 ;  /* 0xff8000000a0ae808 */ /* 0x000fe40004000000 */
[----:B------:R-:W-:Y:S02]  /*44b0*/  LOP3.LUT R146, R163, R146, R232, 0x96, !PT ;  /* 0x00000092a3927212 */ /* 0x000fe400078e96e8 */
[-C--:B------:R-:W-:Y:S01]  /*44c0*/  @!P6 ISETP.GE.AND P0, PT, R143, R8.reuse, PT ;  /* 0x000000088f00e20c */ /* 0x080fe20003f06270 */
[----:B------:R3:W1:Y:S01]  /*44d0*/  MUFU.EX2 R188, R9 ;  /* 0x0000000900bc7308 */ /* 0x0006620000000800 */
[--C-:B------:R-:W-:Y:S01]  /*44e0*/  FFMA.FTZ R143, R10, c[0x0][0x23c], -R137.reuse ;  /* 0x00008f000a8f7a23 */ /* 0x100fe20000010889 */
[----:B------:R-:W-:Y:S02]  /*44f0*/  @!P6 IADD3 R10, R0, 0x9, RZ ;  /* 0x00000009000ae810 */ /* 0x000fe40007ffe0ff */
[----:B------:R-:W-:Y:S02]  /*4500*/  @!P6 FSEL R11, R11, -INF , !P0 ;  /* 0xff8000000b0be808 */ /* 0x000fe40004000000 */
[C---:B------:R-:W-:Y:S02]  /*4510*/  @!P6 ISETP.GE.AND P4, PT, R10.reuse, R8, PT ;  /* 0x000000080a00e20c */ /* 0x040fe40003f86270 */
[C---:B------:R-:W-:Y:S01]  /*4520*/  @!P6 ISETP.GE.AND P0, PT, R10.reuse, R136, PT ;  /* 0x000000880a00e20c */ /* 0x040fe20003f06270 */
[--C-:B------:R-:W-:Y:S01]  /*4530*/  FFMA.FTZ R11, R11, c[0x0][0x23c], -R137.reuse ;  /* 0x00008f000b0b7a23 */ /* 0x100fe20000010889 */
[----:B------:R-:W-:Y:S01]  /*4540*/  @!P6 FSEL R15, R15, -INF , !P4 ;  /* 0xff8000000f0fe808 */ /* 0x000fe20006000000 */
[----:B------:R-:W-:Y:S01]  /*4550*/  MUFU.EX2 R191, R143 ;  /* 0x0000008f00bf7308 */ /* 0x000fe20000000800 */
[----:B------:R-:W-:Y:S01]  /*4560*/  @!P6 FSEL R13, R13, -INF , !P0 ;  /* 0xff8000000d0de808 */ /* 0x000fe20004000000 */
[----:B--2---:R-:W-:Y:S01]  /*4570*/  IMAD.WIDE.U32 R144, R149, -0x326172a9, RZ ;  /* 0xcd9e8d5795907825 */ /* 0x004fe200078e00ff */
[----:B------:R-:W-:Y:S02]  /*4580*/  @!P6 ISETP.GE.AND P0, PT, R10, R140, PT ;  /* 0x0000008c0a00e20c */ /* 0x000fe40003f06270 */
[----:B------:R-:W-:Y:S01]  /*4590*/  IADD3 R149, R221, -0x56f99767, RZ ;  /* 0xa9066899dd957810 */ /* 0x000fe20007ffe0ff */
[----:B------:R-:W-:Y:S01]  /*45a0*/  FFMA.FTZ R13, R13, c[0x0][0x23c], -R138 ;  /* 0x00008f000d0d7a23 */ /* 0x000fe2000001088a */
[----:B------:R-:W-:Y:S01]  /*45b0*/  LOP3.LUT R148, R148, R145, RZ, 0x3c, !PT ;  /* 0x0000009194947212 */ /* 0x000fe200078e3cff */
[----:B------:R-:W-:Y:S01]  /*45c0*/  FFMA.FTZ R15, R15, c[0x0][0x23c], -R137 ;  /* 0x00008f000f0f7a23 */ /* 0x000fe20000010889 */
[----:B------:R-:W-:Y:S01]  /*45d0*/  @!P6 FSEL R19, R19, -INF , !P0 ;  /* 0xff8000001313e808 */ /* 0x000fe20004000000 */
[----:B------:R2:W2:Y:S01]  /*45e0*/  MUFU.EX2 R189, R11 ;  /* 0x0000000b00bd7308 */ /* 0x0004a20000000800 */
[----:B------:R-:W-:Y:S02]  /*45f0*/  LOP3.LUT R144, R157, R144, R232, 0x96, !PT ;  /* 0x000000909d907212 */ /* 0x000fe400078e96e8 */
[----:B---3--:R-:W-:Y:S01]  /*4600*/  @!P6 IADD3 R9, R0, 0x8, RZ ;  /* 0x000000080009e810 */ /* 0x008fe20007ffe0ff */
[----:B------:R-:W-:Y:S01]  /*4610*/  FFMA.FTZ R19, R19, c[0x0][0x23c], -R139 ;  /* 0x00008f0013137a23 */ /* 0x000fe2000001088b */
[-C--:B-1----:R-:W-:Y:S02]  /*4620*/  HMMA.16816.F32.BF16 R20, R152, R4.reuse, R20 ;  /* 0x000000049814723c */ /* 0x082fe40000041814 */
[C---:B------:R-:W-:Y:S02]  /*4630*/  @!P6 ISETP.GE.AND P5, PT, R9.reuse, R8, PT ;  /* 0x000000080900e20c */ /* 0x040fe40003fa6270 */
[CC--:B------:R-:W-:Y:S01]  /*4640*/  @!P6 ISETP.GE.AND P1, PT, R9.reuse, R141.reuse, PT ;  /* 0x0000008d0900e20c */ /* 0x0c0fe20003f26270 */
[----:B------:R-:W-:Y:S01]  /*4650*/  MUFU.EX2 R173, R15 ;  /* 0x0000000f00ad7308 */ /* 0x000fe20000000800 */
[----:B------:R-:W-:Y:S02]  /*4660*/  @!P6 FSEL R14, R14, -INF , !P5 ;  /* 0xff8000000e0ee808 */ /* 0x000fe40006800000 */
[----:B------:R-:W-:Y:S01]  /*4670*/  @!P6 FSEL R16, R16, -INF , !P1 ;  /* 0xff8000001010e808 */ /* 0x000fe20004800000 */
[C---:B------:R-:W-:Y:S01]  /*4680*/  HMMA.16816.F32.BF16 R24, R132.reuse, R4, R24 ;  /* 0x000000048418723c */ /* 0x040fe20000041818 */
[C---:B------:R-:W-:Y:S02]  /*4690*/  @!P6 ISETP.GE.AND P3, PT, R9.reuse, R136, PT ;  /* 0x000000880900e20c */ /* 0x040fe40003f66270 */
[----:B------:R-:W-:Y:S01]  /*46a0*/  @!P6 ISETP.GE.AND P2, PT, R9, R140, PT ;  /* 0x0000008c0900e20c */ /* 0x000fe20003f46270 */
[----:B------:R-:W-:Y:S01]  /*46b0*/  FFMA.FTZ R14, R14, c[0x0][0x23c], -R137 ;  /* 0x00008f000e0e7a23 */ /* 0x000fe20000010889 */
[----:B------:R-:W-:Y:S01]  /*46c0*/  @!P6 FSEL R12, R12, -INF , !P3 ;  /* 0xff8000000c0ce808 */ /* 0x000fe20005800000 */
[----:B------:R-:W-:Y:S01]  /*46d0*/  FFMA.FTZ R16, R16, c[0x0][0x23c], -R142 ;  /* 0x00008f0010107a23 */ /* 0x000fe2000001088e */
[-C--:B------:R-:W-:Y:S01]  /*46e0*/  @!P6 ISETP.GE.AND P3, PT, R10, R141.reuse, PT ;  /* 0x0000008d0a00e20c */ /* 0x080fe20003f66270 */
[----:B------:R1:W-:Y:S01]  /*46f0*/  MUFU.EX2 R174, R14 ;  /* 0x0000000e00ae7308 */ /* 0x0003e20000000800 */
[----:B------:R-:W-:Y:S01]  /*4700*/  @!P6 IADD3 R9, R0, 0x10, RZ ;  /* 0x000000100009e810 */ /* 0x000fe20007ffe0ff */
[-C--:B------:R-:W-:Y:S02]  /*4710*/  HMMA.16816.F32.BF16 R28, R132, R6.reuse, R28 ;  /* 0x00000006841c723c */ /* 0x080fe4000004181c */
[----:B------:R-:W-:Y:S01]  /*4720*/  @!P6 FSEL R17, R17, -INF , !P3 ;  /* 0xff8000001111e808 */ /* 0x000fe20005800000 */
[----:B------:R-:W-:Y:S01]  /*4730*/  FFMA.FTZ R12, R12, c[0x0][0x23c], -R138 ;  /* 0x00008f000c0c7a23 */ /* 0x000fe2000001088a */
[----:B------:R-:W-:Y:S01]  /*4740*/  @!P6 IADD3 R4, R0, 0x11, RZ ;  /* 0x000000110004e810 */ /* 0x000fe20007ffe0ff */
[----:B--2---:R-:W-:Y:S01]  /*4750*/  IMAD.WIDE.U32 R10, R147, -0x2daee0ad, RZ ;  /* 0xd2511f53930a7825 */ /* 0x004fe200078e00ff */
[CC--:B------:R-:W-:Y:S02]  /*4760*/  @!P6 ISETP.GE.AND P5, PT, R9.reuse, R141.reuse, PT ;  /* 0x0000008d0900e20c */ /* 0x0c0fe40003fa6270 */
[----:B------:R-:W-:Y:S01]  /*4770*/  @!P6 FSEL R18, R18, -INF , !P2 ;  /* 0xff8000001212e808 */ /* 0x000fe20005000000 */
[----:B------:R2:W-:Y:S01]  /*4780*/  MUFU.EX2 R167, R16 ;  /* 0x0000001000a77308 */ /* 0x0005e20000000800 */
[CC--:B------:R-:W-:Y:S01]  /*4790*/  @!P6 ISETP.GE.AND P2, PT, R4.reuse, R141.reuse, PT ;  /* 0x0000008d0400e20c */ /* 0x0c0fe20003f46270 */
[----:B------:R-:W-:Y:S01]  /*47a0*/  HMMA.16816.F32.BF16 R32, R152, R6, R32 ;  /* 0x000000069820723c */ /* 0x000fe20000041820 */
[----:B------:R-:W-:Y:S01]  /*47b0*/  @!P6 ISETP.GE.AND P1, PT, R9, R136, PT ;  /* 0x000000880900e20c */ /* 0x000fe20003f26270 */
[--C-:B------:R-:W-:Y:S01]  /*47c0*/  FFMA.FTZ R5, R17, c[0x0][0x23c], -R142.reuse ;  /* 0x00008f0011057a23 */ /* 0x100fe2000001088e */
[----:B------:R-:W-:Y:S01]  /*47d0*/  @!P6 ISETP.GE.AND P0, PT, R4, R140, PT ;  /* 0x0000008c0400e20c */ /* 0x000fe20003f06270 */
[----:B------:R-:W-:Y:S01]  /*47e0*/  IMAD.WIDE.U32 R132, R146, -0x2daee0ad, RZ ;  /* 0xd2511f5392847825 */ /* 0x000fe200078e00ff */
[----:B------:R-:W-:Y:S02]  /*47f0*/  @!P6 FSEL R20, R20, -INF , !P5 ;  /* 0xff8000001414e808 */ /* 0x000fe40006800000 */
[C---:B------:R-:W-:Y:S01]  /*4800*/  @!P6 ISETP.GE.AND P5, PT, R4.reuse, R136, PT ;  /* 0x000000880400e20c */ /* 0x040fe20003fa6270 */
[----:B------:R-:W3:Y:S01]  /*4810*/  MUFU.EX2 R172, R12 ;  /* 0x0000000c00ac7308 */ /* 0x000ee20000000800 */
[----:B------:R-:W-:Y:S02]  /*4820*/  @!P6 FSEL R21, R21, -INF , !P2 ;  /* 0xff8000001515e808 */ /* 0x000fe40005000000 */
[----:B------:R-:W-:Y:S01]  /*4830*/  @!P6 ISETP.GE.AND P2, PT, R4, R8, PT ;  /* 0x000000080400e20c */ /* 0x000fe20003f46270 */
[----:B-1----:R-:W-:Y:S01]  /*4840*/  IMAD.WIDE.U32 R14, R144, -0x2daee0ad, RZ ;  /* 0xd2511f53900e7825 */ /* 0x002fe200078e00ff */
[C---:B------:R-:W-:Y:S02]  /*4850*/  @!P6 IADD3 R4, R0.reuse, 0x18, RZ ;  /* 0x000000180004e810 */ /* 0x040fe40007ffe0ff */
[----:B------:R-:W-:Y:S01]  /*4860*/  @!P6 IADD3 R0, R0, 0x19, RZ ;  /* 0x000000190000e810 */ /* 0x000fe20007ffe0ff */
[----:B------:R-:W-:Y:S01]  /*4870*/  FFMA.FTZ R18, R18, c[0x0][0x23c], -R139 ;  /* 0x00008f0012127a23 */ /* 0x000fe2000001088b */
[C---:B------:R-:W-:Y:S01]  /*4880*/  @!P6 ISETP.GE.AND P4, PT, R9.reuse, R140, PT ;  /* 0x0000008c0900e20c */ /* 0x040fe20003f86270 */
[----:B------:R-:W-:Y:S01]  /*4890*/  MUFU.EX2 R171, R13 ;  /* 0x0000000d00ab7308 */ /* 0x000fe20000000800 */
[-C--:B------:R-:W-:Y:S01]  /*48a0*/  @!P6 ISETP.GE.AND P3, PT, R9, R8.reuse, PT ;  /* 0x000000080900e20c */ /* 0x080fe20003f66270 */
[--C-:B------:R-:W-:Y:S01]  /*48b0*/  FFMA.FTZ R20, R20, c[0x0][0x23c], -R142.reuse ;  /* 0x00008f0014147a23 */ /* 0x100fe2000001088e */
[----:B------:R-:W-:Y:S01]  /*48c0*/  @!P6 FSEL R24, R24, -INF , !P1 ;  /* 0xff8000001818e808 */ /* 0x000fe20004800000 */
[----:B------:R-:W-:Y:S01]  /*48d0*/  FFMA.FTZ R21, R21, c[0x0][0x23c], -R142 ;  /* 0x00008f0015157a23 */ /* 0x000fe2000001088e */
[-C--:B------:R-:W-:Y:S02]  /*48e0*/  @!P6 ISETP.GE.AND P1, PT, R4, R8.reuse, PT ;  /* 0x000000080400e20c */ /* 0x080fe40003f26270 */
[----:B------:R-:W-:Y:S01]  /*48f0*/  @!P6 FSEL R25, R25, -INF , !P5 ;  /* 0xff8000001919e808 */ /* 0x000fe20006800000 */
[----:B------:R-:W-:Y:S01]  /*4900*/  FFMA.FTZ R24, R24, c[0x0][0x23c], -R138 ;  /* 0x00008f0018187a23 */ /* 0x000fe2000001088a */
[----:B------:R-:W-:Y:S01]  /*4910*/  @!P6 ISETP.GE.AND P5, PT, R0, R8, PT ;  /* 0x000000080000e20c */ /* 0x000fe20003fa6270 */
[----:B------:R1:W-:Y:S01]  /*4920*/  MUFU.EX2 R166, R5 ;  /* 0x0000000500a67308 */ /* 0x0003e20000000800 */
[--C-:B------:R-:W-:Y:S01]  /*4930*/  LOP3.LUT R11, R11, R150, R165.reuse, 0x96, !PT ;  /* 0x000000960b0b7212 */ /* 0x100fe200078e96a5 */
[----:B------:R-:W-:Y:S01]  /*4940*/  IMAD.WIDE.U32 R8, R148, -0x2daee0ad, RZ ;  /* 0xd2511f5394087825 */ /* 0x000fe200078e00ff */
[----:B--2---:R-:W-:Y:S02]  /*4950*/  LOP3.LUT R16, R133, R10, R164, 0x96, !PT ;  /* 0x0000000a85107212 */ /* 0x004fe400078e96a4 */
[----:B------:R-:W-:Y:S01]  /*4960*/  @!P6 FSEL R22, R22, -INF , !P4 ;  /* 0xff8000001616e808 */ /* 0x000fe20006000000 */
[----:B------:R-:W-:Y:S01]  /*4970*/  FFMA.FTZ R25, R25, c[0x0][0x23c], -R138 ;  /* 0x00008f0019197a23 */ /* 0x000fe2000001088a */
[----:B------:R-:W-:Y:S01]  /*4980*/  LOP3.LUT R9, R9, R160, R165, 0x96, !PT ;  /* 0x000000a009097212 */ /* 0x000fe200078e96a5 */
[----:B------:R-:W-:Y:S01]  /*4990*/  IMAD.WIDE.U32 R16, R16, -0x326172a9, RZ ;  /* 0xcd9e8d5710107825 */ /* 0x000fe200078e00ff */
[----:B------:R-:W-:Y:S01]  /*49a0*/  LOP3.LUT R134, R15, R8, R164, 0x96, !PT ;  /* 0x000000080f867212 */ /* 0x000fe200078e96a4 */
[----:B------:R2:W-:Y:S01]  /*49b0*/  MUFU.EX2 R165, R18 ;  /* 0x0000001200a57308 */ /* 0x0005e20000000800 */
[----:B------:R-:W-:Y:S01]  /*49c0*/  @!P6 ISETP.GE.AND P4, PT, R4, R136, PT ;  /* 0x000000880400e20c */ /* 0x000fe20003f86270 */
[----:B------:R-:W-:Y:S01]  /*49d0*/  IMAD.WIDE.U32 R10, R11, -0x326172a9, RZ ;  /* 0xcd9e8d570b0a7825 */ /* 0x000fe200078e00ff */
[----:B------:R-:W-:Y:S02]  /*49e0*/  @!P6 FSEL R26, R26, -INF , !P3 ;  /* 0xff8000001a1ae808 */ /* 0x000fe40005800000 */
[-C--:B------:R-:W-:Y:S01]  /*49f0*/  @!P6 ISETP.GE.AND P3, PT, R4, R141.reuse, PT ;  /* 0x0000008d0400e20c */ /* 0x080fe20003f66270 */
[----:B------:R-:W-:Y:S01]  /*4a00*/  IMAD.WIDE.U32 R134, R134, -0x326172a9, RZ ;  /* 0xcd9e8d5786867825 */ /* 0x000fe200078e00ff */
[----:B------:R-:W-:Y:S02]  /*4a10*/  @!P6 FSEL R28, R28, -INF , !P4 ;  /* 0xff8000001c1ce808 */ /* 0x000fe40006000000 */
[----:B------:R-:W-:Y:S01]  /*4a20*/  @!P6 ISETP.GE.AND P4, PT, R4, R140, PT ;  /* 0x0000008c0400e20c */ /* 0x000fe20003f86270 */
[----:B------:R-:W-:Y:S01]  /*4a30*/  IMAD.WIDE.U32 R8, R9, -0x326172a9, RZ ;  /* 0xcd9e8d5709087825 */ /* 0x000fe200078e00ff */
[--C-:B------:R-:W-:Y:S01]  /*4a40*/  LOP3.LUT R4, R17, R10, R230.reuse, 0x96, !PT ;  /* 0x0000000a11047212 */ /* 0x100fe200078e96e6 */
[----:B------:R-:W-:Y:S01]  /*4a50*/  MUFU.EX2 R161, R20 ;  /* 0x0000001400a17308 */ /* 0x000fe20000000800 */
[----:B------:R-:W-:Y:S01]  /*4a60*/  LOP3.LUT R11, R11, R162, R231, 0x96, !PT ;  /* 0x000000a20b0b7212 */ /* 0x000fe200078e96e7 */
[----:B------:R-:W-:Y:S01]  /*4a70*/  FFMA.FTZ R22, R22, c[0x0][0x23c], -R139 ;  /* 0x00008f0016167a23 */ /* 0x000fe2000001088b */
[----:B------:R-:W-:Y:S01]  /*4a80*/  LOP3.LUT R8, R135, R8, R230, 0x96, !PT ;  /* 0x0000000887087212 */ /* 0x000fe200078e96e6 */
[----:B-1----:R-:W-:Y:S01]  /*4a90*/  IMAD.WIDE.U32 R4, R4, -0x2daee0ad, RZ ;  /* 0xd2511f5304047825 */ /* 0x002fe200078e00ff */
[----:B------:R-:W-:Y:S02]  /*4aa0*/  LOP3.LUT R12, R9, R156, R231, 0x96, !PT ;  /* 0x0000009c090c7212 */ /* 0x000fe400078e96e7 */
[----:B------:R-:W-:Y:S01]  /*4ab0*/  IADD3 R164, R221, 0x646e171e, RZ ;  /* 0x646e171edda47810 */ /* 0x000fe20007ffe0ff */
[----:B------:R-:W-:Y:S01]  /*4ac0*/  IMAD.WIDE.U32 R8, R8, -0x2daee0ad, RZ ;  /* 0xd2511f5308087825 */ /* 0x000fe200078e00ff */
[----:B------:R-:W-:Y:S01]  /*4ad0*/  @!P6 FSEL R23, R23, -INF , !P0 ;  /* 0xff8000001717e808 */ /* 0x000fe20004000000 */
[----:B------:R-:W-:Y:S01]  /*4ae0*/  MUFU.EX2 R156, R21 ;  /* 0x00000015009c7308 */ /* 0x000fe20000000800 */
[----:B------:R-:W-:Y:S01]  /*4af0*/  @!P6 ISETP.GE.AND P0, PT, R0, R136, PT ;  /* 0x000000880000e20c */ /* 0x000fe20003f06270 */
[----:B------:R-:W-:Y:S01]  /*4b00*/  IMAD.WIDE.U32 R10, R11, -0x2daee0ad, RZ ;  /* 0xd2511f530b0a7825 */ /* 0x000fe200078e00ff */
[----:B------:R-:W-:Y:S02]  /*4b10*/  LOP3.LUT R135, R4, 0xffff, RZ, 0xc0, !PT ;  /* 0x0000ffff04877812 */ /* 0x000fe400078ec0ff */
[----:B------:R-:W-:Y:S01]  /*4b20*/  @!P6 FSEL R29, R29, -INF , !P0 ;  /* 0xff8000001d1de808 */ /* 0x000fe20004000000 */
[----:B------:R-:W-:Y:S01]  /*4b30*/  IMAD.WIDE.U32 R12, R12, -0x2daee0ad, RZ ;  /* 0xd2511f530c0c7825 */ /* 0x000fe200078e00ff */
[----:B------:R-:W-:Y:S02]  /*4b40*/  LOP3.LUT R132, R11, R132, R149, 0x96, !PT ;  /* 0x000000840b847212 */ /* 0x000fe400078e9695 */
[--C-:B------:R-:W-:Y:S01]  /*4b50*/  LOP3.LUT R11, R5, R10, R164.reuse, 0x96, !PT ;  /* 0x0000000a050b7212 */ /* 0x100fe200078e96a4 */
[----:B------:R-:W-:Y:S01]  /*4b60*/  MUFU.EX2 R159, R22 ;  /* 0x00000016009f7308 */ /* 0x000fe20000000800 */
[----:B------:R-:W-:Y:S01]  /*4b70*/  LOP3.LUT R10, R9, R12, R164, 0x96, !PT ;  /* 0x0000000c090a7212 */ /* 0x000fe200078e96a4 */
[----:B------:R-:W-:Y:S01]  /*4b80*/  FFMA.FTZ R26, R26, c[0x0][0x23c], -R137 ;  /* 0x00008f001a1a7a23 */ /* 0x000fe20000010889 */
[----:B------:R-:W-:Y:S01]  /*4b90*/  @!P6 ISETP.GE.AND P0, PT, R0, R140, PT ;  /* 0x0000008c0000e20c */ /* 0x000fe20003f06270 */
[----:B------:R-:W-:Y:S01]  /*4ba0*/  FFMA.FTZ R23, R23, c[0x0][0x23c], -R139 ;  /* 0x00008f0017177a23 */ /* 0x000fe2000001088b */
[----:B------:R-:W-:Y:S01]  /*4bb0*/  SHF.R.U32.HI R136, RZ, 0x10, R4 ;  /* 0x00000010ff887819 */ /* 0x000fe20000011604 */
[--C-:B------:R-:W-:Y:S01]  /*4bc0*/  FFMA.FTZ R28, R28, c[0x0][0x23c], -R138.reuse ;  /* 0x00008f001c1c7a23 */ /* 0x100fe2000001088a */
[----:B------:R-:W-:Y:S01]  /*4bd0*/  @!P6 FSEL R27, R27, -INF , !P2 ;  /* 0xff8000001b1be808 */ /* 0x000fe20005000000 */
[----:B------:R-:W-:Y:S01]  /*4be0*/  FFMA.FTZ R138, R29, c[0x0][0x23c], -R138 ;  /* 0x00008f001d8a7a23 */ /* 0x000fe2000001088a */
[----:B------:R-:W-:Y:S01]  /*4bf0*/  @!P6 ISETP.GE.AND P2, PT, R0, R141, PT ;  /* 0x0000008d0000e20c */ /* 0x000fe20003f46270 */
[----:B------:R1:W-:Y:S01]  /*4c00*/  MUFU.EX2 R164, R19 ;  /* 0x0000001300a47308 */ /* 0x0003e20000000800 */
[----:B------:R-:W-:Y:S01]  /*4c10*/  SHF.R.U32.HI R0, RZ, 0x18, R4 ;  /* 0x00000018ff007819 */ /* 0x000fe20000011604 */
[----:B------:R-:W-:Y:S01]  /*4c20*/  FFMA.FTZ R27, R27, c[0x0][0x23c], -R137 ;  /* 0x00008f001b1b7a23 */ /* 0x000fe20000010889 */
[----:B------:R-:W-:Y:S01]  /*4c30*/  LOP3.LUT R12, R4, 0xff, RZ, 0xc0, !PT ;  /* 0x000000ff040c7812 */ /* 0x000fe200078ec0ff */
[----:B------:R-:W-:Y:S01]  /*4c40*/  IMAD.WIDE.U32 R4, R132, -0x326172a9, RZ ;  /* 0xcd9e8d5784047825 */ /* 0x000fe200078e00ff */
[----:B------:R-:W-:Y:S02]  /*4c50*/  LOP3.LUT R14, R13, R14, R149, 0x96, !PT ;  /* 0x0000000e0d0e7212 */ /* 0x000fe400078e9695 */
[----:B------:R-:W-:Y:S02]  /*4c60*/  LOP3.LUT R133, R8, 0xffff, RZ, 0xc0, !PT ;  /* 0x0000ffff08857812 */ /* 0x000fe400078ec0ff */
[----:B------:R-:W-:Y:S01]  /*4c70*/  LOP3.LUT R6, R5, R16, R228, 0x96, !PT ;  /* 0x0000001005067212 */ /* 0x000fe200078e96e4 */
[----:B------:R-:W-:Y:S01]  /*4c80*/  MUFU.EX2 R160, R24 ;  /* 0x0000001800a07308 */ /* 0x000fe20000000800 */
[C---:B------:R-:W-:Y:S02]  /*4c90*/  LOP3.LUT R17, R4.reuse, 0xff, RZ, 0xc0, !PT ;  /* 0x000000ff04117812 */ /* 0x040fe400078ec0ff */
[--C-:B--2---:R-:W-:Y:S02]  /*4ca0*/  SHF.R.U32.HI R18, RZ, 0x18, R4.reuse ;  /* 0x00000018ff127819 */ /* 0x104fe40000011604 */
[----:B------:R-:W-:Y:S02]  /*4cb0*/  SHF.R.U32.HI R16, RZ, 0x10, R4 ;  /* 0x00000010ff107819 */ /* 0x000fe40000011604 */
[----:B------:R-:W-:Y:S01]  /*4cc0*/  LOP3.LUT R15, R4, 0xffff, RZ, 0xc0, !PT ;  /* 0x0000ffff040f7812 */ /* 0x000fe200078ec0ff */
        /* <DEDUP_REMOVED lines=12> */
[----:B-1----:R-:W-:Y:S02]  /*4d90*/  LOP3.LUT R19, R8, 0xff, RZ, 0xc0, !PT ;  /* 0x000000ff08137812 */ /* 0x002fe400078ec0ff */
[--C-:B------:R-:W-:Y:S02]  /*4da0*/  SHF.R.U32.HI R132, RZ, 0x18, R8.reuse ;  /* 0x00000018ff847819 */ /* 0x100fe40000011608 */
[----:B------:R-:W-:Y:S01]  /*4db0*/  @!P6 FSEL R31, R31, -INF , !P5 ;  /* 0xff8000001f1fe808 */ /* 0x000fe20006800000 */
[----:B------:R-:W-:Y:S01]  /*4dc0*/  MUFU.EX2 R157, R25 ;  /* 0x00000019009d7308 */ /* 0x000fe20000000800 */
[----:B------:R-:W-:Y:S02]  /*4dd0*/  SHF.R.U32.HI R20, RZ, 0x10, R8 ;  /* 0x00000010ff147819 */ /* 0x000fe40000011608 */
[----:B------:R-:W-:Y:S01]  /*4de0*/  ISETP.LE.U32.AND P5, PT, R0, UR4, PT ;  /* 0x0000000400007c0c */ /* 0x000fe2000bfa3070 */
[----:B------:R-:W-:Y:S01]  /*4df0*/  FFMA.FTZ R137, R31, c[0x0][0x23c], -R137 ;  /* 0x00008f001f897a23 */ /* 0x000fe20000010889 */
[----:B------:R-:W-:Y:S02]  /*4e00*/  LOP3.LUT R0, R5, R134, R228, 0x96, !PT ;  /* 0x0000008605007212 */ /* 0x000fe400078e96e4 */
[----:B------:R-:W-:Y:S02]  /*4e10*/  LOP3.LUT R8, R6, 0xff, RZ, 0xc0, !PT ;  /* 0x000000ff06087812 */ /* 0x000fe400078ec0ff */
[----:B------:R-:W-:Y:S01]  /*4e20*/  LOP3.LUT R4, R4, 0xffff, RZ, 0xc0, !PT ;  /* 0x0000ffff04047812 */ /* 0x000fe200078ec0ff */
[----:B------:R-:W-:Y:S01]  /*4e30*/  MUFU.EX2 R162, R27 ;  /* 0x0000001b00a27308 */ /* 0x000fe20000000800 */
[--C-:B------:R-:W-:Y:S02]  /*4e40*/  SHF.R.U32.HI R5, RZ, 0x18, R6.reuse ;  /* 0x00000018ff057819 */ /* 0x100fe40000011606 */
[----:B------:R-:W-:Y:S02]  /*4e50*/  SHF.R.U32.HI R6, RZ, 0x10, R6 ;  /* 0x00000010ff067819 */ /* 0x000fe40000011606 */
[----:B------:R-:W-:Y:S02]  /*4e60*/  @!P6 FSEL R34, R34, -INF , !P4 ;  /* 0xff8000002222e808 */ /* 0x000fe40006000000 */
[----:B------:R-:W-:Y:S02]  /*4e70*/  LOP3.LUT R7, R6, 0xff, RZ, 0xc0, !PT ;  /* 0x000000ff06077812 */ /* 0x000fe400078ec0ff */
[----:B------:R-:W-:Y:S01]  /*4e80*/  ISETP.LE.U32.AND P4, PT, R4, UR4, PT ;  /* 0x0000000404007c0c */ /* 0x000fe2000bf83070 */
[--C-:B------:R-:W-:Y:S01]  /*4e90*/  FFMA.FTZ R34, R34, c[0x0][0x23c], -R139.reuse ;  /* 0x00008f0022227a23 */ /* 0x100fe2000001088b */
[----:B------:R-:W-:Y:S01]  /*4ea0*/  LOP3.LUT R4, R0, 0xffff, RZ, 0xc0, !PT ;  /* 0x0000ffff00047812 */ /* 0x000fe200078ec0ff */
[----:B------:R-:W-:Y:S01]  /*4eb0*/  MUFU.EX2 R155, R28 ;  /* 0x0000001c009b7308 */ /* 0x000fe20000000800 */
[----:B------:R-:W-:Y:S02]  /*4ec0*/  @!P6 FSEL R33, R33, -INF , !P2 ;  /* 0xff8000002121e808 */ /* 0x000fe40005000000 */
[----:B------:R-:W-:Y:S02]  /*4ed0*/  @!P6 FSEL R35, R35, -INF , !P0 ;  /* 0xff8000002323e808 */ /* 0x000fe40004000000 */
[----:B------:R-:W-:Y:S02]  /*4ee0*/  @!P6 FSEL R32, R32, -INF , !P3 ;  /* 0xff8000002020e808 */ /* 0x000fe40005800000 */
[----:B------:R-:W-:Y:S01]  /*4ef0*/  ISETP.LE.U32.AND P6, PT, R7, UR4, PT ;  /* 0x0000000407007c0c */ /* 0x000fe2000bfc3070 */
[----:B------:R-:W-:Y:S01]  /*4f00*/  FFMA.FTZ R139, R35, c[0x0][0x23c], -R139 ;  /* 0x00008f00238b7a23 */ /* 0x000fe2000001088b */
[----:B------:R-:W-:Y:S01]  /*4f10*/  SHF.R.U32.HI R4, RZ, 0x8, R4 ;  /* 0x00000008ff047819 */ /* 0x000fe20000011604 */
[----:B------:R-:W-:Y:S01]  /*4f20*/  @!P4 FADD.FTZ R169, -R169, -RZ ;  /* 0x800000ffa9a9c221 */ /* 0x000fe20000010100 */
[----:B------:R-:W-:Y:S01]  /*4f30*/  ISETP.LE.U32.AND P2, PT, R5, UR4, PT ;  /* 0x0000000405007c0c */ /* 0x000fe2000bf43070 */
[--C-:B------:R-:W-:Y:S01]  /*4f40*/  FFMA.FTZ R32, R32, c[0x0][0x23c], -R142.reuse ;  /* 0x00008f0020207a23 */ /* 0x100fe2000001088e */
[----:B------:R-:W-:Y:S01]  /*4f50*/  LOP3.LUT R4, R4, 0xffff, RZ, 0xc0, !PT ;  /* 0x0000ffff04047812 */ /* 0x000fe200078ec0ff */
[----:B------:R-:W-:Y:S01]  /*4f60*/  FFMA.FTZ R142, R33, c[0x0][0x23c], -R142 ;  /* 0x00008f00218e7a23 */ /* 0x000fe2000001088e */
[----:B------:R-:W-:Y:S01]  /*4f70*/  LOP3.LUT R6, R0, 0xff, RZ, 0xc0, !PT ;  /* 0x000000ff00067812 */ /* 0x000fe200078ec0ff */
[----:B------:R-:W1:Y:S01]  /*4f80*/  MUFU.EX2 R151, R32 ;  /* 0x0000002000977308 */ /* 0x000e620000000800 */
[----:B------:R-:W-:Y:S02]  /*4f90*/  ISETP.LE.U32.AND P4, PT, R4, UR4, PT ;  /* 0x0000000404007c0c */ /* 0x000fe4000bf83070 */
[--C-:B------:R-:W-:Y:S01]  /*4fa0*/  SHF.R.U32.HI R4, RZ, 0x18, R0.reuse ;  /* 0x00000018ff047819 */ /* 0x100fe20000011600 */
[----:B----4-:R-:W-:Y:S01]  /*4fb0*/  @!P6 FADD.FTZ R168, -R168, -RZ ;  /* 0x800000ffa8a8e221 */ /* 0x010fe20000010100 */
[----:B------:R-:W-:Y:S02]  /*4fc0*/  ISETP.LE.U32.AND P0, PT, R6, UR4, PT ;  /* 0x0000000406007c0c */ /* 0x000fe4000bf03070 */
[----:B------:R-:W-:Y:S01]  /*4fd0*/  ISETP.LE.U32.AND P6, PT, R4, UR4, PT ;  /* 0x0000000404007c0c */ /* 0x000fe2000bfc3070 */
[----:B------:R-:W-:Y:S01]  /*4fe0*/  @!P2 FADD.FTZ R175, -R175, -RZ ;  /* 0x800000ffafafa221 */ /* 0x000fe20000010100 */
[----:B------:R-:W-:Y:S01]  /*4ff0*/  ISETP.LE.U32.AND P2, PT, R14, UR4, PT ;  /* 0x000000040e007c0c */ /* 0x000fe2000bf43070 */
[----:B------:R-:W-:Y:S01]  /*5000*/  MUFU.EX2 R149, R142 ;  /* 0x0000008e00957308 */ /* 0x000fe20000000800 */
[----:B------:R-:W-:Y:S02]  /*5010*/  LOP3.LUT R4, R13, 0xff, RZ, 0xc0, !PT ;  /* 0x000000ff0d047812 */ /* 0x000fe400078ec0ff */
[----:B------:R-:W-:Y:S01]  /*5020*/  SHF.R.U32.HI R5, RZ, 0x10, R0 ;  /* 0x00000010ff057819 */ /* 0x000fe20000011600 */
[----:B------:R-:W-:Y:S01]  /*5030*/  @!P4 FADD.FTZ R188, -R188, -RZ ;  /* 0x800000ffbcbcc221 */ /* 0x000fe20000010100 */
[----:B------:R-:W-:Y:S02]  /*5040*/  SHF.R.U32.HI R0, RZ, 0x8, R9 ;  /* 0x00000008ff007819 */ /* 0x000fe40000011609 */
[----:B------:R-:W-:Y:S01]  /*5050*/  ISETP.LE.U32.AND P4, PT, R4, UR4, PT ;  /* 0x0000000404007c0c */ /* 0x000fe2000bf83070 */
[----:B------:R-:W-:Y:S01]  /*5060*/  @!P0 FADD.FTZ R190, -R190, -RZ ;  /* 0x800000ffbebe8221 */ /* 0x000fe20000010100 */
[----:B------:R-:W-:Y:S01]  /*5070*/  LOP3.LUT R0, R0, 0xffff, RZ, 0xc0, !PT ;  /* 0x0000ffff00007812 */ /* 0x000fe200078ec0ff */
[----:B------:R-:W-:Y:S01]  /*5080*/  @!P6 FADD.FTZ R189, -R189, -RZ ;  /* 0x800000ffbdbde221 */ /* 0x000fe20000010100 */
[----:B------:R-:W-:Y:S01]  /*5090*/  ISETP.LE.U32.AND P6, PT, R12, UR4, PT ;  /* 0x000000040c007c0c */ /* 0x000fe2000bfc3070 */
[----:B---3--:R-:W-:Y:S01]  /*50a0*/  @!P2 FADD.FTZ R172, -R172, -RZ ;  /* 0x800000ffacaca221 */ /* 0x008fe20000010100 */
[----:B------:R-:W-:Y:S01]  /*50b0*/  ISETP.LE.U32.AND P0, PT, R0, UR4, PT ;  /* 0x0000000400007c0c */ /* 0x000fe2000bf03070 */
[----:B-1----:R-:W-:Y:S01]  /*50c0*/  @!P1 FADD.FTZ R151, -R151, -RZ ;  /* 0x800000ff97979221 */ /* 0x002fe20000010100 */
[----:B------:R-:W-:Y:S01]  /*50d0*/  SHF.R.U32.HI R0, RZ, 0x8, R15 ;  /* 0x00000008ff007819 */ /* 0x000fe2000001160f */
[----:B------:R-:W-:Y:S01]  /*50e0*/  MUFU.EX2 R150, R34 ;  /* 0x0000002200967308 */ /* 0x000fe20000000800 */
        /* <DEDUP_REMOVED lines=9> */
[----:B------:R-:W1:Y:S01]  /*5180*/  MUFU.EX2 R148, R139 ;  /* 0x0000008b00947308 */ /* 0x000e620000000800 */
[----:B------:R-:W-:Y:S01]  /*5190*/  LOP3.LUT R4, R11, 0xff, RZ, 0xc0, !PT ;  /* 0x000000ff0b047812 */ /* 0x000fe200078ec0ff */
[----:B------:R-:W-:Y:S01]  /*51a0*/  @!P2 FADD.FTZ R167, -R167, -RZ ;  /* 0x800000ffa7a7a221 */ /* 0x000fe20000010100 */
[----:B------:R-:W-:Y:S02]  /*51b0*/  SHF.R.U32.HI R0, RZ, 0x8, R0 ;  /* 0x00000008ff007819 */ /* 0x000fe40000011600 */
[----:B------:R-:W-:Y:S02]  /*51c0*/  ISETP.LE.U32.AND P2, PT, R4, UR4, PT ;  /* 0x0000000404007c0c */ /* 0x000fe4000bf43070 */
[----:B------:R-:W-:Y:S01]  /*51d0*/  LOP3.LUT R0, R0, 0xffff, RZ, 0xc0, !PT ;  /* 0x0000ffff00007812 */ /* 0x000fe200078ec0ff */
[----:B------:R-:W-:Y:S01]  /*51e0*/  @!P4 FADD.FTZ R166, -R166, -RZ ;  /* 0x800000ffa6a6c221 */ /* 0x000fe20000010100 */
[----:B------:R-:W-:Y:S01]  /*51f0*/  SHF.R.U32.HI R4, RZ, 0x10, R11 ;  /* 0x00000010ff047819 */ /* 0x000fe2000001160b */
[----:B------:R-:W2:Y:S01]  /*5200*/  MUFU.EX2 R154, R138 ;  /* 0x0000008a009a7308 */ /* 0x000ea20000000800 */
[----:B------:R-:W-:Y:S01]  /*5210*/  ISETP.LE.U32.AND P4, PT, R0, UR4, PT ;  /* 0x0000000400007c0c */ /* 0x000fe2000bf83070 */
[----:B------:R-:W-:Y:S01]  /*5220*/  @!P6 FADD.FTZ R165, -R165, -RZ ;  /* 0x800000ffa5a5e221 */ /* 0x000fe20000010100 */
[----:B------:R-:W-:Y:S02]  /*5230*/  LOP3.LUT R0, R4, 0xff, RZ, 0xc0, !PT ;  /* 0x000000ff04007812 */ /* 0x000fe400078ec0ff */
[----:B------:R-:W-:Y:S02]  /*5240*/  LOP3.LUT R4, R10, 0xffff, RZ, 0xc0, !PT ;  /* 0x0000ffff0a047812 */ /* 0x000fe400078ec0ff */
[----:B------:R-:W-:Y:S01]  /*5250*/  ISETP.LE.U32.AND P6, PT, R0, UR4, PT ;  /* 0x0000000400007c0c */ /* 0x000fe2000bfc3070 */
[----:B------:R-:W-:Y:S01]  /*5260*/  @!P2 FADD.FTZ R161, -R161, -RZ ;  /* 0x800000ffa1a1a221 */ /* 0x000fe20000010100 */
[----:B------:R-:W-:Y:S01]  /*5270*/  SHF.R.U32.HI R0, RZ, 0x8, R4 ;  /* 0x00000008ff007819 */ /* 0x000fe20000011604 */
[----:B------:R-:W3:Y:S01]  /*5280*/  MUFU.EX2 R153, R30 ;  /* 0x0000001e00997308 */ /* 0x000ee20000000800 */
[----:B------:R-:W-:Y:S02]  /*5290*/  LOP3.LUT R4, R10, 0xff, RZ, 0xc0, !PT ;  /* 0x000000ff0a047812 */ /* 0x000fe400078ec0ff */
[----:B------:R-:W-:Y:S01]  /*52a0*/  LOP3.LUT R0, R0, 0xffff, RZ, 0xc0, !PT ;  /* 0x0000ffff00007812 */ /* 0x000fe200078ec0ff */
[----:B------:R-:W-:Y:S01]  /*52b0*/  @!P4 FADD.FTZ R156, -R156, -RZ ;  /* 0x800000ff9c9cc221 */ /* 0x000fe20000010100 */
[----:B------:R-:W-:Y:S01]  /*52c0*/  ISETP.LE.U32.AND P2, PT, R4, UR4, PT ;  /* 0x0000000404007c0c */ /* 0x000fe2000bf43070 */
[----:B-1----:R-:W-:Y:S01]  /*52d0*/  @!P5 FADD.FTZ R148, -R148, -RZ ;  /* 0x800000ff9494d221 */ /* 0x002fe20000010100 */
[--C-:B------:R-:W-:Y:S02]  /*52e0*/  SHF.R.U32.HI R4, RZ, 0x10, R10.reuse ;  /* 0x00000010ff047819 */ /* 0x100fe4000001160a */
[----:B------:R-:W-:Y:S01]  /*52f0*/  ISETP.LE.U32.AND P3, PT, R8, UR4, PT ;  /* 0x0000000408007c0c */ /* 0x000fe2000bf63070 */
[----:B------:R-:W-:Y:S01]  /*5300*/  @!P6 FADD.FTZ R159, -R159, -RZ ;  /* 0x800000ff9f9fe221 */ /* 0x000fe20000010100 */
[----:B------:R-:W-:Y:S01]  /*5310*/  ISETP.LE.U32.AND P4, PT, R0, UR4, PT ;  /* 0x0000000400007c0c */ /* 0x000fe2000bf83070 */
[----:B------:R-:W1:Y:S01]  /*5320*/  MUFU.EX2 R152, R137 ;  /* 0x0000008900987308 */ /* 0x000e620000000800 */
[----:B------:R-:W-:Y:S02]  /*5330*/  LOP3.LUT R0, R4, 0xff, RZ, 0xc0, !PT ;  /* 0x000000ff04007812 */ /* 0x000fe400078ec0ff */
[----:B------:R-:W-:Y:S02]  /*5340*/  SHF.R.U32.HI R4, RZ, 0x8, R135 ;  /* 0x00000008ff047819 */ /* 0x000fe40000011687 */
[----:B------:R-:W-:Y:S01]  /*5350*/  ISETP.LE.U32.AND P6, PT, R0, UR4, PT ;  /* 0x0000000400007c0c */ /* 0x000fe2000bfc3070 */
[----:B------:R-:W-:Y:S01]  /*5360*/  @!P2 FADD.FTZ R160, -R160, -RZ ;  /* 0x800000ffa0a0a221 */ /* 0x000fe20000010100 */
[----:B------:R-:W-:Y:S02]  /*5370*/  LOP3.LUT R0, R4, 0xffff, RZ, 0xc0, !PT ;  /* 0x0000ffff04007812 */ /* 0x000fe400078ec0ff */
[----:B------:R-:W-:Y:S01]  /*5380*/  ISETP.LE.U32.AND P0, PT, R18, UR4, PT ;  /* 0x0000000412007c0c */ /* 0x000fe2000bf03070 */
[----:B------:R-:W-:Y:S01]  /*5390*/  @!P3 FADD.FTZ R170, -R170, -RZ ;  /* 0x800000ffaaaab221 */ /* 0x000fe20000010100 */
[----:B------:R-:W-:Y:S01]  /*53a0*/  ISETP.LE.U32.AND P2, PT, R0, UR4, PT ;  /* 0x0000000400007c0c */ /* 0x000fe2000bf43070 */
[----:B------:R-:W-:Y:S01]  /*53b0*/  @!P4 FADD.FTZ R157, -R157, -RZ ;  /* 0x800000ff9d9dc221 */ /* 0x000fe20000010100 */
[----:B------:R-:W-:Y:S02]  /*53c0*/  LOP3.LUT R0, R136, 0xff, RZ, 0xc0, !PT ;  /* 0x000000ff88007812 */ /* 0x000fe400078ec0ff */
        /* <DEDUP_REMOVED lines=23> */
[----:B--2---:R-:W-:Y:S01]  /*5540*/  @!P2 FADD.FTZ R154, -R154, -RZ ;  /* 0x800000ff9a9aa221 */ /* 0x004fe20000010100 */
[----:B------:R-:W-:Y:S02]  /*5550*/  SHF.R.U32.HI R10, RZ, 0x18, R10 ;  /* 0x00000018ff0a7819 */ /* 0x000fe4000001160a */
[----:B------:R-:W-:Y:S02]  /*5560*/  ISETP.LE.U32.AND P3, PT, R19, UR4, PT ;  /* 0x0000000413007c0c */ /* 0x000fe4000bf63070 */
[----:B------:R-:W-:Y:S02]  /*5570*/  ISETP.LE.U32.AND P4, PT, R10, UR4, PT ;  /* 0x000000040a007c0c */ /* 0x000fe4000bf83070 */
[----:B----4-:R-:W-:Y:S01]  /*5580*/  F2FP.RELU.BF16.PACK_AB R0, R164, R165 ;  /* 0x000000a5a400723e */ /* 0x010fe200000018ff */
[----:B---3--:R-:W-:Y:S01]  /*5590*/  @!P1 FADD.FTZ R153, -R153, -RZ ;  /* 0x800000ff99999221 */ /* 0x008fe20000010100 */
[----:B------:R-:W-:Y:S02]  /*55a0*/  FSETP.GE.FTZ.AND P1, PT, R169, RZ, PT ;  /* 0x000000ffa900720b */ /* 0x000fe40003f36000 */
[----:B-1----:R-:W-:Y:S01]  /*55b0*/  F2FP.RELU.BF16.PACK_AB R7, R171, R172 ;  /* 0x000000acab07723e */ /* 0x002fe200000018ff */
        /* <DEDUP_REMOVED lines=8> */
[----:B------:R-:W-:Y:S02]  /*5640*/  F2FP.RELU.BF16.PACK_AB R4, R158, R159 ;  /* 0x0000009f9e04723e */ /* 0x000fe400000018ff */
[----:B------:R-:W-:Y:S01]  /*5650*/  FSETP.GE.FTZ.AND P5, PT, R167, RZ, PT ;  /* 0x000000ffa700720b */ /* 0x000fe20003fb6000 */
[----:B------:R4:W-:Y:S01]  /*5660*/  STS [R196+0x1a000], R7 ;  /* 0x01a00007c4007388 */ /* 0x0009e20000000800 */
[----:B------:R-:W-:Y:S02]  /*5670*/  FSETP.GE.FTZ.AND P4, PT, R166, RZ, PT ;  /* 0x000000ffa600720b */ /* 0x000fe40003f96000 */
[----:B------:R-:W-:Y:S01]  /*5680*/  @!P0 FADD.FTZ R152, -R152, -RZ ;  /* 0x800000ff98988221 */ /* 0x000fe20000010100 */
[----:B------:R-:W-:Y:S02]  /*5690*/  FSETP.GE.FTZ.AND P3, PT, R161, RZ, PT ;  /* 0x000000ffa100720b */ /* 0x000fe40003f76000 */
[----:B------:R-:W-:Y:S02]  /*56a0*/  ISETP.GT.AND P6, PT, R193, R235, PT ;  /* 0x000000ebc100720c */ /* 0x000fe40003fc4270 */
[----:B-1----:R-:W-:Y:S02]  /*56b0*/  F2FP.RELU.BF16.PACK_AB R0, R149, R151 ;  /* 0x000000979500723e */ /* 0x002fe400000018ff */
[----:B--2---:R-:W-:Y:S02]  /*56c0*/  F2FP.RELU.BF16.PACK_AB R6, R173, R174 ;  /* 0x000000aead06723e */ /* 0x004fe400000018ff */
[----:B---3--:R-:W-:Y:S03]  /*56d0*/  F2FP.RELU.BF16.PACK_AB R5, R156, R161 ;  /* 0x000000a19c05723e */ /* 0x008fe600000018ff */
[----:B------:R1:W-:Y:S01]  /*56e0*/  STS [R196+0x1a400], R6 ;  /* 0x01a40006c4007388 */ /* 0x0003e20000000800 */
[----:B----4-:R-:W-:Y:S03]  /*56f0*/  F2FP.RELU.BF16.PACK_AB R7, R157, R160 ;  /* 0x000000a09d07723e */ /* 0x010fe600000018ff */
[----:B------:R2:W-:Y:S04]  /*5700*/  STS [R195+0x19000], R5 ;  /* 0x01900005c3007388 */ /* 0x0005e80000000800 */
[----:B------:R3:W-:Y:S04]  /*5710*/  STS [R195+0x19400], R4 ;  /* 0x01940004c3007388 */ /* 0x0007e80000000800 */
[----:B------:R4:W-:Y:S01]  /*5720*/  STS [R194+0x19000], R0 ;  /* 0x01900000c2007388 */ /* 0x0009e20000000800 */
[----:B-1----:R-:W-:Y:S02]  /*5730*/  F2FP.RELU.BF16.PACK_AB R6, R162, R163 ;  /* 0x000000a3a206723e */ /* 0x002fe400000018ff */
[----:B--2---:R-:W-:Y:S02]  /*5740*/  F2FP.RELU.BF16.PACK_AB R5, R148, R150 ;  /* 0x000000969405723e */ /* 0x004fe400000018ff */
[----:B---3--:R-:W-:Y:S03]  /*5750*/  F2FP.RELU.BF16.PACK_AB R4, R154, R155 ;  /* 0x0000009b9a04723e */ /* 0x008fe600000018ff */
[----:B------:R-:W-:Y:S01]  /*5760*/  STS [R194+0x19400], R5 ;  /* 0x01940005c2007388 */ /* 0x000fe20000000800 */
[----:B----4-:R-:W-:Y:S03]  /*5770*/  F2FP.RELU.BF16.PACK_AB R0, R152, R153 ;  /* 0x000000999800723e */ /* 0x010fe600000018ff */
[----:B------:R-:W-:Y:S04]  /*5780*/  STS [R195+0x1a000], R7 ;  /* 0x01a00007c3007388 */ /* 0x000fe80000000800 */
[----:B------:R-:W-:Y:S04]  /*5790*/  STS [R195+0x1a400], R6 ;  /* 0x01a40006c3007388 */ /* 0x000fe80000000800 */
[----:B------:R-:W-:Y:S04]  /*57a0*/  STS [R194+0x1a000], R4 ;  /* 0x01a00004c2007388 */ /* 0x000fe80000000800 */
[----:B------:R-:W-:Y:S04]  /*57b0*/  STS [R194+0x1a400], R0 ;  /* 0x01a40000c2007388 */ /* 0x000fe80000000800 */
[----:B------:R-:W-:Y:S08]  /*57c0*/  LDSM.16.M88.4 R32, [R179+0x6000] ;  /* 0x00600000b320783b */ /* 0x000ff00000000200 */
[----:B------:R-:W1:Y:S08]  /*57d0*/  LDSM.16.M88.4 R16, [R176+0xf000] ;  /* 0x00f00000b010783b */ /* 0x000e700000000200 */
[----:B------:R-:W2:Y:S08]  /*57e0*/  LDSM.16.M88.4 R28, [R179+0x6800] ;  /* 0x00680000b31c783b */ /* 0x000eb00000000200 */
[----:B------:R-:W3:Y:S08]  /*57f0*/  LDSM.16.M88.4 R132, [R176+0xf400] ;  /* 0x00f40000b084783b */ /* 0x000ef00000000200 */
[----:B------:R-:W-:Y:S08]  /*5800*/  LDSM.16.M88.4 R136, [R180+0x6000] ;  /* 0x00600000b488783b */ /* 0x000ff00000000200 */
[----:B------:R-:W4:Y:S01]  /*5810*/  LDSM.16.M88.4 R140, [R177+0xf000] ;  /* 0x00f00000b18c783b */ /* 0x000f220000000200 */
[-C--:B-1----:R-:W-:Y:S08]  /*5820*/  HMMA.16816.F32.BF16 R4, R32, R16.reuse, RZ ;  /* 0x000000102004723c */ /* 0x082ff000000418ff */
[C---:B--2---:R-:W-:Y:S08]  /*5830*/  HMMA.16816.F32.BF16 R8, R28.reuse, R16, RZ ;  /* 0x000000101c08723c */ /* 0x044ff000000418ff */
[-C--:B------:R-:W-:Y:S08]  /*5840*/  HMMA.16816.F32.BF16 R12, R28, R18.reuse, RZ ;  /* 0x000000121c0c723c */ /* 0x080ff000000418ff */
[C---:B------:R-:W-:Y:S08]  /*5850*/  HMMA.16816.F32.BF16 R16, R32.reuse, R18, RZ ;  /* 0x000000122010723c */ /* 0x040ff000000418ff */
[-C--:B---3--:R-:W-:Y:S08]  /*5860*/  HMMA.16816.F32.BF16 R20, R32, R132.reuse, RZ ;  /* 0x000000842014723c */ /* 0x088ff000000418ff */
[C---:B------:R-:W-:Y:S08]  /*5870*/  HMMA.16816.F32.BF16 R24, R28.reuse, R132, RZ ;  /* 0x000000841c18723c */ /* 0x040ff000000418ff */
[-C--:B------:R-:W-:Y:S08]  /*5880*/  HMMA.16816.F32.BF16 R28, R28, R134.reuse, RZ ;  /* 0x000000861c1c723c */ /* 0x080ff000000418ff */
[----:B------:R-:W-:Y:S01]  /*5890*/  HMMA.16816.F32.BF16 R32, R32, R134, RZ ;  /* 0x000000862020723c */ /* 0x000fe200000418ff */
[----:B------:R-:W1:Y:S07]  /*58a0*/  LDSM.16.M88.4 R132, [R180+0x6800] ;  /* 0x00680000b484783b */ /* 0x000e6e0000000200 */
[-C--:B----4-:R-:W-:Y:S08]  /*58b0*/  HMMA.16816.F32.BF16 R4, R136, R140.reuse, R4 ;  /* 0x0000008c8804723c */ /* 0x090ff00000041804 */
[C---:B-1----:R-:W-:Y:S08]  /*58c0*/  HMMA.16816.F32.BF16 R8, R132.reuse, R140, R8 ;  /* 0x0000008c8408723c */ /* 0x042ff00000041808 */
[-C--:B------:R-:W-:Y:S08]  /*58d0*/  HMMA.16816.F32.BF16 R12, R132, R142.reuse, R12 ;  /* 0x0000008e840c723c */ /* 0x080ff0000004180c */
[C---:B------:R-:W-:Y:S01]  /*58e0*/  HMMA.16816.F32.BF16 R16, R136.reuse, R142, R16 ;  /* 0x0000008e8810723c */ /* 0x040fe20000041810 */
[----:B------:R-:W1:Y:S07]  /*58f0*/  LDSM.16.M88.4 R140, [R177+0xf400] ;  /* 0x00f40000b18c783b */ /* 0x000e6e0000000200 */
[-C--:B-1----:R-:W-:Y:S08]  /*5900*/  HMMA.16816.F32.BF16 R20, R136, R140.reuse, R20 ;  /* 0x0000008c8814723c */ /* 0x082ff00000041814 */
[C---:B------:R-:W-:Y:S08]  /*5910*/  HMMA.16816.F32.BF16 R24, R132.reuse, R140, R24 ;  /* 0x0000008c8418723c */ /* 0x040ff00000041818 */
[-C--:B------:R-:W-:Y:S01]  /*5920*/  HMMA.16816.F32.BF16 R28, R132, R142.reuse, R28 ;  /* 0x0000008e841c723c */ /* 0x080fe2000004181c */
[----:B------:R-:W-:Y:S07]  /*5930*/  LDSM.16.M88.4 R132, [R179+0x7000] ;  /* 0x00700000b384783b */ /* 0x000fee0000000200 */
[----:B------:R-:W-:Y:S01]  /*5940*/  HMMA.16816.F32.BF16 R32, R136, R142, R32 ;  /* 0x0000008e8820723c */ /* 0x000fe20000041820 */
[----:B------:R-:W1:Y:S08]  /*5950*/  LDSM.16.M88.4 R136, [R176+0x11000] ;  /* 0x01100000b088783b */ /* 0x000e700000000200 */
[----:B------:R-:W2:Y:S01]  /*5960*/  LDSM.16.M88.4 R140, [R179+0x7800] ;  /* 0x00780000b38c783b */ /* 0x000ea20000000200 */
[-C--:B-1----:R-:W-:Y:S08]  /*5970*/  HMMA.16816.F32.BF16 R4, R132, R136.reuse, R4 ;  /* 0x000000888404723c */ /* 0x082ff00000041804 */
[C---:B--2---:R-:W-:Y:S08]  /*5980*/  HMMA.16816.F32.BF16 R8, R140.reuse, R136, R8 ;  /* 0x000000888c08723c */ /* 0x044ff00000041808 */
        /* <DEDUP_REMOVED lines=28> */
[C---:B------:R-:W-:Y:S07]  /*5b50*/  HMMA.16816.F32.BF16 R24, R140.reuse, R132, R24 ;  /* 0x000000848c18723c */ /* 0x040fee0000041818 */
[----:B------:R-:W-:Y:S01]  /*5b60*/  IMAD.MOV.U32 R132, RZ, RZ, R217 ;  /* 0x000000ffff847224 */ /* 0x000fe200078e00d9 */
[-C--:B------:R-:W-:Y:S01]  /*5b70*/  HMMA.16816.F32.BF16 R28, R140, R134.reuse, R28 ;  /* 0x000000868c1c723c */ /* 0x080fe2000004181c */
[----:B------:R-:W-:Y:S03]  /*5b80*/  IMAD.MOV.U32 R133, RZ, RZ, R216 ;  /* 0x000000ffff857224 */ /* 0x000fe600078e00d8 */
[C---:B------:R-:W-:Y:S04]  /*5b90*/  LEA R146, P0, R210.reuse, R132, 0x2 ;  /* 0x00000084d2927211 */ /* 0x040fe800078010ff */
[----:B------:R-:W-:Y:S01]  /*5ba0*/  LEA.HI.X.SX32 R147, R210, R133, 0x2, P0 ;  /* 0x00000085d2937211 */ /* 0x000fe200000f16ff */
[----:B------:R-:W-:Y:S01]  /*5bb0*/  HMMA.16816.F32.BF16 R32, R136, R134, R32 ;  /* 0x000000868820723c */ /* 0x000fe20000041820 */
[----:B------:R-:W-:Y:S01]  /*5bc0*/  LDSM.16.M88.4 R132, [R180+0x8000] ;  /* 0x00800000b484783b */ /* 0x000fe20000000200 */
[----:B------:R-:W-:Y:S07]  /*5bd0*/  FSETP.GE.FTZ.AND P0, PT, R168, RZ, PT ;  /* 0x000000ffa800720b */ /* 0x000fee0003f16000 */
[----:B------:R-:W2:Y:S04]  /*5be0*/  LDG.E R145, [R146.64] ;  /* 0x0000000692917981 */ /* 0x000ea8000c1e1900 */
[----:B------:R-:W3:Y:S04]  /*5bf0*/  LDG.E R144, [R146.64+0x20] ;  /* 0x0000200692907981 */ /* 0x000ee8000c1e1900 */
[----:B------:R-:W1:Y:S02]  /*5c00*/  LDSM.16.M88.4 R136, [R177+0x13000] ;  /* 0x01300000b188783b */ /* 0x000e640000000200 */
        /* <DEDUP_REMOVED lines=21> */
[C---:B------:R-:W-:Y:S01]  /*5d60*/  HMMA.16816.F32.BF16 R16, R132.reuse, R138, R16 ;  /* 0x0000008a8410723c */ /* 0x040fe20000041810 */
[----:B------:R-:W1:Y:S11]  /*5d70*/  LDSM.16.M88.4 R136, [R177+0x13400] ;  /* 0x01340000b188783b */ /* 0x000e760000000200 */
[----:B------:R-:W-:Y:S11]  /*5d80*/  @!UPT UIADD3 URZ, URZ, URZ, URZ ;  /* 0x0000003f3f3ff290 */ /* 0x000ff6000fffe03f */
[----:B------:R-:W-:Y:S01]  /*5d90*/  @!UPT UIADD3 URZ, URZ, URZ, URZ ;  /* 0x0000003f3f3ff290 */ /* 0x000fe2000fffe03f */
[C---:B------:R-:W-:Y:S02]  /*5da0*/  FADD.FTZ R5, -R145.reuse, R16 ;  /* 0x0000001091057221 */ /* 0x040fe40000010100 */
[----:B------:R-:W-:Y:S02]  /*5db0*/  FADD.FTZ R17, -R145, R17 ;  /* 0x0000001191117221 */ /* 0x000fe40000010100 */
[----:B------:R-:W-:Y:S03]  /*5dc0*/  FADD.FTZ R18, -R144, R18 ;  /* 0x0000001290127221 */ /* 0x000fe60000010100 */
[----:B------:R-:W-:Y:S02]  /*5dd0*/  FSEL R17, R17, R145, P4 ;  /* 0x0000009111117208 */ /* 0x000fe40002000000 */
[----:B------:R-:W-:Y:S03]  /*5de0*/  FSETP.GE.FTZ.AND P4, PT, R158, RZ, PT ;  /* 0x000000ff9e00720b */ /* 0x000fe60003f96000 */
[----:B------:R-:W-:Y:S01]  /*5df0*/  FMUL.FTZ R166, R166, R17 ;  /* 0x00000011a6a67220 */ /* 0x000fe20000410000 */
[-C--:B-1----:R-:W-:Y:S08]  /*5e00*/  HMMA.16816.F32.BF16 R20, R132, R136.reuse, R20 ;  /* 0x000000888414723c */ /* 0x082ff00000041814 */
[C---:B------:R-:W-:Y:S08]  /*5e10*/  HMMA.16816.F32.BF16 R24, R140.reuse, R136, R24 ;  /* 0x000000888c18723c */ /* 0x040ff00000041818 */
[-C--:B------:R-:W-:Y:S08]  /*5e20*/  HMMA.16816.F32.BF16 R28, R140, R138.reuse, R28 ;  /* 0x0000008a8c1c723c */ /* 0x080ff0000004181c */
[C---:B------:R-:W-:Y:S01]  /*5e30*/  FADD.FTZ R16, -R145.reuse, R20 ;  /* 0x0000001491107221 */ /* 0x040fe20000010100 */
[----:B------:R-:W-:Y:S03]  /*5e40*/  HMMA.16816.F32.BF16 R32, R132, R138, R32 ;  /* 0x0000008a8420723c */ /* 0x000fe60000041820 */
[----:B------:R-:W-:Y:S01]  /*5e50*/  FADD.FTZ R6, -R145, R21 ;  /* 0x0000001591067221 */ /* 0x000fe20000010100 */
[-C--:B------:R-:W-:Y:S01]  /*5e60*/  FSEL R20, R5, R145.reuse, P5 ;  /* 0x0000009105147208 */ /* 0x080fe20002800000 */
[----:B------:R-:W-:Y:S01]  /*5e70*/  FADD.FTZ R23, -R144, R23 ;  /* 0x0000001790177221 */ /* 0x000fe20000010100 */
[-C--:B------:R-:W-:Y:S02]  /*5e80*/  FSEL R16, R16, R145.reuse, P3 ;  /* 0x0000009110107208 */ /* 0x080fe40001800000 */
[-C--:B------:R-:W-:Y:S01]  /*5e90*/  FSEL R6, R6, R145.reuse, P2 ;  /* 0x0000009106067208 */ /* 0x080fe20001000000 */
[----:B------:R-:W-:Y:S01]  /*5ea0*/  FMUL.FTZ R167, R167, R20 ;  /* 0x00000014a7a77220 */ /* 0x000fe20000410000 */
[----:B------:R-:W-:Y:S02]  /*5eb0*/  FSETP.GE.FTZ.AND P2, PT, R165, RZ, PT ;  /* 0x000000ffa500720b */ /* 0x000fe40003f56000 */
[----:B------:R-:W-:Y:S01]  /*5ec0*/  FMUL.FTZ R161, R161, R16 ;  /* 0x00000010a1a17220 */ /* 0x000fe20000410000 */
[----:B------:R-:W-:Y:S01]  /*5ed0*/  FSETP.GE.FTZ.AND P3, PT, R150, RZ, PT ;  /* 0x000000ff9600720b */ /* 0x000fe20003f76000 */
[----:B------:R-:W-:Y:S02]  /*5ee0*/  FMUL.FTZ R156, R156, R6 ;  /* 0x000000069c9c7220 */ /* 0x000fe40000410000 */
[----:B------:R-:W-:Y:S08]  /*5ef0*/  FADD.FTZ R6, -R144, R19 ;  /* 0x0000001390067221 */ /* 0x000ff00000010100 */
        /* <DEDUP_REMOVED lines=38> */
[-C--:B------:R-:W-:Y:S01]  /*6160*/  FSEL R12, R12, R4.reuse, P1 ;  /* 0x000000040c0c7208 */ /* 0x080fe20000800000 */
[----:B------:R-:W-:Y:S01]  /*6170*/  FMUL.FTZ R34, R188, R5 ;  /* 0x00000005bc227220 */ /* 0x000fe20000410000 */
[----:B------:R-:W-:Y:S01]  /*6180*/  FSETP.GE.FTZ.AND P1, PT, R157, RZ, PT ;  /* 0x000000ff9d00720b */ /* 0x000fe20003f36000 */
[----:B---3--:R-:W-:Y:S01]  /*6190*/  FADD.FTZ R5, -R0, R14 ;  /* 0x0000000e00057221 */ /* 0x008fe20000010100 */
[----:B------:R-:W-:Y:S01]  /*61a0*/  FSETP.GE.FTZ.AND P2, PT, R160, RZ, PT ;  /* 0x000000ffa000720b */ /* 0x000fe20003f56000 */
[C---:B------:R-:W-:Y:S01]  /*61b0*/  FADD.FTZ R10, -R0.reuse, R10 ;  /* 0x0000000a000a7221 */ /* 0x040fe20000010100 */
[----:B------:R-:W-:Y:S01]  /*61c0*/  FSEL R25, R25, R4, P1 ;  /* 0x0000000419197208 */ /* 0x000fe20000800000 */
[----:B------:R-:W-:Y:S01]  /*61d0*/  FADD.FTZ R11, -R0, R11 ;  /* 0x0000000b000b7221 */ /* 0x000fe20000010100 */
[----:B------:R-:W-:Y:S01]  /*61e0*/  FSETP.GE.FTZ.AND P1, PT, R155, RZ, PT ;  /* 0x000000ff9b00720b */ /* 0x000fe20003f36000 */
[----:B------:R-:W-:Y:S01]  /*61f0*/  FMUL.FTZ R35, R190, R6 ;  /* 0x00000006be237220 */ /* 0x000fe20000410000 */
[-C--:B------:R-:W-:Y:S01]  /*6200*/  FSEL R24, R24, R4.reuse, P2 ;  /* 0x0000000418187208 */ /* 0x080fe20001000000 */
[----:B------:R-:W-:Y:S01]  /*6210*/  FADD.FTZ R7, -R0, R15 ;  /* 0x0000000f00077221 */ /* 0x000fe20000010100 */
[----:B------:R-:W-:Y:S01]  /*6220*/  FSEL R28, R28, R4, P1 ;  /* 0x000000041c1c7208 */ /* 0x000fe20000800000 */
[----:B------:R-:W-:Y:S01]  /*6230*/  @P0 FADD.FTZ R4, -R4, R29 ;  /* 0x0000001d04040221 */ /* 0x000fe20000010100 */
[----:B------:R-:W-:Y:S01]  /*6240*/  FSETP.GE.FTZ.AND P0, PT, R174, RZ, PT ;  /* 0x000000ffae00720b */ /* 0x000fe20003f16000 */
[----:B------:R-:W-:Y:S01]  /*6250*/  FADD.FTZ R6, -R0, R26 ;  /* 0x0000001a00067221 */ /* 0x000fe20000010100 */
[----:B------:R-:W-:Y:S01]  /*6260*/  FSETP.GE.FTZ.AND P2, PT, R191, RZ, PT ;  /* 0x000000ffbf00720b */ /* 0x000fe20003f56000 */
        /* <DEDUP_REMOVED lines=8> */
[----:B------:R-:W-:Y:S01]  /*62f0*/  FADD.FTZ R5, -R0, R27 ;  /* 0x0000001b00057221 */ /* 0x000fe20000010100 */
[----:B------:R-:W-:Y:S01]  /*6300*/  FSEL R11, R11, R0, P1 ;  /* 0x000000000b0b7208 */ /* 0x000fe20000800000 */
[----:B------:R-:W-:Y:S01]  /*6310*/  FMUL.FTZ R144, R148, R144 ;  /* 0x0000009094907220 */ /* 0x000fe20000410000 */
[----:B------:R-:W-:Y:S01]  /*6320*/  FSETP.GE.FTZ.AND P4, PT, R173, RZ, PT ;  /* 0x000000ffad00720b */ /* 0x000fe20003f96000 */
[----:B------:R-:W-:Y:S01]  /*6330*/  FMUL.FTZ R33, R172, R12 ;  /* 0x0000000cac217220 */ /* 0x000fe20000410000 */
[----:B------:R-:W-:Y:S01]  /*6340*/  FSETP.GE.FTZ.AND P3, PT, R163, RZ, PT ;  /* 0x000000ffa300720b */ /* 0x000fe20003f76000 */
[----:B------:R-:W-:Y:S01]  /*6350*/  FMUL.FTZ R32, R171, R13 ;  /* 0x0000000dab207220 */ /* 0x000fe20000410000 */
[----:B------:R-:W-:Y:S01]  /*6360*/  FSETP.GE.FTZ.AND P2, PT, R162, RZ, PT ;  /* 0x000000ffa200720b */ /* 0x000fe20003f56000 */
[----:B------:R-:W-:Y:S01]  /*6370*/  FMUL.FTZ R24, R160, R24 ;  /* 0x00000018a0187220 */ /* 0x000fe20000410000 */
[----:B------:R-:W-:Y:S01]  /*6380*/  FSETP.GE.FTZ.AND P1, PT, R153, RZ, PT ;  /* 0x000000ff9900720b */ /* 0x000fe20003f36000 */
[----:B------:R-:W-:Y:S01]  /*6390*/  FMUL.FTZ R25, R157, R25 ;  /* 0x000000199d197220 */ /* 0x000fe20000410000 */
[----:B------:R-:W-:Y:S01]  /*63a0*/  FSEL R7, R7, R0, P4 ;  /* 0x0000000007077208 */ /* 0x000fe20002000000 */
        /* <DEDUP_REMOVED lines=15> */
[----:B------:R-:W-:Y:S01]  /*64a0*/  LOP3.LUT R0, R193, 0x1, RZ, 0xc0, !PT ;  /* 0x00000001c1007812 */ /* 0x000fe200078ec0ff */
[----:B------:R-:W-:Y:S01]  /*64b0*/  IMAD.MOV.U32 R4, RZ, RZ, c[0x0][0x190] ;  /* 0x00006400ff047624 */ /* 0x000fe200078e00ff */
[----:B------:R-:W-:Y:S02]  /*64c0*/  ISETP.GE.AND P2, PT, R208, c[0x0][0x220], PT ;  /* 0x00008800d0007a0c */ /* 0x000fe40003f46270 */
[----:B------:R-:W-:Y:S01]  /*64d0*/  ISETP.GE.AND P1, PT, R220, c[0x0][0x220], PT ;  /* 0x00008800dc007a0c */ /* 0x000fe20003f26270 */
[----:B------:R-:W-:Y:S01]  /*64e0*/  IMAD.U32 R4, R4, -0x40, RZ ;  /* 0xffffffc004047824 */ /* 0x000fe200078e00ff */
[----:B------:R-:W-:Y:S01]  /*64f0*/  ISETP.NE.U32.AND P0, PT, R0, 0x1, PT ;  /* 0x000000010000780c */ /* 0x000fe20003f05070 */
[----:B------:R-:W-:Y:S03]  /*6500*/  IMAD.MOV.U32 R0, RZ, RZ, -0x3000 ;  /* 0xffffd000ff007424 */ /* 0x000fe600078e00ff */
[----:B------:R-:W-:Y:S02]  /*6510*/  LEA R204, P3, R4, R204, 0x1 ;  /* 0x000000cc04cc7211 */ /* 0x000fe400078608ff */
[----:B------:R-:W-:Y:S02]  /*6520*/  SEL R0, R0, 0x3000, !P0 ;  /* 0x0000300000007807 */ /* 0x000fe40004000000 */
[----:B------:R-:W-:Y:S01]  /*6530*/  ISETP.GE.AND P0, PT, R219, c[0x0][0x220], PT ;  /* 0x00008800db007a0c */ /* 0x000fe20003f06270 */
[----:B------:R-:W-:Y:S01]  /*6540*/  @!P2 IMAD.MOV.U32 R8, RZ, RZ, R204 ;  /* 0x000000ffff08a224 */ /* 0x000fe200078e00cc */
[----:B------:R-:W-:Y:S01]  /*6550*/  IADD3 R205, R205, R0, RZ ;  /* 0x00000000cdcd7210 */ /* 0x000fe20007ffe0ff */
[--C-:B------:R-:W-:Y:S01]  /*6560*/  IMAD.IADD R192, R192, 0x1, R0.reuse ;  /* 0x00000001c0c07824 */ /* 0x100fe200078e0200 */
[----:B------:R-:W-:Y:S01]  /*6570*/  @!P1 MOV R6, R204 ;  /* 0x000000cc00069202 */ /* 0x000fe20000000f00 */
[----:B------:R-:W-:Y:S01]  /*6580*/  IMAD.IADD R178, R178, 0x1, R0 ;  /* 0x00000001b2b27824 */ /* 0x000fe200078e0200 */
[----:B------:R-:W-:Y:S02]  /*6590*/  SHF.R.S32.HI R5, RZ, 0x1f, R4 ;  /* 0x0000001fff057819 */ /* 0x000fe40000011404 */
[----:B------:R1:W-:Y:S02]  /*65a0*/  @P2 STS [R192], RZ ;  /* 0x000000ffc0002388 */ /* 0x0003e40000000800 */
[----:B------:R-:W-:Y:S02]  /*65b0*/  LEA.HI.X R202, R4, R202, R5, 0x1, P3 ;  /* 0x000000ca04ca7211 */ /* 0x000fe400018f0c05 */
[----:B------:R1:W-:Y:S01]  /*65c0*/  @P2 STS [R192+0x4], RZ ;  /* 0x000004ffc0002388 */ /* 0x0003e20000000800 */
[----:B------:R-:W-:Y:S01]  /*65d0*/  @!P0 IMAD.MOV.U32 R4, RZ, RZ, R204 ;  /* 0x000000ffff048224 */ /* 0x000fe200078e00cc */
[----:B------:R-:W-:Y:S01]  /*65e0*/  @!P0 MOV R5, R202 ;  /* 0x000000ca00058202 */ /* 0x000fe20000000f00 */
[--C-:B------:R-:W-:Y:S01]  /*65f0*/  @!P2 IMAD.MOV.U32 R9, RZ, RZ, R202.reuse ;  /* 0x000000ffff09a224 */ /* 0x100fe200078e00ca */
[----:B------:R1:W-:Y:S01]  /*6600*/  @P2 STS [R192+0x8], RZ ;  /* 0x000008ffc0002388 */ /* 0x0003e20000000800 */
[----:B------:R-:W-:Y:S03]  /*6610*/  @!P1 IMAD.MOV.U32 R7, RZ, RZ, R202 ;  /* 0x000000ffff079224 */ /* 0x000fe600078e00ca */
        /* <DEDUP_REMOVED lines=21> */
[----:B------:R-:W0:Y:S02]  /*6770*/  LDGDEPBAR ;  /* 0x00000000000079af */ /* 0x000e240000000000 */
.L_x_427:
[----:B------:R-:W-:Y:S01]  /*6780*/  F2FP.BF16.PACK_AB R16, R169, R170 ;  /* 0x000000aaa910723e */ /* 0x000fe200000010ff */
[----:B------:R-:W-:Y:S01]  /*6790*/  IMAD.SHL.U32 R160, R248, 0x2, RZ ;  /* 0x00000002f8a07824 */ /* 0x000fe200078e00ff */
        /* <DEDUP_REMOVED lines=9> */
[----:B-1----:R-:W-:Y:S02]  /*6830*/  F2FP.BF16.PACK_AB R9, R17, R22 ;  /* 0x000000161109723e */ /* 0x002fe400000010ff */
        /* <DEDUP_REMOVED lines=23> */
[----:B------:R-:W-:Y:S04]  /*69b0*/  LDSM.16.MT88.4 R4, [R2+0x19000] ;  /* 0x019000000204783b */ /* 0x000fe80000004200 */
[----:B------:R-:W1:Y:S04]  /*69c0*/  LDSM.16.MT88.4 R8, [R0+0x6000] ;  /* 0x006000000008783b */ /* 0x000e680000004200 */
[----:B------:R-:W2:Y:S04]  /*69d0*/  LDSM.16.MT88.4 R12, [R2+0x1b000] ;  /* 0x01b00000020c783b */ /* 0x000ea80000004200 */
[----:B------:R-:W3:Y:S04]  /*69e0*/  LDSM.16.MT88.4 R16, [R0+0x7000] ;  /* 0x007000000010783b */ /* 0x000ee80000004200 */
[----:B------:R-:W4:Y:S04]  /*69f0*/  LDSM.16.MT88.4 R20, [R0+0x8000] ;  /* 0x008000000014783b */ /* 0x000f280000004200 */
[----:B------:R-:W-:Y:S04]  /*6a00*/  LDSM.16.MT88.4 R24, [R2+0x19800] ;  /* 0x019800000218783b */ /* 0x000fe80000004200 */
[----:B------:R-:W5:Y:S04]  /*6a10*/  LDSM.16.MT88.4 R28, [R0+0x6400] ;  /* 0x00640000001c783b */ /* 0x000f680000004200 */
        /* <DEDUP_REMOVED lines=20> */
[-C--:B-----5:R-:W-:Y:S08]  /*6b60*/  HMMA.16816.F32.BF16 R36, R24, R28.reuse, R36 ;  /* 0x0000001c1824723c */ /* 0x0a0ff00000041824 */
        /* <DEDUP_REMOVED lines=14> */
[----:B------:R-:W5:Y:S04]  /*6c50*/  LDSM.16.MT88.4 R8, [R0+0x7c00] ;  /* 0x007c00000008783b */ /* 0x000f680000004200 */
        /* <DEDUP_REMOVED lines=28> */
[----:B------:R-:W-:Y:S02]  /*6e20*/  ISETP.GE.AND P2, PT, R208, c[0x0][0x220], PT ;  /* 0x00008800d0007a0c */ /* 0x000fe40003f46270 */
        /* <DEDUP_REMOVED lines=10> */
[----:B------:R-:W-:Y:S01]  /*6ed0*/  @!P0 IMAD.MOV.U32 R4, RZ, RZ, R203 ;  /* 0x000000ffff048224 */ /* 0x000fe200078e00cb */
[----:B------:R-:W-:Y:S01]  /*6ee0*/  @!P0 MOV R5, R201 ;  /* 0x000000c900058202 */ /* 0x000fe20000000f00 */
[--C-:B------:R-:W-:Y:S01]  /*6ef0*/  @!P2 IMAD.MOV.U32 R9, RZ, RZ, R201.reuse ;  /* 0x000000ffff09a224 */ /* 0x100fe200078e00c9 */
        /* <DEDUP_REMOVED lines=17> */
.L_x_428:
[----:B------:R-:W-:Y:S01]  /*7010*/  LDSM.16.M88.4 R24, [R181] ;  /* 0x00000000b518783b */ /* 0x000fe20000000200 */
[----:B------:R-:W-:Y:S02]  /*7020*/  IMAD.MOV.U32 R166, RZ, RZ, c[0x0][0x22c] ;  /* 0x00008b00ffa67624 */ /* 0x000fe400078e00ff */
[----:B------:R-:W-:Y:S01]  /*7030*/  IMAD.MOV.U32 R165, RZ, RZ, c[0x0][0x22c] ;  /* 0x00008b00ffa57624 */ /* 0x000fe200078e00ff */
[----:B-1----:R-:W1:Y:S01]  /*7040*/  LDSM.16.MT88.4 R8, [R0+0x9000] ;  /* 0x009000000008783b */ /* 0x002e620000004200 */
[----:B------:R-:W-:Y:S02]  /*7050*/  IMAD R166, R166, c[0x0][0x1c0], RZ ;  /* 0x00007000a6a67a24 */ /* 0x000fe400078e02ff */
[----:B------:R-:W-:Y:S01]  /*7060*/  IMAD R165, R165, c[0x0][0x1c0], RZ ;  /* 0x00007000a5a57a24 */ /* 0x000fe200078e02ff */
[----:B------:R-:W2:Y:S01]  /*7070*/  LDSM.16.MT88.4 R16, [R0+0xb000] ;  /* 0x00b000000010783b */ /* 0x000ea20000004200 */
[----:B------:R-:W-:Y:S02]  /*7080*/  IMAD.SHL.U32 R166, R166, 0x20, RZ ;  /* 0x00000020a6a67824 */ /* 0x000fe400078e00ff */
[----:B------:R-:W-:Y:S01]  /*7090*/  IMAD R165, R165, 0x28, RZ ;  /* 0x00000028a5a57824 */ /* 0x000fe200078e02ff */
[----:B------:R-:W3:Y:S01]  /*70a0*/  LDSM.16.MT88.4 R28, [R0+0xd000] ;  /* 0x00d00000001c783b */ /* 0x000ee20000004200 */
[----:B------:R-:W-:Y:S02]  /*70b0*/  IMAD.MOV.U32 R164, RZ, RZ, c[0x0][0x22c] ;  /* 0x00008b00ffa47624 */ /* 0x000fe400078e00ff */
[----:B------:R-:W-:Y:S01]  /*70c0*/  IMAD.MOV.U32 R161, RZ, RZ, c[0x0][0x22c] ;  /* 0x00008b00ffa17624 */ /* 0x000fe200078e00ff */
[----:B------:R-:W-:Y:S01]  /*70d0*/  LDSM.16.M88.4 R32, [R182] ;  /* 0x00000000b620783b */ /* 0x000fe20000000200 */
[----:B------:R-:W-:Y:S02]  /*70e0*/  IMAD R164, R164, c[0x0][0x1c0], RZ ;  /* 0x00007000a4a47a24 */ /* 0x000fe400078e02ff */
[----:B------:R-:W-:Y:S01]  /*70f0*/  IMAD R161, R161, c[0x0][0x1c0], RZ ;  /* 0x00007000a1a17a24 */ /* 0x000fe200078e02ff */
[----:B------:R-:W4:Y:S01]  /*7100*/  LDSM.16.MT88.4 R132, [R0+0x9400] ;  /* 0x009400000084783b */ /* 0x000f220000004200 */
[----:B------:R-:W-:Y:S02]  /*7110*/  IMAD R164, R164, 0x30, RZ ;  /* 0x00000030a4a47824 */ /* 0x000fe400078e02ff */
[----:B------:R-:W-:Y:S01]  /*7120*/  IMAD.U32 R161, R161, -0x40, RZ ;  /* 0xffffffc0a1a17824 */ /* 0x000fe200078e00ff */
[----:B------:R-:W3:Y:S04]  /*7130*/  LDSM.16.MT88.4 R136, [R0+0xb400] ;  /* 0x00b400000088783b */ /* 0x000ee80000004200 */
[----:B------:R-:W3:Y:S01]  /*7140*/  LDSM.16.MT88.4 R140, [R0+0xd400] ;  /* 0x00d40000008c783b */ /* 0x000ee20000004200 */
[C---:B------:R-:W-:Y:S03]  /*7150*/  LEA R199, P0, R161.reuse, R162, 0x2 ;  /* 0x000000a2a1c77211 */ /* 0x040fe600078010ff */
[----:B------:R-:W-:Y:S01]  /*7160*/  LDSM.16.M88.4 R144, [R184] ;  /* 0x00000000b890783b */ /* 0x000fe20000000200 */
[----:B------:R-:W-:Y:S01]  /*7170*/  LEA.HI.X.SX32 R198, R161, R163, 0x2, P0 ;  /* 0x000000a3a1c67211 */ /* 0x000fe200000f16ff */
[----:B------:R-:W-:Y:S02]  /*7180*/  IMAD.MOV.U32 R161, RZ, RZ, c[0x0][0x22c] ;  /* 0x00008b00ffa17624 */ /* 0x000fe400078e00ff */
[----:B------:R-:W3:Y:S02]  /*7190*/  LDSM.16.MT88.4 R148, [R0+0x9800] ;  /* 0x009800000094783b */ /* 0x000ee40000004200 */
[----:B------:R-:W-:Y:S02]  /*71a0*/  IMAD R161, R161, c[0x0][0x1c0], RZ ;  /* 0x00007000a1a17a24 */ /* 0x000fe400078e02ff */
[----:B------:R-:W4:Y:S02]  /*71b0*/  LDSM.16.MT88.4 R152, [R0+0xb800] ;  /* 0x00b800000098783b */ /* 0x000f240000004200 */
[----:B------:R-:W-:Y:S01]  /*71c0*/  IMAD R161, R161, 0x18, RZ ;  /* 0x00000018a1a17824 */ /* 0x000fe200078e02ff */
[C---:B-1----:R-:W-:Y:S01]  /*71d0*/  HMMA.16816.F32.BF16 R4, R24.reuse, R8, RZ ;  /* 0x000000081804723c */ /* 0x042fe200000418ff */
[----:B------:R-:W-:Y:S07]  /*71e0*/  LDSM.16.MT88.4 R156, [R0+0xbc00] ;  /* 0x00bc0000009c783b */ /* 0x000fee0000004200 */
[C---:B------:R-:W-:Y:S08]  /*71f0*/  HMMA.16816.F32.BF16 R8, R24.reuse, R10, RZ ;  /* 0x0000000a1808723c */ /* 0x040ff000000418ff */
[C---:B--2---:R-:W-:Y:S08]  /*7200*/  HMMA.16816.F32.BF16 R12, R24.reuse, R16, RZ ;  /* 0x00000010180c723c */ /* 0x044ff000000418ff */
[C---:B------:R-:W-:Y:S08]  /*7210*/  HMMA.16816.F32.BF16 R16, R24.reuse, R18, RZ ;  /* 0x000000121810723c */ /* 0x040ff000000418ff */
[C---:B---3--:R-:W-:Y:S08]  /*7220*/  HMMA.16816.F32.BF16 R20, R24.reuse, R28, RZ ;  /* 0x0000001c1814723c */ /* 0x048ff000000418ff */
[----:B------:R-:W-:Y:S01]  /*7230*/  HMMA.16816.F32.BF16 R24, R24, R30, RZ ;  /* 0x0000001e1818723c */ /* 0x000fe200000418ff */
[----:B------:R-:W1:Y:S07]  /*7240*/  LDSM.16.MT88.4 R28, [R0+0xd800] ;  /* 0x00d80000001c783b */ /* 0x000e6e0000004200 */
[C---:B----4-:R-:W-:Y:S08]  /*7250*/  HMMA.16816.F32.BF16 R4, R32.reuse, R132, R4 ;  /* 0x000000842004723c */ /* 0x050ff00000041804 */
[C---:B------:R-:W-:Y:S01]  /*7260*/  HMMA.16816.F32.BF16 R8, R32.reuse, R134, R8 ;  /* 0x000000862008723c */ /* 0x040fe20000041808 */
[----:B------:R-:W-:Y:S07]  /*7270*/  LDSM.16.M88.4 R132, [R183] ;  /* 0x00000000b784783b */ /* 0x000fee0000000200 */
[C---:B------:R-:W-:Y:S08]  /*7280*/  HMMA.16816.F32.BF16 R12, R32.reuse, R136, R12 ;  /* 0x00000088200c723c */ /* 0x040ff0000004180c */
[C---:B------:R-:W-:Y:S01]  /*7290*/  HMMA.16816.F32.BF16 R16, R32.reuse, R138, R16 ;  /* 0x0000008a2010723c */ /* 0x040fe20000041810 */
[----:B------:R-:W2:Y:S07]  /*72a0*/  LDSM.16.MT88.4 R136, [R0+0x9c00] ;  /* 0x009c00000088783b */ /* 0x000eae0000004200 */
[C---:B------:R-:W-:Y:S08]  /*72b0*/  HMMA.16816.F32.BF16 R20, R32.reuse, R140, R20 ;  /* 0x0000008c2014723c */ /* 0x040ff00000041814 */
[----:B------:R-:W-:Y:S01]  /*72c0*/  HMMA.16816.F32.BF16 R24, R32, R142, R24 ;  /* 0x0000008e2018723c */ /* 0x000fe20000041818 */
[----:B------:R-:W3:Y:S04]  /*72d0*/  LDSM.16.MT88.4 R32, [R0+0xdc00] ;  /* 0x00dc00000020783b */ /* 0x000ee80000004200 */
[----:B------:R-:W-:Y:S03]  /*72e0*/  LDSM.16.M88.4 R140, [R181+0x2000] ;  /* 0x00200000b58c783b */ /* 0x000fe60000000200 */
[C---:B------:R-:W-:Y:S08]  /*72f0*/  HMMA.16816.F32.BF16 R4, R144.reuse, R148, R4 ;  /* 0x000000949004723c */ /* 0x040ff00000041804 */
[C---:B------:R-:W-:Y:S01]  /*7300*/  HMMA.16816.F32.BF16 R8, R144.reuse, R150, R8 ;  /* 0x000000969008723c */ /* 0x040fe20000041808 */
[----:B------:R-:W4:Y:S07]  /*7310*/  LDSM.16.MT88.4 R148, [R0+0xa000] ;  /* 0x00a000000094783b */ /* 0x000f2e0000004200 */
[C---:B------:R-:W-:Y:S08]  /*7320*/  HMMA.16816.F32.BF16 R12, R144.reuse, R152, R12 ;  /* 0x00000098900c723c */ /* 0x040ff0000004180c */
[C---:B------:R-:W-:Y:S01]  /*7330*/  HMMA.16816.F32.BF16 R16, R144.reuse, R154, R16 ;  /* 0x0000009a9010723c */ /* 0x040fe20000041810 */
[----:B------:R-:W3:Y:S07]  /*7340*/  LDSM.16.MT88.4 R152, [R0+0xc000] ;  /* 0x00c000000098783b */ /* 0x000eee0000004200 */
[C---:B-1----:R-:W-:Y:S08]  /*7350*/  HMMA.16816.F32.BF16 R20, R144.reuse, R28, R20 ;  /* 0x0000001c9014723c */ /* 0x042ff00000041814 */
[----:B------:R-:W-:Y:S01]  /*7360*/  HMMA.16816.F32.BF16 R24, R144, R30, R24 ;  /* 0x0000001e9018723c */ /* 0x000fe20000041818 */
[----:B------:R-:W1:Y:S04]  /*7370*/  LDSM.16.MT88.4 R28, [R0+0xe000] ;  /* 0x00e00000001c783b */ /* 0x000e680000004200 */
[----:B------:R-:W-:Y:S03]  /*7380*/  LDSM.16.MT88.4 R144, [R0+0xa400] ;  /* 0x00a400000090783b */ /* 0x000fe60000004200 */
[C---:B--2---:R-:W-:Y:S08]  /*7390*/  HMMA.16816.F32.BF16 R4, R132.reuse, R136, R4 ;  /* 0x000000888404723c */ /* 0x044ff00000041804 */
[C---:B------:R-:W-:Y:S01]  /*73a0*/  HMMA.16816.F32.BF16 R8, R132.reuse, R138, R8 ;  /* 0x0000008a8408723c */ /* 0x040fe20000041808 */
[----:B------:R-:W2:Y:S07]  /*73b0*/  LDSM.16.M88.4 R136, [R182+0x2000] ;  /* 0x00200000b688783b */ /* 0x000eae0000000200 */
[C---:B------:R-:W-:Y:S08]  /*73c0*/  HMMA.16816.F32.BF16 R12, R132.reuse, R156, R12 ;  /* 0x0000009c840c723c */ /* 0x040ff0000004180c */
[C---:B------:R-:W-:Y:S01]  /*73d0*/  HMMA.16816.F32.BF16 R16, R132.reuse, R158, R16 ;  /* 0x0000009e8410723c */ /* 0x040fe20000041810 */
[----:B------:R-:W1:Y:S07]  /*73e0*/  LDSM.16.MT88.4 R156, [R0+0xc400] ;  /* 0x00c40000009c783b */ /* 0x000e6e0000004200 */
[C---:B---3--:R-:W-:Y:S08]  /*73f0*/  HMMA.16816.F32.BF16 R20, R132.reuse, R32, R20 ;  /* 0x000000208414723c */ /* 0x048ff00000041814 */
[----:B------:R-:W-:Y:S01]  /*7400*/  HMMA.16816.F32.BF16 R24, R132, R34, R24 ;  /* 0x000000228418723c */ /* 0x000fe20000041818 */
[----:B------:R-:W3:Y:S04]  /*7410*/  LDSM.16.MT88.4 R32, [R0+0xe400] ;  /* 0x00e400000020783b */ /* 0x000ee80000004200 */
[----:B------:R-:W-:Y:S03]  /*7420*/  LDSM.16.M88.4 R132, [R184+0x2000] ;  /* 0x00200000b884783b */ /* 0x000fe60000000200 */
[C---:B----4-:R-:W-:Y:S08]  /*7430*/  HMMA.16816.F32.BF16 R4, R140.reuse, R148, R4 ;  /* 0x000000948c04723c */ /* 0x050ff00000041804 */
        /* <DEDUP_REMOVED lines=8> */
[----:B------:R-:W-:Y:S03]  /*74c0*/  LDSM.16.M88.4 R140, [R183+0x2000] ;  /* 0x00200000b78c783b */ /* 0x000fe60000000200 */
[C---:B--2---:R-:W-:Y:S08]  /*74d0*/  HMMA.16816.F32.BF16 R4, R136.reuse, R144, R4 ;  /* 0x000000908804723c */ /* 0x044ff00000041804 */
[C---:B------:R-:W-:Y:S01]  /*74e0*/  HMMA.16816.F32.BF16 R8, R136.reuse, R146, R8 ;  /* 0x000000928808723c */ /* 0x040fe20000041808 */
[----:B------:R-:W2:Y:S07]  /*74f0*/  LDSM.16.MT88.4 R144, [R0+0xac00] ;  /* 0x00ac00000090783b */ /* 0x000eae0000004200 */
[C---:B------:R-:W-:Y:S08]  /*7500*/  HMMA.16816.F32.BF16 R12, R136.reuse, R156, R12 ;  /* 0x0000009c880c723c */ /* 0x040ff0000004180c */
[C---:B------:R-:W-:Y:S01]  /*7510*/  HMMA.16816.F32.BF16 R16, R136.reuse, R158, R16 ;  /* 0x0000009e8810723c */ /* 0x040fe20000041810 */
[----:B------:R-:W1:Y:S07]  /*7520*/  LDSM.16.MT88.4 R156, [R0+0xcc00] ;  /* 0x00cc0000009c783b */ /* 0x000e6e0000004200 */
[C---:B---3--:R-:W-:Y:S08]  /*7530*/  HMMA.16816.F32.BF16 R20, R136.reuse, R32, R20 ;  /* 0x000000208814723c */ /* 0x048ff00000041814 */
[----:B------:R-:W-:Y:S01]  /*7540*/  HMMA.16816.F32.BF16 R24, R136, R34, R24 ;  /* 0x000000228818723c */ /* 0x000fe20000041818 */
[----:B------:R3:W2:Y:S04]  /*7550*/  LDSM.16.MT88.4 R32, [R0+0xec00] ;  /* 0x00ec00000020783b */ /* 0x0006a80000004200 */
[----:B------:R-:W-:Y:S03]  /*7560*/  LDSM.16.MT88.4 R136, [R2+0x18800] ;  /* 0x018800000288783b */ /* 0x000fe60000004200 */
[C---:B----4-:R-:W-:Y:S08]  /*7570*/  HMMA.16816.F32.BF16 R4, R132.reuse, R148, R4 ;  /* 0x000000948404723c */ /* 0x050ff00000041804 */
[C---:B------:R-:W-:Y:S08]  /*7580*/  HMMA.16816.F32.BF16 R8, R132.reuse, R150, R8 ;  /* 0x000000968408723c */ /* 0x040ff00000041808 */
[C---:B------:R-:W-:Y:S04]  /*7590*/  HMMA.16816.F32.BF16 R12, R132.reuse, R152, R12 ;  /* 0x00000098840c723c */ /* 0x040fe8000004180c */
[C---:B---3--:R-:W-:Y:S04]  /*75a0*/  IMAD.IADD R0, R215.reuse, 0x1, R246 ;  /* 0x00000001d7007824 */ /* 0x048fe800078e02f6 */
[C---:B------:R-:W-:Y:S08]  /*75b0*/  HMMA.16816.F32.BF16 R16, R132.reuse, R154, R16 ;  /* 0x0000009a8410723c */ /* 0x040ff00000041810 */
[C---:B-1----:R-:W-:Y:S07]  /*75c0*/  HMMA.16816.F32.BF16 R20, R132.reuse, R28, R20 ;  /* 0x0000001c8414723c */ /* 0x042fee0000041814 */
[----:B------:R-:W-:Y:S01]  /*75d0*/  IMAD.MOV.U32 R28, RZ, RZ, R199 ;  /* 0x000000ffff1c7224 */ /* 0x000fe200078e00c7 */
[----:B------:R-:W-:Y:S04]  /*75e0*/  HMMA.16816.F32.BF16 R24, R132, R30, R24 ;  /* 0x0000001e8418723c */ /* 0x000fe80000041818 */
[----:B------:R-:W-:Y:S03]  /*75f0*/  IMAD.MOV.U32 R29, RZ, RZ, R198 ;  /* 0x000000ffff1d7224 */ /* 0x000fe600078e00c6 */
[CC--:B------:R-:W-:Y:S01]  /*7600*/  LEA R30, P1, R215.reuse, R28.reuse, 0x2 ;  /* 0x0000001cd71e7211 */ /* 0x0c0fe200078210ff */
[C---:B--2---:R-:W-:Y:S05]  /*7610*/  HMMA.16816.F32.BF16 R4, R140.reuse, R144, R4 ;  /* 0x000000908c04723c */ /* 0x044fea0000041804 */
[-C--:B------:R-:W-:Y:S02]  /*7620*/  LEA.HI.X.SX32 R31, R215, R29.reuse, 0x2, P1 ;  /* 0x0000001dd71f7211 */ /* 0x080fe400008f16ff */
[----:B------:R-:W-:Y:S01]  /*7630*/  @P6 IADD3 R132, R210, -0x40, RZ ;  /* 0xffffffc0d2846810 */ /* 0x000fe20007ffe0ff */
[C---:B------:R-:W-:Y:S04]  /*7640*/  HMMA.16816.F32.BF16 R8, R140.reuse, R146, R8 ;  /* 0x000000928c08723c */ /* 0x040fe80000041808 */
[----:B------:R-:W-:Y:S04]  /*7650*/  @P6 IMAD.WIDE R132, R132, 0x4, R206 ;  /* 0x0000000484846825 */ /* 0x000fe800078e02ce */
[C---:B------:R-:W-:Y:S01]  /*7660*/  HMMA.16816.F32.BF16 R12, R140.reuse, R156, R12 ;  /* 0x0000009c8c0c723c */ /* 0x040fe2000004180c */
[----:B------:R1:W5:Y:S04]  /*7670*/  @P6 LDG.E R213, [R132.64] ;  /* 0x0000000684d56981 */ /* 0x000368000c1e1900 */
[----:B------:R1:W5:Y:S03]  /*7680*/  @P6 LDG.E R214, [R132.64+0x20] ;  /* 0x0000200684d66981 */ /* 0x000366000c1e1900 */
[C---:B------:R-:W-:Y:S01]  /*7690*/  HMMA.16816.F32.BF16 R16, R140.reuse, R158, R16 ;  /* 0x0000009e8c10723c */ /* 0x040fe20000041810 */
[----:B------:R1:W5:Y:S04]  /*76a0*/  @P6 LDG.E R211, [R132.64+0x80] ;  /* 0x0000800684d36981 */ /* 0x000368000c1e1900 */
[----:B------:R1:W5:Y:S03]  /*76b0*/  @P6 LDG.E R212, [R132.64+0xa0] ;  /* 0x0000a00684d46981 */ /* 0x000366000c1e1900 */
[C---:B------:R-:W-:Y:S01]  /*76c0*/  HMMA.16816.F32.BF16 R20, R140.reuse, R32, R20 ;  /* 0x000000208c14723c */ /* 0x040fe20000041814 */
[----:B------:R2:W-:Y:S04]  /*76d0*/  RED.E.ADD.F32.FTZ.RN.STRONG.GPU [R28.64], R4 ;  /* 0x000000041c00798e */ /* 0x0005e8000c10e786 */
[----:B------:R3:W-:Y:S02]  /*76e0*/  RED.E.ADD.F32.FTZ.RN.STRONG.GPU [R30.64], R5 ;  /* 0x000000051e00798e */ /* 0x0007e4000c10e786 */
[CC--:B------:R-:W-:Y:S01]  /*76f0*/  LEA R32, P0, R249.reuse, R28.reuse, 0x2 ;  /* 0x0000001cf9207211 */ /* 0x0c0fe200078010ff */
[----:B------:R-:W-:Y:S01]  /*7700*/  HMMA.16816.F32.BF16 R24, R140, R34, R24 ;  /* 0x000000228c18723c */ /* 0x000fe20000041818 */
[----:B------:R-:W-:Y:S03]  /*7710*/  LDSM.16.MT88.4 R140, [R3+0x1c00] ;  /* 0x001c0000038c783b */ /* 0x000fe60000004200 */
[-C--:B------:R-:W-:Y:S03]  /*7720*/  LEA.HI.X.SX32 R33, R249, R29.reuse, 0x2, P0 ;  /* 0x0000001df9217211 */ /* 0x080fe600000f16ff */
[CC--:B------:R-:W-:Y:S02]  /*7730*/  LEA R34, P0, R166.reuse, R28.reuse, 0x2 ;  /* 0x0000001ca6227211 */ /* 0x0c0fe400078010ff */
[----:B------:R4:W-:Y:S03]  /*7740*/  RED.E.ADD.F32.FTZ.RN.STRONG.GPU [R32.64], R6 ;  /* 0x000000062000798e */ /* 0x0009e6000c10e786 */
[-C--:B------:R-:W-:Y:S02]  /*7750*/  LEA.HI.X.SX32 R35, R166, R29.reuse, 0x2, P0 ;  /* 0x0000001da6237211 */ /* 0x080fe400000f16ff */
[CC--:B-1----:R-:W-:Y:S04]  /*7760*/  LEA R132, P1, R161.reuse, R28.reuse, 0x2 ;  /* 0x0000001ca1847211 */ /* 0x0c2fe800078210ff */
[-C--:B------:R-:W-:Y:S01]  /*7770*/  LEA.HI.X.SX32 R133, R161, R29.reuse, 0x2, P1 ;  /* 0x0000001da1857211 */ /* 0x080fe200008f16ff */
[----:B------:R-:W-:Y:S01]  /*7780*/  IMAD.MOV.U32 R161, RZ, RZ, c[0x0][0x22c] ;  /* 0x00008b00ffa17624 */ /* 0x000fe200078e00ff */
[CC--:B--2---:R-:W-:Y:S03]  /*7790*/  LEA R4, P1, R164.reuse, R28.reuse, 0x2 ;  /* 0x0000001ca4047211 */ /* 0x0c4fe600078210ff */
[----:B------:R1:W-:Y:S01]  /*77a0*/  RED.E.ADD.F32.FTZ.RN.STRONG.GPU [R132.64], R7 ;  /* 0x000000078400798e */ /* 0x0003e2000c10e786 */
[-C--:B---3--:R-:W-:Y:S01]  /*77b0*/  LEA.HI.X.SX32 R5, R164, R29.reuse, 0x2, P1 ;  /* 0x0000001da4057211 */ /* 0x088fe200008f16ff */
[----:B------:R-:W-:Y:S02]  /*77c0*/  IMAD R161, R161, c[0x0][0x1c0], RZ ;  /* 0x00007000a1a17a24 */ /* 0x000fe400078e02ff */
[----:B------:R2:W-:Y:S02]  /*77d0*/  RED.E.ADD.F32.FTZ.RN.STRONG.GPU [R34.64], R8 ;  /* 0x000000082200798e */ /* 0x0005e4000c10e786 */
[----:B------:R-:W-:Y:S02]  /*77e0*/  IMAD R161, R161, 0x38, RZ ;  /* 0x00000038a1a17824 */ /* 0x000fe400078e02ff */
[----:B------:R-:W-:Y:S01]  /*77f0*/  LDSM.16.MT88.4 R132, [R2+0x17800] ;  /* 0x017800000284783b */ /* 0x000fe20000004200 */
[-C--:B----4-:R-:W-:Y:S02]  /*7800*/  LEA R32, P2, R165, R28.reuse, 0x2 ;  /* 0x0000001ca5207211 */ /* 0x090fe400078410ff */
[-C--:B------:R-:W-:Y:S02]  /*7810*/  LEA R6, P0, R161, R28.reuse, 0x2 ;  /* 0x0000001ca1067211 */ /* 0x080fe400078010ff */
[-C--:B------:R-:W-:Y:S05]  /*7820*/  LEA.HI.X.SX32 R33, R165, R29.reuse, 0x2, P2 ;  /* 0x0000001da5217211 */ /* 0x080fea00010f16ff */
[----:B------:R3:W-:Y:S04]  /*7830*/  RED.E.ADD.F32.FTZ.RN.STRONG.GPU [R32.64], R9 ;  /* 0x000000092000798e */ /* 0x0007e8000c10e786 */
[----:B------:R4:W-:Y:S01]  /*7840*/  RED.E.ADD.F32.FTZ.RN.STRONG.GPU [R4.64], R10 ;  /* 0x0000000a0400798e */ /* 0x0009e2000c10e786 */
[-C--:B-1----:R-:W-:Y:S02]  /*7850*/  LEA.HI.X.SX32 R7, R161, R29.reuse, 0x2, P0 ;  /* 0x0000001da1077211 */ /* 0x082fe400000f16ff */
[CC--:B--2---:R-:W-:Y:S03]  /*7860*/  LEA R8, P2, R225.reuse, R28.reuse, 0x2 ;  /* 0x0000001ce1087211 */ /* 0x0c4fe600078410ff */
[----:B------:R1:W-:Y:S04]  /*7870*/  RED.E.ADD.F32.FTZ.RN.STRONG.GPU [R6.64], R11 ;  /* 0x0000000b0600798e */ /* 0x0003e8000c10e786 */
[----:B------:R2:W-:Y:S04]  /*7880*/  RED.E.ADD.F32.FTZ.RN.STRONG.GPU [R28.64+0x80], R12 ;  /* 0x0000800c1c00798e */ /* 0x0005e8000c10e786 */
[----:B------:R2:W-:Y:S01]  /*7890*/  RED.E.ADD.F32.FTZ.RN.STRONG.GPU [R30.64+0x80], R13 ;  /* 0x0000800d1e00798e */ /* 0x0005e2000c10e786 */
[-C--:B---3--:R-:W-:Y:S02]  /*78a0*/  LEA R32, P1, R246, R28.reuse, 0x2 ;  /* 0x0000001cf6207211 */ /* 0x088fe400078210ff */
[-C--:B------:R-:W-:Y:S02]  /*78b0*/  LEA.HI.X.SX32 R9, R225, R29.reuse, 0x2, P2 ;  /* 0x0000001de1097211 */ /* 0x080fe400010f16ff */
[-C--:B----4-:R-:W-:Y:S02]  /*78c0*/  LEA R4, P0, R252, R28.reuse, 0x2 ;  /* 0x0000001cfc047211 */ /* 0x090fe400078010ff */
[-C--:B------:R-:W-:Y:S02]  /*78d0*/  LEA.HI.X.SX32 R33, R246, R29.reuse, 0x2, P1 ;  /* 0x0000001df6217211 */ /* 0x080fe400008f16ff */
[-C--:B------:R-:W-:Y:S02]  /*78e0*/  LEA.HI.X.SX32 R5, R252, R29.reuse, 0x2, P0 ;  /* 0x0000001dfc057211 */ /* 0x080fe400000f16ff */
[-C--:B------:R-:W-:Y:S02]  /*78f0*/  LEA R10, P0, R0, R28.reuse, 0x2 ;  /* 0x0000001c000a7211 */ /* 0x080fe400078010ff */
[-C--:B-1----:R-:W-:Y:S01]  /*7900*/  LEA R6, P1, R224, R28.reuse, 0x2 ;  /* 0x0000001ce0067211 */ /* 0x082fe200078210ff */
[----:B------:R1:W-:Y:S01]  /*7910*/  RED.E.ADD.F32.FTZ.RN.STRONG.GPU [R4.64], R14 ;  /* 0x0000000e0400798e */ /* 0x0003e2000c10e786 */
[-C--:B------:R-:W-:Y:S01]  /*7920*/  LEA.HI.X.SX32 R11, R0, R29.reuse, 0x2, P0 ;  /* 0x0000001d000b7211 */ /* 0x080fe200000f16ff */
[----:B------:R-:W-:Y:S01]  /*7930*/  IMAD.IADD R0, R215, 0x1, R245 ;  /* 0x00000001d7007824 */ /* 0x000fe200078e02f5 */
[-C--:B------:R-:W-:Y:S01]  /*7940*/  LEA.HI.X.SX32 R7, R224, R29.reuse, 0x2, P1 ;  /* 0x0000001de0077211 */ /* 0x080fe200008f16ff */
[----:B------:R3:W-:Y:S01]  /*7950*/  RED.E.ADD.F32.FTZ.RN.STRONG.GPU [R32.64], R15 ;  /* 0x0000000f2000798e */ /* 0x0007e2000c10e786 */
[CC--:B--2---:R-:W-:Y:S03]  /*7960*/  LEA R12, P4, R245.reuse, R28.reuse, 0x2 ;  /* 0x0000001cf50c7211 */ /* 0x0c4fe600078810ff */
[----:B------:R2:W-:Y:S01]  /*7970*/  RED.E.ADD.F32.FTZ.RN.STRONG.GPU [R10.64], R16 ;  /* 0x000000100a00798e */ /* 0x0005e2000c10e786 */
[-C--:B------:R-:W-:Y:S03]  /*7980*/  LEA.HI.X.SX32 R13, R245, R29.reuse, 0x2, P4 ;  /* 0x0000001df50d7211 */ /* 0x080fe600020f16ff */
[----:B------:R4:W-:Y:S04]  /*7990*/  RED.E.ADD.F32.FTZ.RN.STRONG.GPU [R8.64], R17 ;  /* 0x000000110800798e */ /* 0x0009e8000c10e786 */
[----:B------:R4:W-:Y:S04]  /*79a0*/  RED.E.ADD.F32.FTZ.RN.STRONG.GPU [R6.64], R18 ;  /* 0x000000120600798e */ /* 0x0009e8000c10e786 */
[----:B------:R-:W-:Y:S01]  /*79b0*/  LDSM.16.MT88.4 R32, [R2+0x15800] ;  /* 0x015800000220783b */ /* 0x000fe20000004200 */
[-C--:B-1----:R-:W-:Y:S02]  /*79c0*/  LEA R4, P0, R227, R28.reuse, 0x2 ;  /* 0x0000001ce3047211 */ /* 0x082fe400078010ff */
[-C--:B------:R-:W-:Y:S02]  /*79d0*/  LEA R14, P5, R251, R28.reuse, 0x2 ;  /* 0x0000001cfb0e7211 */ /* 0x080fe400078a10ff */
[-C--:B------:R-:W-:Y:S02]  /*79e0*/  LEA.HI.X.SX32 R5, R227, R29.reuse, 0x2, P0 ;  /* 0x0000001de3057211 */ /* 0x080fe400000f16ff */
[-C--:B---3--:R-:W-:Y:S02]  /*79f0*/  LEA.HI.X.SX32 R15, R251, R29.reuse, 0x2, P5 ;  /* 0x0000001dfb0f7211 */ /* 0x088fe400028f16ff */
[CC--:B--2---:R-:W-:Y:S01]  /*7a00*/  LEA R10, P3, R0.reuse, R28.reuse, 0x2 ;  /* 0x0000001c000a7211 */ /* 0x0c4fe200078610ff */
[----:B------:R1:W-:Y:S01]  /*7a10*/  RED.E.ADD.F32.FTZ.RN.STRONG.GPU [R4.64], R19 ;  /* 0x000000130400798e */ /* 0x0003e2000c10e786 */
[CC--:B----4-:R-:W-:Y:S03]  /*7a20*/  LEA R8, P2, R223.reuse, R28.reuse, 0x2 ;  /* 0x0000001cdf087211 */ /* 0x0d0fe600078410ff */
[----:B------:R-:W-:Y:S01]  /*7a30*/  RED.E.ADD.F32.FTZ.RN.STRONG.GPU [R28.64+0x100], R20 ;  /* 0x000100141c00798e */ /* 0x000fe2000c10e786 */
[-C--:B------:R-:W-:Y:S02]  /*7a40*/  LEA.HI.X.SX32 R11, R0, R29.reuse, 0x2, P3 ;  /* 0x0000001d000b7211 */ /* 0x080fe400018f16ff */
[CC--:B------:R-:W-:Y:S01]  /*7a50*/  LEA R6, P1, R222.reuse, R28.reuse, 0x2 ;  /* 0x0000001cde067211 */ /* 0x0c0fe200078210ff */
[----:B------:R-:W-:Y:S01]  /*7a60*/  RED.E.ADD.F32.FTZ.RN.STRONG.GPU [R30.64+0x100], R21 ;  /* 0x000100151e00798e */ /* 0x000fe2000c10e786 */
[-C--:B------:R-:W-:Y:S02]  /*7a70*/  LEA.HI.X.SX32 R9, R223, R29.reuse, 0x2, P2 ;  /* 0x0000001ddf097211 */ /* 0x080fe400010f16ff */
[----:B------:R-:W-:Y:S01]  /*7a80*/  LEA.HI.X.SX32 R7, R222, R29, 0x2, P1 ;  /* 0x0000001dde077211 */ /* 0x000fe200008f16ff */
[----:B------:R-:W-:Y:S01]  /*7a90*/  RED.E.ADD.F32.FTZ.RN.STRONG.GPU [R14.64], R22 ;  /* 0x000000160e00798e */ /* 0x000fe2000c10e786 */
[C---:B------:R-:W-:Y:S02]  /*7aa0*/  LOP3.LUT R0, R193.reuse, 0x1, RZ, 0xc0, !PT ;  /* 0x00000001c1007812 */ /* 0x040fe400078ec0ff */
[----:B------:R-:W-:Y:S01]  /*7ab0*/  ISETP.GT.AND P3, PT, R193, R235, PT ;  /* 0x000000ebc100720c */ /* 0x000fe20003f64270 */
[----:B------:R-:W-:Y:S01]  /*7ac0*/  RED.E.ADD.F32.FTZ.RN.STRONG.GPU [R12.64], R23 ;  /* 0x000000170c00798e */ /* 0x000fe2000c10e786 */
[----:B------:R-:W-:Y:S03]  /*7ad0*/  @P6 IADD3 R217, P1, R217, -0x100, RZ ;  /* 0xffffff00d9d96810 */ /* 0x000fe60007f3e0ff */
[----:B------:R-:W-:Y:S01]  /*7ae0*/  RED.E.ADD.F32.FTZ.RN.STRONG.GPU [R10.64], R24 ;  /* 0x000000180a00798e */ /* 0x000fe2000c10e786 */
[----:B------:R-:W-:Y:S03]  /*7af0*/  @P6 IADD3.X R216, R216, -0x1, RZ, P1, !PT ;  /* 0xffffffffd8d86810 */ /* 0x000fe60000ffe4ff */
[----:B------:R-:W-:Y:S01]  /*7b00*/  RED.E.ADD.F32.FTZ.RN.STRONG.GPU [R8.64], R25 ;  /* 0x000000190800798e */ /* 0x000fe2000c10e786 */
[C---:B-1----:R-:W-:Y:S03]  /*7b10*/  LEA R4, P0, R226.reuse, R28, 0x2 ;  /* 0x0000001ce2047211 */ /* 0x042fe600078010ff */
[----:B------:R-:W-:Y:S01]  /*7b20*/  RED.E.ADD.F32.FTZ.RN.STRONG.GPU [R6.64], R26 ;  /* 0x0000001a0600798e */ /* 0x000fe2000c10e786 */
[----:B------:R-:W-:Y:S03]  /*7b30*/  LEA.HI.X.SX32 R5, R226, R29, 0x2, P0 ;  /* 0x0000001de2057211 */ /* 0x000fe600000f16ff */
[----:B------:R-:W-:Y:S01]  /*7b40*/  LDSM.16.MT88.4 R8, [R3] ;  /* 0x000000000308783b */ /* 0x000fe20000004200 */
[----:B------:R-:W-:Y:S02]  /*7b50*/  ISETP.NE.U32.AND P0, PT, R0, 0x1, PT ;  /* 0x000000010000780c */ /* 0x000fe40003f05070 */
[C---:B------:R-:W-:Y:S01]  /*7b60*/  IADD3 R0, R3.reuse, -0x3000, RZ ;  /* 0xffffd00003007810 */ /* 0x040fe20007ffe0ff */
[----:B------:R-:W-:Y:S04]  /*7b70*/  RED.E.ADD.F32.FTZ.RN.STRONG.GPU [R4.64], R27 ;  /* 0x0000001b0400798e */ /* 0x000fe8000c10e786 */
[----:B------:R-:W1:Y:S04]  /*7b80*/  LDSM.16.MT88.4 R4, [R2+0x15000] ;  /* 0x015000000204783b */ /* 0x000e680000004200 */
[----:B------:R-:W2:Y:S02]  /*7b90*/  LDSM.16.MT88.4 R12, [R2+0x17000] ;  /* 0x01700000020c783b */ /* 0x000ea40000004200 */
[----:B------:R-:W-:Y:S02]  /*7ba0*/  @P0 IADD3 R0, R3, 0x3000, RZ ;  /* 0x0000300003000810 */ /* 0x000fe40007ffe0ff */
[----:B------:R-:W3:Y:S04]  /*7bb0*/  LDSM.16.MT88.4 R16, [R3+0x1000] ;  /* 0x001000000310783b */ /* 0x000ee80000004200 */
[----:B------:R-:W4:Y:S04]  /*7bc0*/  LDSM.16.MT88.4 R28, [R3+0x2000] ;  /* 0x00200000031c783b */ /* 0x000f280000004200 */
[----:B------:R-:W3:Y:S04]  /*7bd0*/  LDSM.16.MT88.4 R20, [R3+0x400] ;  /* 0x000400000314783b */ /* 0x000ee80000004200 */
[----:B------:R-:W3:Y:S01]  /*7be0*/  LDSM.16.MT88.4 R24, [R3+0x1400] ;  /* 0x001400000318783b */ /* 0x000ee20000004200 */
        /* <DEDUP_REMOVED lines=33> */
[-C--:B--2---:R-:W-:Y:S08]  /*7e00*/  HMMA.16816.F32.BF16 R84, R4, R12.reuse, R84 ;  /* 0x0000000c0454723c */ /* 0x084ff00000041854 */
        /* <DEDUP_REMOVED lines=8> */
[-C--:B----4-:R-:W-:Y:S08]  /*7e90*/  HMMA.16816.F32.BF16 R116, R4, R20.reuse, R116 ;  /* 0x000000140474723c */ /* 0x090ff00000041874 */
[C---:B------:R-:W-:Y:S08]  /*7ea0*/  HMMA.16816.F32.BF16 R120, R16.reuse, R20, R120 ;  /* 0x000000141078723c */ /* 0x040ff00000041878 */
[-C--:B------:R-:W-:Y:S08]  /*7eb0*/  HMMA.16816.F32.BF16 R124, R16, R22.reuse, R124 ;  /* 0x00000016107c723c */ /* 0x080ff0000004187c */
[----:B------:R-:W-:Y:S07]  /*7ec0*/  HMMA.16816.F32.BF16 R128, R4, R22, R128 ;  /* 0x000000160480723c */ /* 0x000fee0000041880 */
[----:B------:R-:W-:Y:S01]  /*7ed0*/  @P6 IADD3 R5, P2, R206, -0x100, RZ ;  /* 0xffffff00ce056810 */ /* 0x000fe20007f5e0ff */
[-C--:B-1----:R-:W-:Y:S05]  /*7ee0*/  HMMA.16816.F32.BF16 R84, R24, R132.reuse, R84 ;  /* 0x000000841854723c */ /* 0x082fea0000041854 */
[----:B------:R-:W-:Y:S01]  /*7ef0*/  IADD3 R6, R193, -0x1, RZ ;  /* 0xffffffffc1067810 */ /* 0x000fe20007ffe0ff */
[----:B------:R-:W-:Y:S01]  /*7f00*/  @P6 IMAD.MOV.U32 R206, RZ, RZ, R5 ;  /* 0x000000ffffce6224 */ /* 0x000fe200078e0005 */
[----:B------:R-:W-:Y:S01]  /*7f10*/  @P6 IADD3.X R4, R207, -0x1, RZ, P2, !PT ;  /* 0xffffffffcf046810 */ /* 0x000fe200017fe4ff */
[C---:B------:R-:W-:Y:S04]  /*7f20*/  HMMA.16816.F32.BF16 R88, R136.reuse, R132, R88 ;  /* 0x000000848858723c */ /* 0x040fe80000041858 */
[----:B------:R-:W-:Y:S02]  /*7f30*/  IMAD.MOV.U32 R193, RZ, RZ, R6 ;  /* 0x000000ffffc17224 */ /* 0x000fe400078e0006 */
[----:B------:R-:W-:Y:S02]  /*7f40*/  @P6 IMAD.MOV.U32 R207, RZ, RZ, R4 ;  /* 0x000000ffffcf6224 */ /* 0x000fe400078e0004 */
        /* <DEDUP_REMOVED lines=11> */
[----:B------:R-:W2:Y:S01]  /*8000*/  LDL R145, [R1] ;  /* 0x0000000001917983 */ /* 0x000ea20000100800 */
[----:B------:R-:W-:-:S02]  /*8010*/  FMUL.FTZ R132, R48, c[0x0][0x2dc] ;  /* 0x0000b70030847a20 */ /* 0x000fc40000410000 */
[----:B------:R-:W-:Y:S01]  /*8020*/  FMUL.FTZ R48, R46, c[0x0][0x2dc] ;  /* 0x0000b7002e307a20 */ /* 0x000fe20000410000 */
[----:B------:R-:W1:Y:S01]  /*8030*/  S2R R144, SR_CTAID.Y ;  /* 0x0000000000907919 */ /* 0x000e620000002600 */
[----:B------:R-:W-:Y:S02]  /*8040*/  FMUL.FTZ R18, R47, c[0x0][0x2dc] ;  /* 0x0000b7002f127a20 */ /* 0x000fe40000410000 */
        /* <DEDUP_REMOVED lines=11> */
[----:B------:R-:W-:Y:S01]  /*8100*/  BAR.SYNC.DEFER_BLOCKING 0x0 ;  /* 0x0000000000007b1d */ /* 0x000fe20000010000 */
        /* <DEDUP_REMOVED lines=19> */
[----:B------:R-:W-:Y:S01]  /*8240*/  STS [R239], R47 ;  /* 0x0000002fef007388 */ /* 0x000fe20000000800 */
[----:B------:R-:W-:Y:S01]  /*8250*/  FMUL.FTZ R24, R39, c[0x0][0x2dc] ;  /* 0x0000b70027187a20 */ /* 0x000fe20000410000 */
[----:B------:R-:W-:Y:S01]  /*8260*/  F2FP.BF16.PACK_AB R44, R44, R90 ;  /* 0x0000005a2c2c723e */ /* 0x000fe200000010ff */
[----:B------:R-:W-:Y:S01]  /*8270*/  FMUL.FTZ R92, R92, c[0x0][0x2e0] ;  /* 0x0000b8005c5c7a20 */ /* 0x000fe20000410000 */
[----:B------:R-:W-:Y:S01]  /*8280*/  STS [R239+0x200], R46 ;  /* 0x0002002eef007388 */ /* 0x000fe20000000800 */
        /* <DEDUP_REMOVED lines=141> */
[----:B------:R-:W-:-:S02]  /*8b60*/  F2FP.BF16.PACK_AB R3, R3, R76 ;  /* 0x0000004c0303723e */ /* 0x000fc400000010ff */
[----:B------:R-:W-:Y:S02]  /*8b70*/  STS [R239+0x9200], R14 ;  /* 0x0092000eef007388 */ /* 0x000fe40000000800 */
[----:B------:R-:W-:Y:S02]  /*8b80*/  F2FP.BF16.PACK_AB R0, R0, R78 ;  /* 0x0000004e0000723e */ /* 0x000fe400000010ff */
[----:B------:R-:W-:Y:S04]  /*8b90*/  STS [R242+0x9000], R11 ;  /* 0x0090000bf2007388 */ /* 0x000fe80000000800 */
[----:B------:R-:W-:Y:S04]  /*8ba0*/  STS [R242+0x9200], R10 ;  /* 0x0092000af2007388 */ /* 0x000fe80000000800 */
[----:B------:R-:W-:Y:S04]  /*8bb0*/  STS [R239+0xa000], R9 ;  /* 0x00a00009ef007388 */ /* 0x000fe80000000800 */
[----:B------:R-:W-:Y:S04]  /*8bc0*/  STS [R239+0xa200], R8 ;  /* 0x00a20008ef007388 */ /* 0x000fe80000000800 */
[----:B------:R-:W-:Y:S04]  /*8bd0*/  STS [R242+0xa000], R5 ;  /* 0x00a00005f2007388 */ /* 0x000fe80000000800 */
[----:B------:R-:W-:Y:S04]  /*8be0*/  STS [R242+0xa200], R4 ;  /* 0x00a20004f2007388 */ /* 0x000fe80000000800 */
[----:B------:R-:W-:Y:S04]  /*8bf0*/  STS [R239+0xb000], R7 ;  /* 0x00b00007ef007388 */ /* 0x000fe80000000800 */
[----:B------:R1:W-:Y:S04]  /*8c00*/  STS [R239+0xb200], R6 ;  /* 0x00b20006ef007388 */ /* 0x0003e80000000800 */
[----:B------:R-:W-:Y:S04]  /*8c10*/  STS [R242+0xb000], R3 ;  /* 0x00b00003f2007388 */ /* 0x000fe80000000800 */
[----:B------:R3:W-:Y:S01]  /*8c20*/  STS [R242+0xb200], R0 ;  /* 0x00b20000f2007388 */ /* 0x0007e20000000800 */
[----:B-1----:R-:W-:-:S02]  /*8c30*/  SHF.R.S32.HI R6, RZ, 0x1f, R144 ;  /* 0x0000001fff067819 */ /* 0x002fc40000011490 */
[----:B--2---:R-:W-:-:S13]  /*8c40*/  ISETP.NE.AND P0, PT, R145, -0x1, PT ;  /* 0xffffffff9100780c */ /* 0x004fda0003f05270 */
[----:B---3--:R-:W-:-:S05]  /*8c50*/  @P0 IADD3 R0, R237, R145, RZ ;  /* 0x00000091ed000210 */ /* 0x008fca0007ffe0ff */
        /* <DEDUP_REMOVED lines=14> */
.L_x_430:
        /* <DEDUP_REMOVED lines=15> */
.L_x_431:
[----:B------:R-:W-:Y:S01]  /*8e30*/  BAR.SYNC.DEFER_BLOCKING 0x0 ;  /* 0x0000000000007b1d */ /* 0x000fe20000010000 */
[C---:B------:R-:W-:Y:S01]  /*8e40*/  SHF.L.U32 R0, R218.reuse, 0x7, RZ ;  /* 0x00000007da007819 */ /* 0x040fe200000006ff */
[----:B------:R-:W-:Y:S01]  /*8e50*/  IMAD R21, R218, -0x80, R200 ;  /* 0xffffff80da157824 */ /* 0x000fe200078e02c8 */
[----:B------:R-:W-:Y:S02]  /*8e60*/  SHF.R.S32.HI R7, RZ, 0x1f, R208 ;  /* 0x0000001fff077819 */ /* 0x000fe400000114d0 */
[----:B------:R-:W-:Y:S01]  /*8e70*/  SHF.R.S32.HI R22, RZ, 0x1f, R0 ;  /* 0x0000001fff167819 */ /* 0x000fe20000011400 */
[----:B------:R-:W1:Y:S01]  /*8e80*/  S2R R39, SR_CTAID.Z ;  /* 0x0000000000277919 */ /* 0x000e620000002700 */
[----:B------:R-:W-:Y:S01]  /*8e90*/  MOV R6, R208 ;  /* 0x000000d000067202 */ /* 0x000fe20000000f00 */
[----:B------:R-:W-:Y:S01]  /*8ea0*/  BSSY B0, `(.L_x_432) ;  /* 0x0000028000007945 */ /* 0x000fe20003800000 */
[----:B------:R-:W-:Y:S01]  /*8eb0*/  ISETP.GE.AND P4, PT, R236, R21, PT ;  /* 0x00000015ec00720c */ /* 0x000fe20003f86270 */
[----:B------:R-:W-:Y:S01]  /*8ec0*/  IMAD R3, R22, c[0x0][0x3a0], RZ ;  /* 0x0000e80016037a24 */ /* 0x000fe200078e02ff */
[----:B------:R-:W-:Y:S01]  /*8ed0*/  SHF.R.S32.HI R37, RZ, 0x1f, R236 ;  /* 0x0000001fff257819 */ /* 0x000fe200000114ec */
[----:B------:R-:W-:-:S04]  /*8ee0*/  IMAD.WIDE.U32 R4, R0, c[0x0][0x3a0], R6 ;  /* 0x0000e80000047a25 */ /* 0x000fc800078e0006 */
[----:B------:R-:W-:Y:S01]  /*8ef0*/  IMAD R3, R0, c[0x0][0x3a4], R3 ;  /* 0x0000e90000037a24 */ /* 0x000fe200078e0203 */
[----:B------:R-:W-:-:S04]  /*8f00*/  IADD3 R4, P0, R8, R4, RZ ;  /* 0x0000000408047210 */ /* 0x000fc80007f1e0ff */
[----:B------:R-:W-:Y:S01]  /*8f10*/  IADD3.X R5, R9, R5, R3, P0, !PT ;  /* 0x0000000509057210 */ /* 0x000fe200007fe403 */
[----:B------:R2:W3:Y:S04]  /*8f20*/  LDS.128 R32, [R160+0xa000] ;  /* 0x00a00000a0207984 */ /* 0x0004e80000000c00 */
[----:B------:R2:W4:Y:S01]  /*8f30*/  LDS.128 R28, [R160+0xc000] ;  /* 0x00c00000a01c7984 */ /* 0x0005220000000c00 */
[----:B-1----:R-:W-:Y:S01]  /*8f40*/  SHF.R.S32.HI R38, RZ, 0x1f, R39 ;  /* 0x0000001fff267819 */ /* 0x002fe20000011427 */
[----:B------:R-:W-:Y:S02]  /*8f50*/  IMAD.WIDE.U32 R8, R39, c[0x0][0x3b8], R4 ;  /* 0x0000ee0027087a25 */ /* 0x000fe400078e0004 */
[----:B------:R2:W1:Y:S02]  /*8f60*/  LDS.128 R24, [R160+0xe000] ;  /* 0x00e00000a0187984 */ /* 0x0004640000000c00 */
[----:B------:R-:W-:-:S02]  /*8f70*/  IMAD R3, R38, c[0x0][0x3b8], RZ ;  /* 0x0000ee0026037a24 */ /* 0x000fc400078e02ff */
[----:B------:R2:W1:Y:S02]  /*8f80*/  LDS.128 R48, [R160+0xf000] ;  /* 0x00f00000a0307984 */ /* 0x0004640000000c00 */
[----:B------:R-:W-:Y:S02]  /*8f90*/  IMAD R3, R39, c[0x0][0x3bc], R3 ;  /* 0x0000ef0027037a24 */ /* 0x000fe400078e0203 */
[----:B------:R2:W1:Y:S04]  /*8fa0*/  LDS.128 R60, [R160+0x10000] ;  /* 0x01000000a03c7984 */ /* 0x0004680000000c00 */
[----:B------:R2:W1:Y:S01]  /*8fb0*/  LDS.128 R44, [R160+0x11000] ;  /* 0x01100000a02c7984 */ /* 0x0004620000000c00 */
[----:B------:R-:W-:-:S03]  /*8fc0*/  IADD3 R20, R3, R9, RZ ;  /* 0x0000000903147210 */ /* 0x000fc60007ffe0ff */
[----:B------:R2:W1:Y:S04]  /*8fd0*/  LDS.128 R56, [R160+0x12000] ;  /* 0x01200000a0387984 */ /* 0x0004680000000c00 */
[----:B------:R2:W1:Y:S04]  /*8fe0*/  LDS.128 R40, [R160+0x13000] ;  /* 0x01300000a0287984 */ /* 0x0004680000000c00 */
[----:B------:R2:W1:Y:S01]  /*8ff0*/  LDS.128 R52, [R160+0x14000] ;  /* 0x01400000a0347984 */ /* 0x0004620000000c00 */
[----:B------:R-:W-:Y:S05]  /*9000*/  @P4 BRA `(.L_x_433) ;  /* 0x0000011000004947 */ /* 0x000fea0003800000 */
[----:B------:R-:W-:Y:S01]  /*9010*/  ISETP.GE.AND P2, PT, R208, c[0x0][0x220], PT ;  /* 0x00008800d0007a0c */ /* 0x000fe20003f46270 */
[----:B------:R-:W2:Y:S01]  /*9020*/  LDS.128 R16, [R160+0xb000] ;  /* 0x00b00000a0107984 */ /* 0x000ea20000000c00 */
[----:B------:R-:W-:Y:S01]  /*9030*/  MOV R5, R20 ;  /* 0x0000001400057202 */ /* 0x000fe20000000f00 */
[----:B------:R-:W-:Y:S01]  /*9040*/  IMAD R3, R37, c[0x0][0x3a0], RZ ;  /* 0x0000e80025037a24 */ /* 0x000fe200078e02ff */
[----:B------:R-:W-:Y:S01]  /*9050*/  ISETP.GE.AND P1, PT, R220, c[0x0][0x220], PT ;  /* 0x00008800dc007a0c */ /* 0x000fe20003f26270 */
[----:B------:R-:W-:Y:S01]  /*9060*/  IMAD.MOV.U32 R4, RZ, RZ, R8 ;  /* 0x000000ffff047224 */ /* 0x000fe200078e0008 */
[----:B------:R-:W-:Y:S01]  /*9070*/  ISETP.GE.AND P0, PT, R219, c[0x0][0x220], PT ;  /* 0x00008800db007a0c */ /* 0x000fe20003f06270 */
[----:B------:R-:W-:-:S02]  /*9080*/  IMAD R3, R236, c[0x0][0x3a4], R3 ;  /* 0x0000e900ec037a24 */ /* 0x000fc400078e0203 */
[----:B------:R-:W-:-:S04]  /*9090*/  IMAD.WIDE.U32 R10, R236, c[0x0][0x3a0], R4 ;  /* 0x0000e800ec0a7a25 */ /* 0x000fc800078e0004 */
[----:B------:R-:W4:Y:S01]  /*90a0*/  @!P2 LDS.128 R12, [R160+0x9000] ;  /* 0x00900000a00ca984 */ /* 0x000f220000000c00 */
[----:B------:R-:W-:Y:S01]  /*90b0*/  IMAD.IADD R3, R3, 0x1, R11 ;  /* 0x0000000103037824 */ /* 0x000fe200078e020b */
[C---:B------:R-:W-:Y:S02]  /*90c0*/  LEA R4, P3, R10.reuse, c[0x0][0x340], 0x1 ;  /* 0x0000d0000a047a11 */ /* 0x040fe400078608ff */
[----:B--2---:R-:W2:Y:S02]  /*90d0*/  LDS.128 R160, [R160+0xd000] ;  /* 0x00d00000a0a07984 */ /* 0x004ea40000000c00 */
[----:B------:R-:W-:-:S05]  /*90e0*/  LEA.HI.X R5, R10, c[0x0][0x344], R3, 0x1, P3 ;  /* 0x0000d1000a057a11 */ /* 0x000fca00018f0c03 */
[----:B------:R3:W-:Y:S04]  /*90f0*/  @!P1 STG.E.128 [R4.64+0x40], R16 ;  /* 0x0000401004009986 */ /* 0x0007e8000c101d06 */
[----:B----4-:R3:W-:Y:S04]  /*9100*/  @!P2 STG.E.128 [R4.64], R12 ;  /* 0x0000000c0400a986 */ /* 0x0107e8000c101d06 */
[----:B--2---:R3:W-:Y:S02]  /*9110*/  @!P0 STG.E.128 [R4.64+0x80], R160 ;  /* 0x000080a004008986 */ /* 0x0047e4000c101d06 */
.L_x_433:
[----:B------:R-:W-:Y:S05]  /*9120*/  BSYNC B0 ;  /* 0x0000000000007941 */ /* 0x000fea0003800000 */
.L_x_432:
[----:B------:R-:W-:Y:S01]  /*9130*/  IADD3 R3, R236, 0x40, RZ ;  /* 0x00000040ec037810 */ /* 0x000fe20007ffe0ff */
[----:B------:R-:W-:Y:S03]  /*9140*/  BSSY B0, `(.L_x_434) ;  /* 0x0000013000007945 */ /* 0x000fe60003800000 */
[----:B------:R-:W-:-:S13]  /*9150*/  ISETP.GE.AND P3, PT, R3, R21, PT ;  /* 0x000000150300720c */ /* 0x000fda0003f66270 */
[----:B------:R-:W-:Y:S05]  /*9160*/  @P3 BRA `(.L_x_435) ;  /* 0x0000010000003947 */ /* 0x000fea0003800000 */
[----:B------:R-:W-:Y:S02]  /*9170*/  IADD3 R3, P0, R236, 0x40, RZ ;  /* 0x00000040ec037810 */ /* 0x000fe40007f1e0ff */
[----:B---3--:R-:W-:Y:S02]  /*9180*/  MOV R5, R20 ;  /* 0x0000001400057202 */ /* 0x008fe40000000f00 */
        /* <DEDUP_REMOVED lines=11> */
[----:B------:R3:W-:Y:S04]  /*9240*/  @!P2 STG.E.128 [R4.64], R32 ;  /* 0x000000200400a986 */ /* 0x0007e8000c101d06 */
[----:B----4-:R3:W-:Y:S04]  /*9250*/  @!P1 STG.E.128 [R4.64+0x40], R28 ;  /* 0x0000401c04009986 */ /* 0x0107e8000c101d06 */
[----:B-1----:R3:W-:Y:S02]  /*9260*/  @!P0 STG.E.128 [R4.64+0x80], R24 ;  /* 0x0000801804008986 */ /* 0x0027e4000c101d06 */
.L_x_435:
[----:B------:R-:W-:Y:S05]  /*9270*/  BSYNC B0 ;  /* 0x0000000000007941 */ /* 0x000fea0003800000 */
.L_x_434:
[----:B------:R-:W-:Y:S01]  /*9280*/  IMAD.WIDE.U32 R6, R0, c[0x0][0x3a8], R6 ;  /* 0x0000ea0000067a25 */ /* 0x000fe200078e0006 */
[----:B------:R-:W-:Y:S03]  /*9290*/  BSSY B0, `(.L_x_436) ;  /* 0x0000018000007945 */ /* 0x000fe60003800000 */
[----:B------:R-:W-:Y:S01]  /*92a0*/  IMAD R3, R22, c[0x0][0x3a8], RZ ;  /* 0x0000ea0016037a24 */ /* 0x000fe200078e02ff */
[----:B------:R-:W-:-:S03]  /*92b0*/  IADD3 R6, P0, R23, R6, RZ ;  /* 0x0000000617067210 */ /* 0x000fc60007f1e0ff */
[----:B------:R-:W-:Y:S02]  /*92c0*/  IMAD R3, R0, c[0x0][0x3ac], R3 ;  /* 0x0000eb0000037a24 */ /* 0x000fe400078e0203 */
[----:B------:R-:W-:-:S03]  /*92d0*/  IMAD R0, R38, c[0x0][0x3c0], RZ ;  /* 0x0000f00026007a24 */ /* 0x000fc600078e02ff */
[----:B------:R-:W-:Y:S01]  /*92e0*/  IADD3.X R7, R36, R7, R3, P0, !PT ;  /* 0x0000000724077210 */ /* 0x000fe200007fe403 */
[----:B------:R-:W-:-:S04]  /*92f0*/  IMAD R3, R39, c[0x0][0x3c4], R0 ;  /* 0x0000f10027037a24 */ /* 0x000fc800078e0200 */
[----:B------:R-:W-:-:S05]  /*9300*/  IMAD.WIDE.U32 R6, R39, c[0x0][0x3c0], R6 ;  /* 0x0000f00027067a25 */ /* 0x000fca00078e0006 */
[----:B------:R-:W-:Y:S01]  /*9310*/  IADD3 R3, R3, R7, RZ ;  /* 0x0000000703037210 */ /* 0x000fe20007ffe0ff */
[----:B------:R-:W-:Y:S05]  /*9320*/  @P4 BRA `(.L_x_437) ;  /* 0x000000e000004947 */ /* 0x000fea0003800000 */
[----:B---3--:R-:W-:Y:S01]  /*9330*/  MOV R5, R3 ;  /* 0x0000000300057202 */ /* 0x008fe20000000f00 */
        /* <DEDUP_REMOVED lines=10> */
[----:B-1----:R1:W-:Y:S04]  /*93e0*/  @!P2 STG.E.128 [R4.64], R48 ;  /* 0x000000300400a986 */ /* 0x0023e8000c101d06 */
[----:B------:R1:W-:Y:S04]  /*93f0*/  @!P1 STG.E.128 [R4.64+0x40], R44 ;  /* 0x0000402c04009986 */ /* 0x0003e8000c101d06 */
[----:B------:R1:W-:Y:S02]  /*9400*/  @!P0 STG.E.128 [R4.64+0x80], R40 ;  /* 0x0000802804008986 */ /* 0x0003e4000c101d06 */
.L_x_437:
[----:B------:R-:W-:Y:S05]  /*9410*/  BSYNC B0 ;  /* 0x0000000000007941 */ /* 0x000fea0003800000 */
.L_x_436:
[----:B------:R-:W-:Y:S05]  /*9420*/  @P3 BRA `(.L_x_413) ;  /* 0x000000f000003947 */ /* 0x000fea0003800000 */
[----:B------:R-:W-:Y:S01]  /*9430*/  IADD3 R0, P0, R236, 0x40, RZ ;  /* 0x00000040ec007810 */ /* 0x000fe20007f1e0ff */
[----:B------:R-:W-:Y:S01]  /*9440*/  IMAD.MOV.U32 R7, RZ, RZ, R3 ;  /* 0x000000ffff077224 */ /* 0x000fe200078e0003 */
[----:B------:R-:W-:-:S02]  /*9450*/  ISETP.GE.AND P1, PT, R220, c[0x0][0x220], PT ;  /* 0x00008800dc007a0c */ /* 0x000fc40003f26270 */
[----:B------:R-:W-:Y:S01]  /*9460*/  ISETP.GE.AND P2, PT, R208, c[0x0][0x220], PT ;  /* 0x00008800d0007a0c */ /* 0x000fe20003f46270 */
[----:B-1-3--:R-:W-:Y:S01]  /*9470*/  IMAD.X R4, RZ, RZ, R37, P0 ;  /* 0x000000ffff047224 */ /* 0x00afe200000e0625 */
        /* <DEDUP_REMOVED lines=10> */
.L_x_413:
[----:B------:R-:W-:Y:S05]  /*9520*/  BSYNC B1 ;  /* 0x0000000000017941 */ /* 0x000fea0003800000 */
.L_x_399:
[----:B------:R-:W-:Y:S01]  /*9530*/  ULDC UR5, c[0x0][0x218] ;  /* 0x0000860000057ab9 */ /* 0x000fe20000000800 */
[----:B------:R-:W-:Y:S01]  /*9540*/  IADD3 R218, R218, c[0x0][0xc], RZ ;  /* 0x00000300dada7a10 */ /* 0x000fe20007ffe0ff */
[----:B------:R-:W-:-:S04]  /*9550*/  UIADD3 UR5, UR5, 0x7f, URZ ;  /* 0x0000007f05057890 */ /* 0x000fc8000fffe03f */
[----:B------:R-:W-:-:S04]  /*9560*/  USHF.R.S32.HI UR4, URZ, 0x1f, UR5 ;  /* 0x0000001f3f047899 */ /* 0x000fc80008011405 */
[----:B------:R-:W-:-:S04]  /*9570*/  ULEA.HI UR4, UR4, UR5, URZ, 0x7 ;  /* 0x0000000504047291 */ /* 0x000fc8000f8f383f */
[----:B------:R-:W-:-:S06]  /*9580*/  USHF.R.S32.HI UR4, URZ, 0x7, UR4 ;  /* 0x000000073f047899 */ /* 0x000fcc0008011404 */
[----:B------:R-:W-:-:S13]  /*9590*/  ISETP.GE.AND P0, PT, R218, UR4, PT ;  /* 0x00000004da007c0c */ /* 0x000fda000bf06270 */
[----:B------:R-:W-:Y:S01]  /*95a0*/  @P0 CALL.REL.NOINC `(.L_x_438) ;  /* 0x0000001000000944 */ /* 0x000fe20003c00000 */
[----:B------:R-:W-:Y:S05]  /*95b0*/  BRA `(.L_x_439) ;  /* 0xffff74d000007947 */ /* 0x000fea000383ffff */
.L_x_438:
[----:B------:R-:W-:Y:S05]  /*95c0*/  EXIT ;  /* 0x000000000000794d */ /* 0x000fea0003800000 */
.L_x_440:
        /* <DEDUP_REMOVED lines=11> */
.L_x_680:


//--------------------- .text._ZN5flash44flash_bwd_dq_dk_dv_loop_seqk_parallel_kernelI23Flash_bwd_kernel_traitsILi96ELi64ELi128ELi8ELi2ELi4ELi4ELb0ELb0EN7cutlass10bfloat16_tE19Flash_kernel_traitsILi96ELi64ELi128ELi8ES3_EELb0ELb1ELb0ELb0ELb0ELb0ELb1EEEvNS_16Flash_bwd_paramsE --------------------------
	.section	.text._ZN5flash44flash_bwd_dq_dk_dv_loop_seqk_parallel_kernelI23Flash_bwd_kernel_traitsILi96ELi64ELi128ELi8ELi2ELi4ELi4ELb0ELb0EN7cutlass10bfloat16_tE19Flash_kernel_traitsILi96ELi64ELi128ELi8ES3_EELb0ELb1ELb0ELb0ELb0ELb0ELb1EEEvNS_16Flash_bwd_paramsE,"ax",@progbits
	.sectioninfo	@"SHI_REGISTERS=255"
	.align	128
        .global         _ZN5flash44flash_bwd_dq_dk_dv_loop_seqk_parallel_kernelI23Flash_bwd_kernel_traitsILi96ELi64ELi128ELi8ELi2ELi4ELi4ELb0ELb0EN7cutlass10bfloat16_tE19Flash_kernel_traitsILi96ELi64ELi128ELi8ES3_EELb0ELb1ELb0ELb0ELb0ELb0ELb1EEEvNS_16Flash_bwd_paramsE
        .type           _ZN5flash44flash_bwd_dq_dk_dv_loop_seqk_parallel_kernelI23Flash_bwd_kernel_traitsILi96ELi64ELi128ELi8ELi2ELi4ELi4ELb0ELb0EN7cutlass10bfloat16_tE19Flash_kernel_traitsILi96ELi64ELi128ELi8ES3_EELb0ELb1ELb0ELb0ELb0ELb0ELb1EEEvNS_16Flash_bwd_paramsE,@function
        .size           _ZN5flash44flash_bwd_dq_dk_dv_loop_seqk_parallel_kernelI23Flash_bwd_kernel_traitsILi96ELi64ELi128ELi8ELi2ELi4ELi4ELb0ELb0EN7cutlass10bfloat16_tE19Flash_kernel_traitsILi96ELi64ELi128ELi8ES3_EELb0ELb1ELb0ELb0ELb0ELb0ELb1EEEvNS_16Flash_bwd_paramsE,(.L_x_681 - _ZN5flash44flash_bwd_dq_dk_dv_loop_seqk_parallel_kernelI23Flash_bwd_kernel_traitsILi96ELi64ELi128ELi8ELi2ELi4ELi4ELb0ELb0EN7cutlass10bfloat16_tE19Flash_kernel_traitsILi96ELi64ELi128ELi8ES3_EELb0ELb1ELb0ELb0ELb0ELb0ELb1EEEvNS_16Flash_bwd_paramsE)
        .other          _ZN5flash44flash_bwd_dq_dk_dv_loop_seqk_parallel_kernelI23Flash_bwd_kernel_traitsILi96ELi64ELi128ELi8ELi2ELi4ELi4ELb0ELb0EN7cutlass10bfloat16_tE19Flash_kernel_traitsILi96ELi64ELi128ELi8ES3_EELb0ELb1ELb0ELb0ELb0ELb0ELb1EEEvNS_16Flash_bwd_paramsE,@"STO_CUDA_ENTRY STV_DEFAULT"
_ZN5flash44flash_bwd_dq_dk_dv_loop_seqk_parallel_kernelI23Flash_bwd_kernel_traitsILi96ELi64ELi128ELi8ELi2ELi4ELi4ELb0ELb0EN7cutlass10bfloat16_tE19Flash_kernel_traitsILi96ELi64ELi128ELi8ES3_EELb0ELb1ELb0ELb0ELb0ELb0ELb1EEEvNS_16Flash_bwd_paramsE:
.text._ZN5flash44flash_bwd_dq_dk_dv_loop_seqk_parallel_kernelI23Flash_bwd_kernel_traitsILi96ELi64ELi128ELi8ELi2ELi4ELi4ELb0ELb0EN7cutlass10bfloat16_tE19Flash_kernel_traitsILi96ELi64ELi128ELi8ES3_EELb0ELb1ELb0ELb0ELb0ELb0ELb1EEEvNS_16Flash_bwd_paramsE:
        /* <DEDUP_REMOVED lines=38> */
[-C--:B------:R-:W-:Y:S01]  /*0260*/  LEA.HI R5, R20, R21.reuse, RZ, 0x2 ;  /* 0x0000001514057211 */ /* 0x080fe200078f10ff */
[----:B------:R-:W-:Y:S01]  /*0270*/  UIMAD UR46, UR46, UR10, URZ ;  /* 0x0000000a2e2e72a4 */ /* 0x000fe2000f8e023f */
[----:B------:R-:W-:Y:S01]  /*0280*/  LEA.HI R0, R10, R2, RZ, 0x1 ;  /* 0x000000020a007211 */ /* 0x000fe200078f08ff */
[----:B------:R-:W-:Y:S01]  /*0290*/  UIMAD UR55, UR6, UR4, UR55 ;  /* 0x00000004063772a4 */ /* 0x000fe2000f8e0237 */
[----:B------:R-:W-:Y:S01]  /*02a0*/  SHF.R.S32.HI R3, RZ, 0x3, R16 ;  /* 0x00000003ff037819 */ /* 0x000fe20000011410 */
[----:B------:R-:W-:Y:S01]  /*02b0*/  UIMAD UR52, UR5, UR32, URZ ;  /* 0x00000020053472a4 */ /* 0x000fe2000f8e023f */
[----:B------:R-:W-:Y:S01]  /*02c0*/  LOP3.LUT R0, R0, 0xfffffffe, RZ, 0xc0, !PT ;  /* 0xfffffffe00007812 */ /* 0x000fe200078ec0ff */
[----:B------:R-:W-:Y:S01]  /*02d0*/  UIMAD UR4, UR32, UR9, UR35 ;  /* 0x00000009200472a4 */ /* 0x000fe2000f8e0223 */
[----:B------:R-:W-:Y:S01]  /*02e0*/  LOP3.LUT R4, R5, 0xfffffffc, RZ, 0xc0, !PT ;  /* 0xfffffffc05047812 */ /* 0x000fe200078ec0ff */
[----:B------:R-:W-:Y:S01]  /*02f0*/  IMAD.SHL.U32 R6, R3, 0x40, RZ ;  /* 0x0000004003067824 */ /* 0x000fe200078e00ff */
[----:B------:R-:W-:Y:S01]  /*0300*/  LEA.HI R11, R20, R21, RZ, 0x5 ;  /* 0x00000015140b7211 */ /* 0x000fe200078f28ff */
[----:B------:R-:W-:Y:S01]  /*0310*/  IMAD.IADD R15, R2, 0x1, -R0 ;  /* 0x00000001020f7824 */ /* 0x000fe200078e0a00 */
[--C-:B------:R-:W-:Y:S01]  /*0320*/  SHF.R.S32.HI R0, RZ, 0x2, R5.reuse ;  /* 0x00000002ff007819 */ /* 0x100fe20000011405 */
[----:B------:R-:W-:Y:S01]  /*0330*/  IMAD.IADD R18, R21, 0x1, -R4 ;  /* 0x0000000115127824 */ /* 0x000fe200078e0a04 */
[----:B------:R-:W-:Y:S01]  /*0340*/  SHF.R.S32.HI R2, RZ, 0x1f, R5 ;  /* 0x0000001fff027819 */ /* 0x000fe20000011405 */
[----:B------:R-:W-:Y:S01]  /*0350*/  @!UP5 UIMAD UR5, UR32, UR11, UR35 ;  /* 0x0000000b2005d2a4 */ /* 0x000fe2000f8e0223 */
[-C--:B------:R-:W-:Y:S01]  /*0360*/  LEA.HI R3, R5, R0.reuse, RZ, 0x1 ;  /* 0x0000000005037211 */ /* 0x080fe200078f08ff */
[----:B------:R-:W-:Y:S01]  /*0370*/  IMAD.SHL.U32 R222, R18, 0x8, RZ ;  /* 0x0000000812de7824 */ /* 0x000fe200078e00ff */
        /* <DEDUP_REMOVED lines=8> */
[----:B------:R-:W-:Y:S01]  /*0400*/  LOP3.LUT R2, R6, 0xc0, RZ, 0xc0, !PT ;  /* 0x000000c006027812 */ /* 0x000fe200078ec0ff */
[C---:B------:R-:W-:Y:S01]  /*0410*/  IMAD.IADD R7, R0.reuse, 0x1, -R5 ;  /* 0x0000000100077824 */ /* 0x040fe200078e0a05 */
[----:B------:R-:W-:Y:S01]  /*0420*/  ULDC.U8 UR8, c[0x0][0x3d0] ;  /* 0x0000f40000087ab9 */ /* 0x000fe20000000000 */
[----:B------:R-:W-:Y:S01]  /*0430*/  IMAD.IADD R8, R0, 0x1, -R3 ;  /* 0x0000000100087824 */ /* 0x000fe200078e0a03 */
[----:B------:R-:W-:Y:S01]  /*0440*/  SHF.R.U32.HI R5, RZ, 0x3, R2 ;  /* 0x00000003ff057819 */ /* 0x000fe20000011602 */
[----:B------:R-:W-:Y:S01]  /*0450*/  ULDC UR50, c[0x0][0x224] ;  /* 0x0000890000327ab9 */ /* 0x000fe20000000800 */
[----:B------:R-:W-:Y:S01]  /*0460*/  LOP3.LUT R3, R2, 0x18, R222, 0xf8, !PT ;  /* 0x0000001802037812 */ /* 0x000fe200078ef8de */
[----:B------:R-:W-:Y:S01]  /*0470*/  @UP5 UIMAD UR54, UR32, UR49, URZ ;  /* 0x00000031203652a4 */ /* 0x000fe2000f8e023f */
[----:B------:R-:W-:Y:S01]  /*0480*/  SHF.R.S32.HI R6, RZ, 0x1f, R4 ;  /* 0x0000001fff067819 */ /* 0x000fe20000011404 */
[----:B------:R-:W-:Y:S01]  /*0490*/  ULDC.64 UR12, c[0x0][0x118] ;  /* 0x00004600000c7ab9 */ /* 0x000fe20000000a00 */
[--C-:B------:R-:W-:Y:S01]  /*04a0*/  SHF.R.S32.HI R2, RZ, 0x5, R11.reuse ;  /* 0x00000005ff027819 */ /* 0x100fe2000001140b */
[----:B------:R-:W-:Y:S01]  /*04b0*/  UMOV UR61, 0x4 ;  /* 0x00000004003d7882 */ /* 0x000fe20000000000 */
[----:B------:R-:W-:Y:S01]  /*04c0*/  SHF.R.S32.HI R0, RZ, 0x1f, R11 ;  /* 0x0000001fff007819 */ /* 0x000fe2000001140b */
[----:B------:R-:W-:Y:S01]  /*04d0*/  ULOP3.LUT UR56, UR35, UR56, URZ, 0x3c, !UPT ;  /* 0x0000003823387292 */ /* 0x000fe2000f8e3c3f */
[----:B------:R-:W-:Y:S01]  /*04e0*/  LOP3.LUT R9, R3, R5, RZ, 0x3c, !PT ;  /* 0x0000000503097212 */ /* 0x000fe200078e3cff */
[----:B------:R-:W-:Y:S01]  /*04f0*/  IMAD R7, R2, 0x8, R7 ;  /* 0x0000000802077824 */ /* 0x000fe200078e0207 */
[----:B------:R-:W-:Y:S01]  /*0500*/  LEA.HI R22, R6, R4, RZ, 0x2 ;  /* 0x0000000406167211 */ /* 0x000fe200078f10ff */
[----:B------:R-:W-:Y:S01]  /*0510*/  USHF.R.S32.HI UR57, URZ, 0x1f, UR35 ;  /* 0x0000001f3f397899 */ /* 0x000fe20008011423 */
[-C--:B------:R-:W-:Y:S01]  /*0520*/  LEA.HI R3, R11, R2.reuse, RZ, 0x1 ;  /* 0x000000020b037211 */ /* 0x080fe200078f08ff */
[----:B------:R-:W-:Y:S01]  /*0530*/  UISETP.NE.AND UP6, UPT, UR8, URZ, UPT ;  /* 0x0000003f0800728c */ /* 0x000fe2000bfc5270 */
[----:B------:R-:W-:Y:S01]  /*0540*/  LEA.HI R0, R0, R2, RZ, 0x2 ;  /* 0x0000000200007211 */ /* 0x000fe200078f10ff */
[----:B------:R-:W-:Y:S01]  /*0550*/  USHF.R.S32.HI UR59, URZ, 0x1f, UR32 ;  /* 0x0000001f3f3b7899 */ /* 0x000fe20008011420 */
[----:B------:R-:W-:Y:S01]  /*0560*/  LOP3.LUT R4, R10, 0xfffffff0, RZ, 0xc0, !PT ;  /* 0xfffffff00a047812 */ /* 0x000fe200078ec0ff */
[----:B------:R-:W-:Y:S01]  /*0570*/  USHF.R.S32.HI UR58, URZ, 0x1f, UR35 ;  /* 0x0000001f3f3a7899 */ /* 0x000fe20008011423 */
[----:B------:R-:W-:Y:S01]  /*0580*/  LOP3.LUT R5, R3, 0xfffffffe, RZ, 0xc0, !PT ;  /* 0xfffffffe03057812 */ /* 0x000fe200078ec0ff */
[----:B------:R-:W-:Y:S01]  /*0590*/  UIMAD.WIDE.U32 UR42, UR36, UR44, URZ ;  /* 0x0000002c242a72a5 */ /* 0x000fe2000f8e003f */
[----:B------:R-:W-:Y:S01]  /*05a0*/  LOP3.LUT R3, R0, 0xfffffffc, RZ, 0xc0, !PT ;  /* 0xfffffffc00037812 */ /* 0x000fe200078ec0ff */
[C---:B------:R-:W-:Y:S01]  /*05b0*/  IMAD.IADD R0, R21.reuse, 0x1, -R4 ;  /* 0x0000000115007824 */ /* 0x040fe200078e0a04 */
[----:B------:R-:W-:Y:S01]  /*05c0*/  LEA.HI R10, R20, R21, RZ, 0x6 ;  /* 0x00000015140a7211 */ /* 0x000fe200078f30ff */
[----:B------:R-:W-:Y:S01]  /*05d0*/  IMAD.IADD R183, R2, 0x1, -R5 ;  /* 0x0000000102b77824 */ /* 0x000fe200078e0a05 */
[----:B------:R-:W-:Y:S01]  /*05e0*/  LOP3.LUT P2, RZ, R8, 0x2, RZ, 0xc0, !PT ;  /* 0x0000000208ff7812 */ /* 0x000fe2000784c0ff */
[----:B------:R-:W-:Y:S01]  /*05f0*/  IMAD.IADD R11, R2, 0x1, -R3 ;  /* 0x00000001020b7824 */ /* 0x000fe200078e0a03 */
[----:B------:R-:W-:Y:S01]  /*0600*/  SHF.R.S32.HI R4, RZ, 0x1f, R0 ;  /* 0x0000001fff047819 */ /* 0x000fe20000011400 */
[----:B------:R-:W-:Y:S01]  /*0610*/  UIMAD UR51, UR37, UR44, URZ ;  /* 0x0000002c253372a4 */ /* 0x000fe2000f8e023f */
[----:B------:R-:W-:Y:S01]  /*0620*/  LOP3.LUT R3, R16, 0xfffffff8, RZ, 0xc0, !PT ;  /* 0xfffffff810037812 */ /* 0x000fe200078ec0ff */
[----:B------:R-:W-:Y:S01]  /*0630*/  USHF.R.S32.HI UR53, URZ, 0x1f, UR47 ;  /* 0x0000001f3f357899 */ /* 0x000fe2000801142f */
[-C--:B------:R-:W-:Y:S01]  /*0640*/  LEA.HI R2, R0, R0.reuse, RZ, 0x1 ;  /* 0x0000000000027211 */ /* 0x080fe200078f08ff */
[----:B------:R-:W-:Y:S01]  /*0650*/  UIMAD UR50, UR4, UR50, URZ ;  /* 0x00000032043272a4 */ /* 0x000fe2000f8e023f */
[----:B------:R-:W-:Y:S01]  /*0660*/  LEA.HI R12, R4, R0, RZ, 0x3 ;  /* 0x00000000040c7211 */ /* 0x000fe200078f18ff */
[----:B------:R-:W-:Y:S01]  /*0670*/  IMAD.IADD R3, R21, 0x1, -R3 ;  /* 0x0000000115037824 */ /* 0x000fe200078e0a03 */
[----:B------:R-:W-:Y:S01]  /*0680*/  LOP3.LUT R5, R2, 0x7fffffe, RZ, 0xc0, !PT ;  /* 0x07fffffe02057812 */ /* 0x000fe200078ec0ff */
[----:B------:R-:W-:Y:S01]  /*0690*/  @!UP5 UIMAD UR49, UR5, UR49, URZ ;  /* 0x000000310531d2a4 */ /* 0x000fe2000f8e023f */
[----:B------:R-:W-:Y:S01]  /*06a0*/  LOP3.LUT R4, R12, 0xfffffff8, RZ, 0xc0, !PT ;  /* 0xfffffff80c047812 */ /* 0x000fe200078ec0ff */
[----:B------:R-:W-:Y:S01]  /*06b0*/  USHF.R.S32.HI UR48, URZ, 0x1f, UR41 ;  /* 0x0000001f3f307899 */ /* 0x000fe20008011429 */
[----:B------:R-:W-:Y:S01]  /*06c0*/  LEA.HI R6, R3, R3, RZ, 0x1 ;  /* 0x0000000303067211 */ /* 0x000fe200078f08ff */
[C---:B------:R-:W-:Y:S01]  /*06d0*/  IMAD.IADD R19, R0.reuse, 0x1, -R5 ;  /* 0x0000000100137824 */ /* 0x040fe200078e0a05 */
[----:B------:R-:W-:Y:S01]  /*06e0*/  SHF.R.S32.HI R10, RZ, 0x6, R10 ;  /* 0x00000006ff0a7819 */ /* 0x000fe2000001140a */
[----:B------:R-:W-:Y:S01]  /*06f0*/  IMAD.IADD R14, R0, 0x1, -R4 ;  /* 0x00000001000e7824 */ /* 0x000fe200078e0a04 */
[----:B------:R-:W-:Y:S01]  /*0700*/  LOP3.LUT R0, R6, 0x3fffffe, RZ, 0xc0, !PT ;  /* 0x03fffffe06007812 */ /* 0x000fe200078ec0ff */
[----:B------:R-:W-:Y:S01]  /*0710*/  IMAD.U32 R4, R7, 0x20, R9 ;  /* 0x0000002007047824 */ /* 0x000fe200078e0009 */
[----:B------:R-:W-:Y:S01]  /*0720*/  LEA.HI R9, R20, R21, RZ, 0x7 ;  /* 0x0000001514097211 */ /* 0x000fe200078f38ff */
[----:B------:R-:W-:Y:S01]  /*0730*/  IMAD.SHL.U32 R21, R21, 0x2, RZ ;  /* 0x0000000215157824 */ /* 0x000fe200078e00ff */
[----:B------:R-:W-:Y:S01]  /*0740*/  LOP3.LUT P5, RZ, R14, 0x2, RZ, 0xc0, !PT ;  /* 0x000000020eff7812 */ /* 0x000fe200078ac0ff */
[C---:B------:R-:W-:Y:S01]  /*0750*/  IMAD.IADD R5, R3.reuse, 0x1, -R0 ;  /* 0x0000000103057824 */ /* 0x040fe200078e0a00 */
[----:B------:R1:W-:Y:S01]  /*0760*/  STL [R1+0x8], R4 ;  /* 0x0000080401007387 */ /* 0x0003e20000100800 */
[----:B------:R-:W-:Y:S01]  /*0770*/  IMAD R0, R10, 0x4, R15 ;  /* 0x000000040a007824 */ /* 0x000fe200078e020f */
[----:B------:R-:W-:Y:S01]  /*0780*/  LOP3.LUT P6, RZ, R14, 0x4, RZ, 0xc0, !PT ;  /* 0x000000040eff7812 */ /* 0x000fe200078cc0ff */
[----:B------:R-:W-:Y:S01]  /*0790*/  IMAD.SHL.U32 R3, R3, 0x40, RZ ;  /* 0x0000004003037824 */ /* 0x000fe200078e00ff */
[----:B------:R-:W-:Y:S01]  /*07a0*/  SEL R178, R182, 0xffffffe0, !P5 ;  /* 0xffffffe0b6b27807 */ /* 0x000fe20006800000 */
[----:B------:R-:W-:Y:S01]  /*07b0*/  IMAD R17, R0, 0x8, R5 ;  /* 0x0000000800117824 */ /* 0x000fe200078e0205 */
[--C-:B------:R-:W-:Y:S01]  /*07c0*/  SHF.R.S32.HI R5, RZ, 0x1, R2.reuse ;  /* 0x00000001ff057819 */ /* 0x100fe20000011402 */
[----:B------:R-:W-:Y:S01]  /*07d0*/  UMOV UR40, 0xffffd000 ;  /* 0xffffd00000287882 */ /* 0x000fe20000000000 */
[----:B------:R-:W-:-:S02]  /*07e0*/  SHF.R.S32.HI R2, RZ, 0x1f, R2 ;  /* 0x0000001fff027819 */ /* 0x000fc40000011402 */
[----:B------:R-:W-:Y:S01]  /*07f0*/  SHF.R.S32.HI R0, RZ, 0x1, R6 ;  /* 0x00000001ff007819 */ /* 0x000fe20000011406 */
[----:B------:R-:W-:Y:S01]  /*0800*/  IMAD.SHL.U32 R6, R18, 0x2, RZ ;  /* 0x0000000212067824 */ /* 0x000fe200078e00ff */
[----:B------:R-:W-:Y:S02]  /*0810*/  SEL R179, R179, 0x40, P6 ;  /* 0x00000040b3b37807 */ /* 0x000fe40003000000 */
[----:B------:R-:W-:-:S04]  /*0820*/  LOP3.LUT P4, RZ, R0, 0x2, RZ, 0xc0, !PT ;  /* 0x0000000200ff7812 */ /* 0x000fc8000788c0ff */
[----:B------:R-:W-:Y:S02]  /*0830*/  SEL R172, R182, 0xffffffe0, !P4 ;  /* 0xffffffe0b6ac7807 */ /* 0x000fe40006000000 */
[----:B-1----:R-:W-:-:S04]  /*0840*/  LOP3.LUT R4, R8, 0x1, RZ, 0xc0, !PT ;  /* 0x0000000108047812 */ /* 0x002fc800078ec0ff */
[----:B------:R-:W-:Y:S02]  /*0850*/  ISETP.NE.U32.AND P3, PT, R4, 0x1, PT ;  /* 0x000000010400780c */ /* 0x000fe40003f65070 */
[----:B------:R-:W-:Y:S01]  /*0860*/  LEA.HI R4, R2, R5, RZ, 0x2 ;  /* 0x0000000502047211 */ /* 0x000fe200078f10ff */
[----:B------:R-:W-:Y:S01]  /*0870*/  IMAD.SHL.U32 R2, R0, 0x40, RZ ;  /* 0x0000004000027824 */ /* 0x000fe200078e00ff */
[----:B------:R-:W-:Y:S01]  /*0880*/  LOP3.LUT R0, R3, 0x1c0, RZ, 0xc0, !PT ;  /* 0x000001c003007812 */ /* 0x000fe200078ec0ff */
[----:B------:R-:W-:Y:S01]  /*0890*/  IMAD.SHL.U32 R3, R11, 0x10, RZ ;  /* 0x000000100b037824 */ /* 0x000fe200078e00ff */
[----:B------:R-:W-:Y:S02]  /*08a0*/  LOP3.LUT R4, R4, 0xfffffffc, RZ, 0xc0, !PT ;  /* 0xfffffffc04047812 */ /* 0x000fe400078ec0ff */
[----:B------:R-:W-:Y:S02]  /*08b0*/  LOP3.LUT R2, R2, 0xc0, RZ, 0xc0, !PT ;  /* 0x000000c002027812 */ /* 0x000fe400078ec0ff */
[----:B------:R-:W-:Y:S01]  /*08c0*/  LOP3.LUT R3, R0, 0x30, R3, 0xf8, !PT ;  /* 0x0000003000037812 */ /* 0x000fe200078ef803 */
[----:B------:R-:W-:Y:S01]  /*08d0*/  IMAD.IADD R13, R5, 0x1, -R4 ;  /* 0x00000001050d7824 */ /* 0x000fe200078e0a04 */
[----:B------:R-:W-:-:S02]  /*08e0*/  LOP3.LUT R5, R2, 0x8, R16, 0xf8, !PT ;  /* 0x0000000802057812 */ /* 0x000fc400078ef810 */
[----:B------:R-:W-:Y:S02]  /*08f0*/  SHF.R.U32.HI R4, RZ, 0x3, R2 ;  /* 0x00000003ff047819 */ /* 0x000fe40000011602 */
[----:B------:R-:W-:Y:S02]  /*0900*/  LOP3.LUT R2, R3, 0x8, R16, 0xf8, !PT ;  /* 0x0000000803027812 */ /* 0x000fe400078ef810 */
[----:B------:R-:W-:Y:S02]  /*0910*/  LOP3.LUT R173, R5, R4, RZ, 0x3c, !PT ;  /* 0x0000000405ad7212 */ /* 0x000fe400078e3cff */
        /* <DEDUP_REMOVED lines=10> */
[----:B------:R-:W-:Y:S01]  /*09c0*/  IMAD.IADD R7, R8, 0x1, -R0 ;  /* 0x0000000108077824 */ /* 0x000fe200078e0a00 */
[----:B------:R-:W-:Y:S01]  /*09d0*/  SEL R185, R185, 0x10, !P3 ;  /* 0x00000010b9b97807 */ /* 0x000fe20005800000 */
[----:B------:R-:W-:Y:S01]  /*09e0*/  IMAD.SHL.U32 R0, R10, 0x20, RZ ;  /* 0x000000200a007824 */ /* 0x000fe200078e00ff */
[----:B------:R-:W-:Y:S01]  /*09f0*/  LOP3.LUT P0, RZ, R13, 0x2, RZ, 0xc0, !PT ;  /* 0x000000020dff7812 */ /* 0x000fe2000780c0ff */
[----:B------:R-:W-:-:S02]  /*0a00*/  IMAD R12, R3, 0x8, R19 ;  /* 0x00000008030c7824 */ /* 0x000fc400078e0213 */
[C---:B------:R-:W-:Y:S01]  /*0a10*/  IMAD R177, R11.reuse, 0x2, R3 ;  /* 0x000000020bb17824 */ /* 0x040fe200078e0203 */
[----:B------:R-:W-:Y:S02]  /*0a20*/  LOP3.LUT R8, R0, 0x6, R21, 0xf8, !PT ;  /* 0x0000000600087812 */ /* 0x000fe400078ef815 */
[----:B------:R-:W-:Y:S01]  /*0a30*/  LOP3.LUT R5, R2, 0x20, R0, 0xf8, !PT ;  /* 0x0000002002057812 */ /* 0x000fe200078ef800 */
[----:B------:R-:W-:Y:S01]  /*0a40*/  IMAD R0, R11, 0x200, R6 ;  /* 0x000002000b007824 */ /* 0x000fe200078e0206 */
[----:B------:R-:W-:Y:S01]  /*0a50*/  SHF.R.U32.HI R2, RZ, 0x3, R2 ;  /* 0x00000003ff027819 */ /* 0x000fe20000011602 */
[----:B------:R1:W-:Y:S01]  /*0a60*/  STL [R1+0x14], R8 ;  /* 0x0000140801007387 */ /* 0x0003e20000100800 */
[----:B------:R-:W-:Y:S01]  /*0a70*/  SEL R182, R182, 0xffffffe0, !P0 ;  /* 0xffffffe0b6b67807 */ /* 0x000fe20004000000 */
        /* <DEDUP_REMOVED lines=21> */
[----:B------:R-:W-:Y:S01]  /*0bd0*/  IMAD.SHL.U32 R188, R188, 0x2, RZ ;  /* 0x00000002bcbc7824 */ /* 0x000fe200078e00ff */
[----:B------:R-:W-:Y:S01]  /*0be0*/  LOP3.LUT R0, R0, 0x1c0, RZ, 0xc0, !PT ;  /* 0x000001c000007812 */ /* 0x000fe200078ec0ff */
[----:B------:R-:W-:Y:S01]  /*0bf0*/  IMAD.IADD R8, R8, 0x1, R10 ;  /* 0x0000000108087824 */ /* 0x000fe200078e020a */
        /* <DEDUP_REMOVED lines=21> */
[C---:B------:R-:W-:Y:S01]  /*0d50*/  IADD3 R251, R250.reuse, 0x20, RZ ;  /* 0x00000020fafb7810 */ /* 0x040fe20007ffe0ff */
[----:B------:R-:W-:Y:S01]  /*0d60*/  IMAD.IADD R180, R177, 0x1, R179 ;  /* 0x00000001b1b47824 */ /* 0x000fe200078e02b3 */
[----:B------:R-:W-:Y:S01]  /*0d70*/  SHF.R.S32.HI R2, RZ, 0x1f, R0 ;  /* 0x0000001fff027819 */ /* 0x000fe20000011400 */
[----:B------:R-:W-:Y:S01]  /*0d80*/  IMAD.IADD R183, R183, 0x1, R5 ;  /* 0x00000001b7b77824 */ /* 0x000fe200078e0205 */
[----:B------:R-:W-:Y:S01]  /*0d90*/  @P1 IADD3 R251, R250, -0x20, RZ ;  /* 0xffffffe0fafb1810 */ /* 0x000fe20007ffe0ff */
[----:B------:R-:W-:Y:S01]  /*0da0*/  IMAD.IADD R185, R185, 0x1, R186 ;  /* 0x00000001b9b97824 */ /* 0x000fe200078e02ba */
[C---:B------:R-:W-:Y:S01]  /*0db0*/  SHF.L.U64.HI R2, R0.reuse, 0x2, R2 ;  /* 0x0000000200027819 */ /* 0x040fe20000010202 */
[----:B------:R-:W-:-:S02]  /*0dc0*/  IMAD.SHL.U32 R0, R0, 0x4, RZ ;  /* 0x0000000400007824 */ /* 0x000fc400078e00ff */
[----:B------:R-:W-:Y:S02]  /*0dd0*/  IMAD.IADD R179, R178, 0x1, R179 ;  /* 0x00000001b2b37824 */ /* 0x000fe400078e02b3 */
[----:B------:R1:W-:Y:S04]  /*0de0*/  STL [R1+0x10], R2 ;  /* 0x0000100201007387 */ /* 0x0003e80000100800 */
[----:B------:R2:W-:Y:S01]  /*0df0*/  STL [R1+0xc], R0 ;  /* 0x00000c0001007387 */ /* 0x0005e20000100800 */
[----:B-1--4-:R-:W-:-:S03]  /*0e00*/  IMAD.SHL.U32 R2, R3, 0x2, RZ ;  /* 0x0000000203027824 */ /* 0x012fc600078e00ff */
.L_x_482:
[----:B------:R-:W-:Y:S02]  /*0e10*/  ULDC.64 UR4, c[0x0][0x240] ;  /* 0x0000900000047ab9 */ /* 0x000fe40000000a00 */
[----:B------:R-:W-:Y:S02]  /*0e20*/  UISETP.NE.U32.AND UP1, UPT, URZ, UR4, UPT ;  /* 0x000000043f00728c */ /* 0x000fe4000bf25070 */
[----:B------:R-:W-:-:S02]  /*0e30*/  USHF.L.U32 UR11, UR32, 0x2, URZ ;  /* 0x00000002200b7899 */ /* 0x000fc4000800063f */
[----:B------:R-:W-:Y:S02]  /*0e40*/  USHF.R.S32.HI UR39, URZ, 0x1f, UR32 ;  /* 0x0000001f3f277899 */ /* 0x000fe40008011420 */
[----:B------:R-:W-:Y:S02]  /*0e50*/  UISETP.NE.AND.EX UP1, UPT, URZ, UR5, UPT, UP1 ;  /* 0x000000053f00728c */ /* 0x000fe4000bf25310 */
[----:B------:R-:W-:Y:S02]  /*0e60*/  ULDC.64 UR8, c[0x0][0x250] ;  /* 0x0000940000087ab9 */ /* 0x000fe40000000a00 */
[----:B------:R-:W-:Y:S02]  /*0e70*/  UISETP.NE.U32.AND UP3, UPT, URZ, UR8, UPT ;  /* 0x000000083f00728c */ /* 0x000fe4000bf65070 */
[----:B------:R-:W-:Y:S01]  /*0e80*/  USHF.L.U64.HI UR10, UR32, 0x2, UR39 ;  /* 0x00000002200a7899 */ /* 0x000fe20008010227 */
[----:B------:R-:W-:Y:S01]  /*0e90*/  PLOP3.LUT P2, PT, PT, PT, UP1, 0x80, 0x0 ;  /* 0x000000000000781c */ /* 0x000fe20003f4f018 */
[----:B------:R-:W-:-:S02]  /*0ea0*/  UIADD3 UR4, UP0, UR11, UR4, URZ ;  /* 0x000000040b047290 */ /* 0x000fc4000ff1e03f */
[----:B------:R-:W-:Y:S02]  /*0eb0*/  UISETP.NE.AND.EX UP3, UPT, URZ, UR9, UPT, UP3 ;  /* 0x000000093f00728c */ /* 0x000fe4000bf65330 */
[----:B------:R-:W-:Y:S02]  /*0ec0*/  UIADD3.X UR5, UR10, UR5, URZ, UP0, !UPT ;  /* 0x000000050a057290 */ /* 0x000fe400087fe43f */
[----:B-123--:R-:W-:Y:S01]  /*0ed0*/  IMAD.U32 R4, RZ, RZ, UR4 ;  /* 0x00000004ff047e24 */ /* 0x00efe2000f8e00ff */
[----:B------:R-:W-:Y:S01]  /*0ee0*/  ULDC.U8 UR14, c[0x0][0x312] ;  /* 0x0000c480000e7ab9 */ /* 0x000fe20000000000 */
[----:B------:R-:W-:Y:S01]  /*0ef0*/  PLOP3.LUT P0, PT, PT, PT, UP3, 0x80, 0x0 ;  /* 0x000000000000781c */ /* 0x000fe20003f0f038 */
[----:B------:R-:W-:Y:S01]  /*0f00*/  ULDC.64 UR6, c[0x0][0x248] ;  /* 0x0000920000067ab9 */ /* 0x000fe20000000a00 */
[----:B------:R-:W-:Y:S01]  /*0f10*/  IMAD.U32 R5, RZ, RZ, UR5 ;  /* 0x00000005ff057e24 */ /* 0x000fe2000f8e00ff */
[----:B------:R-:W-:Y:S02]  /*0f20*/  UISETP.NE.AND UP4, UPT, UR14, URZ, UPT ;  /* 0x0000003f0e00728c */ /* 0x000fe4000bf85270 */
[----:B------:R-:W-:-:S02]  /*0f30*/  @UP3 UIADD3 UR4, UP0, UR11, UR8, URZ ;  /* 0x000000080b043290 */ /* 0x000fc4000ff1e03f */
[----:B------:R1:W3:Y:S01]  /*0f40*/  @P2 LDG.E R8, [R4.64] ;  /* 0x0000000c04082981 */ /* 0x0002e2000c1e1900 */
[----:B------:R-:W-:Y:S02]  /*0f50*/  UISETP.EQ.U32.AND UP2, UPT, URZ, UR6, UPT ;  /* 0x000000063f00728c */ /* 0x000fe4000bf42070 */
[----:B------:R-:W-:Y:S01]  /*0f60*/  @UP3 UIADD3.X UR5, UR10, UR9, URZ, UP0, !UPT ;  /* 0x000000090a053290 */ /* 0x000fe200087fe43f */
[----:B----4-:R1:W4:Y:S01]  /*0f70*/  @P2 LDG.E R3, [R4.64+0x4] ;  /* 0x0000040c04032981 */ /* 0x010322000c1e1900 */
[----:B------:R-:W-:Y:S01]  /*0f80*/  MOV R6, UR4 ;  /* 0x0000000400067c02 */ /* 0x000fe20008000f00 */
[----:B------:R-:W-:-:S03]  /*0f90*/  UISETP.EQ.OR.EX UP2, UPT, URZ, UR7, !UP4, UP2 ;  /* 0x000000073f00728c */ /* 0x000fc6000e742720 */
[----:B------:R-:W-:Y:S01]  /*0fa0*/  IMAD.U32 R7, RZ, RZ, UR5 ;  /* 0x00000005ff077e24 */ /* 0x000fe2000f8e00ff */
[----:B------:R-:W-:-:S04]  /*0fb0*/  UIADD3 UR6, UP0, UR11, UR6, URZ ;  /* 0x000000060b067290 */ /* 0x000fc8000ff1e03f */
[----:B-----5:R-:W5:Y:S01]  /*0fc0*/  @P0 LDG.E R6, [R6.64] ;  /* 0x0000000c06060981 */ /* 0x020f62000c1e1900 */
[----:B------:R-:W-:Y:S01]  /*0fd0*/  PLOP3.LUT P1, PT, PT, PT, UP2, 0x80, 0x0 ;  /* 0x000000000000781c */ /* 0x000fe20003f2f028 */
[----:B------:R-:W-:Y:S01]  /*0fe0*/  UIADD3.X UR7, UR10, UR7, URZ, UP0, !UPT ;  /* 0x000000070a077290 */ /* 0x000fe200087fe43f */
[----:B-1----:R-:W-:-:S05]  /*0ff0*/  IMAD.U32 R4, RZ, RZ, UR6 ;  /* 0x00000006ff047e24 */ /* 0x002fca000f8e00ff */
[----:B------:R-:W-:-:S06]  /*1000*/  MOV R5, UR7 ;  /* 0x0000000700057c02 */ /* 0x000fcc0008000f00 */
[----:B--2---:R-:W2:Y:S01]  /*1010*/  @!P1 LDG.E R0, [R4.64] ;  /* 0x0000000c04009981 */ /* 0x004ea2000c1e1900 */
[----:B------:R-:W-:Y:S02]  /*1020*/  UMOV UR15, 0xffffffff ;  /* 0xffffffff000f7882 */ /* 0x000fe40000000000 */
[----:B------:R-:W-:Y:S02]  /*1030*/  UMOV UR19, URZ ;  /* 0x0000003f00137c82 */ /* 0x000fe40008000000 */
[----:B------:R-:W-:Y:S02]  /*1040*/  UMOV UR26, 0xffffffff ;  /* 0xffffffff001a7882 */ /* 0x000fe40000000000 */
[----:B------:R-:W-:Y:S01]  /*1050*/  ULDC UR6, c[0x0][0x218] ;  /* 0x0000860000067ab9 */ /* 0x000fe20000000800 */
[----:B---3--:R-:W1:Y:S08]  /*1060*/  @P2 R2UR UR15, R8 ;  /* 0x00000000080f23c2 */ /* 0x008e7000000e0000 */
[----:B----4-:R-:W1:Y:S08]  /*1070*/  @P2 R2UR UR4, R3 ;  /* 0x00000000030423c2 */ /* 0x010e7000000e0000 */
[----:B-----5:R3:W4:Y:S01]  /*1080*/  @P0 R2UR UR19, R6 ;  /* 0x00000000061303c2 */ /* 0x02072200000e0000 */
[----:B------:R-:W-:-:S04]  /*1090*/  ISETP.NE.U32.AND P0, PT, RZ, c[0x0][0x248], PT ;  /* 0x00009200ff007a0c */ /* 0x000fc80003f05070 */
[----:B------:R-:W-:Y:S01]  /*10a0*/  ISETP.NE.AND.EX P0, PT, RZ, c[0x0][0x24c], PT, P0 ;  /* 0x00009300ff007a0c */ /* 0x000fe20003f05300 */
[----:B-1----:R-:W-:Y:S02]  /*10b0*/  @UP1 UIADD3 UR25, UR4, -UR15, URZ ;  /* 0x8000000f04191290 */ /* 0x002fe4000fffe03f */
[----:B--2---:R3:W1:Y:S05]  /*10c0*/  @!P1 R2UR UR26, R0 ;  /* 0x00000000001a93c2 */ /* 0x00466a00000e0000 */
[----:B------:R-:W-:-:S05]  /*10d0*/  @!UP1 ULDC UR25, c[0x0][0x214] ;  /* 0x0000850000199ab9 */ /* 0x000fca0000000800 */
[----:B------:R-:W-:Y:S05]  /*10e0*/  @!P0 BRA `(.L_x_441) ;  /* 0x0000007000008947 */ /* 0x000fea0003800000 */
[----:B----4-:R-:W-:-:S13]  /*10f0*/  PLOP3.LUT P0, PT, PT, PT, UP4, 0x80, 0x0 ;  /* 0x000000000000781c */ /* 0x010fda0003f0f048 */
[----:B---3--:R-:W2:Y:S04]  /*1100*/  @P0 LDG.E R0, [R4.64+0x4] ;  /* 0x0000040c04000981 */ /* 0x008ea8000c1e1900 */
[----:B------:R-:W3:Y:S01]  /*1110*/  @!P0 LDG.E R4, [R4.64] ;  /* 0x0000000c04048981 */ /* 0x000ee2000c1e1900 */
[----:B--2---:R-:W2:Y:S02]  /*1120*/  @P0 R2UR UR4, R0 ;  /* 0x00000000000403c2 */ /* 0x004ea400000e0000 */
[----:B-12---:R-:W-:-:S11]  /*1130*/  @UP4 UIADD3 UR6, UR4, -UR26, URZ ;  /* 0x8000001a04064290 */ /* 0x006fd6000fffe03f */
[----:B---3--:R1:W2:Y:S01]  /*1140*/  @!P0 R2UR UR6, R4 ;  /* 0x00000000040683c2 */ /* 0x0082a200000e0000 */
[----:B------:R-:W-:-:S07]  /*1150*/  DEPBAR.LE SB1, 0x0, {2} ;  /* 0x000090040000791a */ /* 0x000fce0000000000 */
.L_x_441:
[----:B----4-:R-:W-:Y:S02]  /*1160*/  ULDC.64 UR4, c[0x0][0x258] ;  /* 0x0000960000047ab9 */ /* 0x010fe40000000a00 */
        /* <DEDUP_REMOVED lines=8> */
[----:B---3--:R-:W2:Y:S01]  /*11f0*/  @P0 LDG.E R0, [R4.64] ;  /* 0x0000000c04000981 */ /* 0x008ea2000c1e1900 */
        /* <DEDUP_REMOVED lines=49> */
.L_x_443:
        /* <DEDUP_REMOVED lines=18> */
.L_x_444:
        /* <DEDUP_REMOVED lines=70> */
.L_x_445:
[----:B------:R-:W-:Y:S02]  /*1a90*/  UMOV UR9, UR50 ;  /* 0x0000003200097c82 */ /* 0x000fe40008000000 */
.L_x_446:
[----:B------:R-:W1:Y:S01]  /*1aa0*/  S2R R10, SR_TID.X ;  /* 0x00000000000a7919 */ /* 0x000e620000002100 */
[----:B------:R-:W-:Y:S01]  /*1ab0*/  UIADD3 UR4, UP4, UP3, UR4, UR41, UR47 ;  /* 0x0000002904047290 */ /* 0x000fe2000fb9e02f */
[----:B------:R-:W-:Y:S01]  /*1ac0*/  SHF.R.S32.HI R223, RZ, 0x1f, R222 ;  /* 0x0000001fffdf7819 */ /* 0x000fe200000114de */
[----:B------:R-:W-:Y:S01]  /*1ad0*/  ULDC UR15, c[0x0][0x2e8] ;  /* 0x0000ba00000f7ab9 */ /* 0x000fe20000000800 */
[C---:B------:R-:W-:Y:S01]  /*1ae0*/  IADD3 R4, P1, R222.reuse, UR27, RZ ;  /* 0x0000001bde047c10 */ /* 0x040fe2000ff3e0ff */
[----:B------:R-:W-:Y:S01]  /*1af0*/  UIADD3 UR21, UP2, UP1, UR11, UR4, UR21 ;  /* 0x000000040b157290 */ /* 0x000fe2000f95e015 */
[----:B------:R-:W-:Y:S01]  /*1b00*/  IMAD.U32 R12, RZ, RZ, UR35 ;  /* 0x00000023ff0c7e24 */ /* 0x000fe2000f8e00ff */
[----:B------:R-:W-:Y:S01]  /*1b10*/  UIADD3.X UR4, UR7, UR48, UR53, UP4, UP3 ;  /* 0x0000003007047290 */ /* 0x000fe2000a7e6435 */
[----:B------:R-:W-:Y:S01]  /*1b20*/  BSSY B1, `(.L_x_442) ;  /* 0x00007ba000017945 */ /* 0x000fe20003800000 */
[----:B------:R-:W-:-:S02]  /*1b30*/  IADD3 R14, R222, 0x20, RZ ;  /* 0x00000020de0e7810 */ /* 0x000fc40007ffe0ff */
[----:B------:R-:W-:Y:S01]  /*1b40*/  UIADD3.X UR10, UR8, UR4, UR10, UP2, UP1 ;  /* 0x00000004080a7290 */ /* 0x000fe200097e240a */
[----:B------:R-:W-:Y:S02]  /*1b50*/  IADD3 R16, R222, 0x40, RZ ;  /* 0x00000040de107810 */ /* 0x000fe40007ffe0ff */
        /* <DEDUP_REMOVED lines=33> */
[----:B------:R-:W-:Y:S02]  /*1d70*/  ULDC.64 UR4, c[0x0][0x3c8] ;  /* 0x0000f20000047ab9 */ /* 0x000fe40000000a00 */
[----:B------:R-:W-:Y:S01]  /*1d80*/  IMAD.WIDE.U32 R4, R0, c[0x0][0x378], R4 ;  /* 0x0000de0000047a25 */ /* 0x000fe200078e0004 */
[----:B------:R-:W-:Y:S01]  /*1d90*/  LEA.HI R0, R11, R10, RZ, 0x5 ;  /* 0x0000000a0b007211 */ /* 0x000fe200078f28ff */
[----:B------:R-:W-:-:S03]  /*1da0*/  UISETP.GT.AND UP1, UPT, UR34, UR11, UPT ;  /* 0x0000000b2200728c */ /* 0x000fc6000bf24270 */
[----:B------:R-:W-:Y:S02]  /*1db0*/  LOP3.LUT R6, R0, 0xffffffe0, RZ, 0xc0, !PT ;  /* 0xffffffe000067812 */ /* 0x000fe400078ec0ff */
[----:B------:R-:W-:Y:S01]  /*1dc0*/  IADD3 R5, R5, UR6, RZ ;  /* 0x0000000605057c10 */ /* 0x000fe2000fffe0ff */
[----:B------:R-:W-:Y:S02]  /*1dd0*/  UIADD3 UR6, UR16, UR9, URZ ;  /* 0x0000000910067290 */ /* 0x000fe4000fffe03f */
[----:B------:R-:W-:Y:S01]  /*1de0*/  IMAD.IADD R6, R10, 0x1, -R6 ;  /* 0x000000010a067824 */ /* 0x000fe200078e0a06 */
[----:B------:R-:W-:Y:S01]  /*1df0*/  SHF.R.S32.HI R10, RZ, 0x5, R0 ;  /* 0x00000005ff0a7819 */ /* 0x000fe20000011400 */
[----:B------:R-:W-:Y:S01]  /*1e00*/  IMAD R0, R20, c[0x0][0x370], RZ ;  /* 0x0000dc0014007a24 */ /* 0x000fe200078e02ff */
[----:B------:R-:W-:Y:S02]  /*1e10*/  UIADD3 UR16, UR16, UR17, URZ ;  /* 0x0000001110107290 */ /* 0x000fe4000fffe03f */
[----:B------:R-:W-:Y:S01]  /*1e20*/  UIMAD.WIDE UR6, UR6, UR61, UR4 ;  /* 0x0000003d060672a5 */ /* 0x000fe2000f8e0204 */
[----:B------:R-:W-:Y:S01]  /*1e30*/  IMAD R10, R10, UR46, R6 ;  /* 0x0000002e0a0a7c24 */ /* 0x000fe2000f8e0206 */
[----:B------:R-:W-:Y:S01]  /*1e40*/  UIMAD.WIDE UR16, UR16, UR61, UR30 ;  /* 0x0000003d101072a5 */ /* 0x000fe2000f8e021e */
[C---:B------:R-:W-:Y:S01]  /*1e50*/  IMAD R11, R3.reuse, c[0x0][0x374], R0 ;  /* 0x0000dd00030b7a24 */ /* 0x040fe200078e0200 */
[----:B------:R-:W-:Y:S01]  /*1e60*/  UIADD3 UR5, UR34, -0x1, URZ ;  /* 0xffffffff22057890 */ /* 0x000fe2000fffe03f */
[----:B------:R-:W-:Y:S01]  /*1e70*/  IMAD.WIDE.U32 R6, R3, c[0x0][0x370], R4 ;  /* 0x0000dc0003067a25 */ /* 0x000fe200078e0004 */
[----:B------:R-:W-:Y:S01]  /*1e80*/  IADD3 R0, P1, R10, UR21, RZ ;  /* 0x000000150a007c10 */ /* 0x000fe2000ff3e0ff */
[----:B------:R-:W-:-:S02]  /*1e90*/  UMOV UR9, UR7 ;  /* 0x0000000700097c82 */ /* 0x000fc40008000000 */
[----:B------:R-:W-:Y:S01]  /*1ea0*/  IMAD.IADD R7, R7, 0x1, R11 ;  /* 0x0000000107077824 */ /* 0x000fe200078e020b */
[----:B------:R-:W-:Y:S01]  /*1eb0*/  LEA.HI.X.SX32 R10, R10, UR10, 0x1, P1 ;  /* 0x0000000a0a0a7c11 */ /* 0x000fe200088f0eff */
[----:B------:R-:W-:Y:S01]  /*1ec0*/  IMAD.WIDE.U32 R4, R12, c[0x0][0x1a8], R8 ;  /* 0x00006a000c047a25 */ /* 0x000fe200078e0008 */
[----:B------:R-:W-:Y:S01]  /*1ed0*/  LEA R190, P1, R0, c[0x0][0x350], 0x2 ;  /* 0x0000d40000be7a11 */ /* 0x000fe200078210ff */
[----:B------:R-:W-:Y:S01]  /*1ee0*/  UMOV UR10, UR6 ;  /* 0x00000006000a7c82 */ /* 0x000fe20008000000 */
[----:B------:R-:W-:Y:S01]  /*1ef0*/  LEA R194, P2, R6, c[0x0][0x330], 0x1 ;  /* 0x0000cc0006c27a11 */ /* 0x000fe200078408ff */
[----:B------:R-:W-:Y:S01]  /*1f00*/  UMOV UR7, UR17 ;  /* 0x0000001100077c82 */ /* 0x000fe20008000000 */
[----:B------:R-:W-:Y:S02]  /*1f10*/  LEA.HI.X R189, R0, c[0x0][0x354], R10, 0x2, P1 ;  /* 0x0000d50000bd7a11 */ /* 0x000fe400008f140a */
[----:B------:R-:W-:Y:S02]  /*1f20*/  PLOP3.LUT P1, PT, PT, PT, UP1, 0x80, 0x0 ;  /* 0x000000000000781c */ /* 0x000fe40003f2f018 */
[----:B------:R-:W-:-:S02]  /*1f30*/  LEA.HI.X R193, R6, c[0x0][0x334], R7, 0x1, P2 ;  /* 0x0000cd0006c17a11 */ /* 0x000fc400010f0c07 */
[----:B------:R-:W-:Y:S01]  /*1f40*/  IADD3 R0, R5, UR8, RZ ;  /* 0x0000000805007c10 */ /* 0x000fe2000fffe0ff */
[----:B------:R-:W-:Y:S01]  /*1f50*/  UMOV UR8, UR16 ;  /* 0x0000001000087c82 */ /* 0x000fe20008000000 */
[----:B------:R-:W-:-:S04]  /*1f60*/  LEA R192, P2, R4, c[0x0][0x160], 0x1 ;  /* 0x0000580004c07a11 */ /* 0x000fc800078408ff */
        /* <DEDUP_REMOVED lines=20> */
.L_x_448:
        /* <DEDUP_REMOVED lines=18> */
.L_x_449:
        /* <DEDUP_REMOVED lines=32> */
.L_x_451:
[----:B------:R-:W-:Y:S05]  /*23d0*/  BSYNC B0 ;  /* 0x0000000000007941 */ /* 0x000fea0003800000 */
.L_x_450:
[----:B------:R-:W-:Y:S01]  /*23e0*/  IADD3 R0, R3, 0x40, RZ ;  /* 0x0000004003007810 */ /* 0x000fe20007ffe0ff */
[----:B------:R-:W-:Y:S03]  /*23f0*/  BSSY B0, `(.L_x_452) ;  /* 0x0000012000007945 */ /* 0x000fe60003800000 */
[----:B------:R-:W-:-:S13]  /*2400*/  ISETP.GE.AND P3, PT, R0, UR4, PT ;  /* 0x0000000400007c0c */ /* 0x000fda000bf66270 */
        /* <DEDUP_REMOVED lines=16> */
.L_x_453:
[----:B------:R-:W-:Y:S05]  /*2510*/  BSYNC B0 ;  /* 0x0000000000007941 */ /* 0x000fea0003800000 */
.L_x_452:
        /* <DEDUP_REMOVED lines=29> */
.L_x_455:
[----:B------:R-:W-:Y:S05]  /*26f0*/  BSYNC B0 ;  /* 0x0000000000007941 */ /* 0x000fea0003800000 */
.L_x_454:
        /* <DEDUP_REMOVED lines=18> */
.L_x_447:
[----:B------:R-:W2:Y:S01]  /*2820*/  LDL R8, [R1+0x8] ;  /* 0x0000080001087983 */ /* 0x000ea20000100800 */
[----:B------:R-:W-:Y:S01]  /*2830*/  PLOP3.LUT P0, PT, PT, PT, UP6, 0x80, 0x0 ;  /* 0x000000000000781c */ /* 0x000fe20003f0f068 */
[----:B------:R-:W-:Y:S01]  /*2840*/  UIMAD UR4, UR5, -0x40, UR25 ;  /* 0xffffffc0050478a4 */ /* 0x000fe2000f8e0219 */
[----:B------:R-:W-:Y:S01]  /*2850*/  BSSY B0, `(.L_x_457) ;  /* 0x0000029000007945 */ /* 0x000fe20003800000 */
[----:B------:R-:W-:-:S10]  /*2860*/  ULEA.HI UR6, UR5, UR5, URZ, 0x1 ;  /* 0x0000000505067291 */ /* 0x000fd4000f8f083f */
[----:B------:R-:W-:Y:S01]  /*2870*/  @P0 BAR.SYNC.DEFER_BLOCKING 0x0 ;  /* 0x0000000000000b1d */ /* 0x000fe20000010000 */
[----:B------:R-:W-:Y:S01]  /*2880*/  ISETP.GE.AND P1, PT, R3, UR4, PT ;  /* 0x0000000403007c0c */ /* 0x000fe2000bf26270 */
[----:B------:R-:W-:-:S04]  /*2890*/  ULOP3.LUT UR6, UR6, 0xfffffffe, URZ, 0xc0, !UPT ;  /* 0xfffffffe06067892 */ /* 0x000fc8000f8ec03f */
[----:B------:R-:W-:-:S04]  /*28a0*/  UIADD3 UR6, UR5, -UR6, URZ ;  /* 0x8000000605067290 */ /* 0x000fc8000fffe03f */
[----:B------:R-:W-:Y:S01]  /*28b0*/  UISETP.NE.AND UP0, UPT, UR6, 0x1, UPT ;  /* 0x000000010600788c */ /* 0x000fe2000bf05270 */
[----:B--2---:R-:W-:-:S05]  /*28c0*/  IMAD.SHL.U32 R0, R8, 0x2, RZ ;  /* 0x0000000208007824 */ /* 0x004fca00078e00ff */
        /* <DEDUP_REMOVED lines=33> */
.L_x_458:
[----:B------:R-:W-:Y:S05]  /*2ae0*/  BSYNC B0 ;  /* 0x0000000000007941 */ /* 0x000fea0003800000 */
.L_x_457:
[----:B------:R-:W-:Y:S01]  /*2af0*/  PLOP3.LUT P0, PT, PT, PT, UP0, 0x80, 0x0 ;  /* 0x000000000000781c */ /* 0x000fe20003f0f008 */
[----:B------:R-:W-:Y:S01]  /*2b00*/  BSSY B0, `(.L_x_459) ;  /* 0x0000034000007945 */ /* 0x000fe20003800000 */
[----:B--2---:R-:W-:-:S04]  /*2b10*/  IADD3 R4, R8, 0x1800, RZ ;  /* 0x0000180008047810 */ /* 0x004fc80007ffe0ff */
        /* <DEDUP_REMOVED lines=16> */
.L_x_460:
        /* <DEDUP_REMOVED lines=34> */
.L_x_461:
[----:B------:R-:W-:Y:S05]  /*2e40*/  BSYNC B0 ;  /* 0x0000000000007941 */ /* 0x000fea0003800000 */
.L_x_459:
[----:B------:R-:W3:Y:S01]  /*2e50*/  LDL R21, [R1+0x18] ;  /* 0x0000180001157983 */ /* 0x000ee20000100800 */
[----:B------:R-:W-:Y:S01]  /*2e60*/  IMAD.MOV.U32 R239, RZ, RZ, 0x7f800000 ;  /* 0x7f800000ffef7424 */ /* 0x000fe200078e00ff */
[----:B------:R-:W-:Y:S01]  /*2e70*/  ULDC.64 UR16, c[0x0][0x198] ;  /* 0x0000660000107ab9 */ /* 0x000fe20000000a00 */
[----:B------:R-:W-:Y:S02]  /*2e80*/  IMAD.MOV.U32 R240, RZ, RZ, 0x7f800000 ;  /* 0x7f800000fff07424 */ /* 0x000fe400078e00ff */
[----:B------:R-:W-:Y:S01]  /*2e90*/  IMAD.MOV.U32 R237, RZ, RZ, 0x7f800000 ;  /* 0x7f800000ffed7424 */ /* 0x000fe200078e00ff */
[----:B------:R-:W-:Y:S01]  /*2ea0*/  UIMAD UR6, UR20, UR16, URZ ;  /* 0x00000010140672a4 */ /* 0x000fe2000f8e023f */
[----:B------:R-:W-:Y:S02]  /*2eb0*/  IMAD.U32 R17, RZ, RZ, UR24 ;  /* 0x00000018ff117e24 */ /* 0x000fe4000f8e00ff */
[----:B------:R-:W-:Y:S01]  /*2ec0*/  IMAD.MOV.U32 R238, RZ, RZ, 0x7f800000 ;  /* 0x7f800000ffee7424 */ /* 0x000fe200078e00ff */
[----:B------:R-:W-:Y:S01]  /*2ed0*/  UIMAD UR6, UR24, UR17, UR6 ;  /* 0x00000011180672a4 */ /* 0x000fe2000f8e0206 */
[----:B------:R-:W-:Y:S01]  /*2ee0*/  BSSY B0, `(.L_x_462) ;  /* 0x0000045000007945 */ /* 0x000fe20003800000 */
[----:B--23--:R-:W-:-:S02]  /*2ef0*/  IADD3 R5, R21, 0x28, RZ ;  /* 0x0000002815057810 */ /* 0x00cfc40007ffe0ff */
[----:B------:R-:W-:Y:S02]  /*2f00*/  IADD3 R4, R21, 0x8, RZ ;  /* 0x0000000815047810 */ /* 0x000fe40007ffe0ff */
[----:B------:R-:W-:Y:S02]  /*2f10*/  ISETP.GE.AND P3, PT, R5, UR4, PT ;  /* 0x0000000405007c0c */ /* 0x000fe4000bf66270 */
[C---:B------:R-:W-:Y:S02]  /*2f20*/  IADD3 R6, R21.reuse, 0x20, RZ ;  /* 0x0000002015067810 */ /* 0x040fe40007ffe0ff */
[----:B------:R-:W-:Y:S01]  /*2f30*/  ISETP.GE.AND P5, PT, R4, UR4, PT ;  /* 0x0000000404007c0c */ /* 0x000fe2000bfa6270 */
[C---:B------:R-:W-:Y:S01]  /*2f40*/  IMAD.SHL.U32 R4, R21.reuse, 0x4, RZ ;  /* 0x0000000415047824 */ /* 0x040fe200078e00ff */
[----:B------:R-:W-:Y:S02]  /*2f50*/  ISETP.GE.AND P6, PT, R21, UR4, PT ;  /* 0x0000000415007c0c */ /* 0x000fe4000bfc6270 */
[----:B------:R-:W-:-:S02]  /*2f60*/  SHF.R.S32.HI R19, RZ, 0x1f, R21 ;  /* 0x0000001fff137819 */ /* 0x000fc40000011415 */
[----:B------:R-:W-:Y:S02]  /*2f70*/  ISETP.GE.AND P4, PT, R6, UR4, PT ;  /* 0x0000000406007c0c */ /* 0x000fe4000bf86270 */
[----:B------:R-:W-:Y:S02]  /*2f80*/  SHF.R.S32.HI R7, RZ, 0x1f, R5 ;  /* 0x0000001fff077819 */ /* 0x000fe40000011405 */
[----:B------:R-:W-:Y:S02]  /*2f90*/  @!P3 LEA R6, P1, R5, UR8, 0x2 ;  /* 0x000000080506bc11 */ /* 0x000fe4000f8210ff */
[----:B------:R-:W-:Y:S02]  /*2fa0*/  IADD3 R4, P2, R4, UR8, RZ ;  /* 0x0000000804047c10 */ /* 0x000fe4000ff5e0ff */
[----:B------:R-:W-:Y:S01]  /*2fb0*/  SHF.L.U64.HI R8, R21, 0x2, R19 ;  /* 0x0000000215087819 */ /* 0x000fe20000010213 */
[----:B------:R-:W-:Y:S01]  /*2fc0*/  UIMAD UR4, UR18, -0x80, UR14 ;  /* 0xffffff80120478a4 */ /* 0x000fe2000f8e020e */
[----:B------:R-:W-:-:S02]  /*2fd0*/  @!P3 LEA.HI.X R7, R5, UR7, R7, 0x2, P1 ;  /* 0x000000070507bc11 */ /* 0x000fc400088f1407 */
[----:B------:R-:W-:-:S03]  /*2fe0*/  IADD3.X R5, R8, UR7, RZ, P2, !PT ;  /* 0x0000000708057c10 */ /* 0x000fc600097fe4ff */
[----:B------:R2:W5:Y:S04]  /*2ff0*/  @!P3 LDG.E R238, [R6.64] ;  /* 0x0000000c06eeb981 */ /* 0x000568000c1e1900 */
[----:B------:R3:W5:Y:S01]  /*3000*/  @!P6 LDG.E R239, [R4.64] ;  /* 0x0000000c04efe981 */ /* 0x000762000c1e1900 */
[----:B------:R-:W-:-:S03]  /*3010*/  ISETP.GE.AND P6, PT, R3, UR4, PT ;  /* 0x0000000403007c0c */ /* 0x000fc6000bfc6270 */
[----:B------:R3:W5:Y:S04]  /*3020*/  @!P5 LDG.E R240, [R4.64+0x20] ;  /* 0x0000200c04f0d981 */ /* 0x000768000c1e1900 */
[----:B------:R3:W5:Y:S06]  /*3030*/  @!P4 LDG.E R237, [R4.64+0x80] ;  /* 0x0000800c04edc981 */ /* 0x00076c000c1e1900 */
[----:B------:R4:W-:Y:S04]  /*3040*/  @P6 STS [R0+0x9000], RZ ;  /* 0x009000ff00006388 */ /* 0x0009e80000000800 */
[----:B------:R4:W-:Y:S04]  /*3050*/  @P6 STS [R0+0x9004], RZ ;  /* 0x009004ff00006388 */ /* 0x0009e80000000800 */
[----:B------:R4:W-:Y:S04]  /*3060*/  @P6 STS.64 [R0+0x9008], RZ ;  /* 0x009008ff00006388 */ /* 0x0009e80000000a00 */
[----:B------:R4:W-:Y:S04]  /*3070*/  @P6 STS.128 [R0+0xb000], RZ ;  /* 0x00b000ff00006388 */ /* 0x0009e80000000c00 */
[----:B------:R4:W-:Y:S01]  /*3080*/  @P6 STS.128 [R0+0xd000], RZ ;  /* 0x00d000ff00006388 */ /* 0x0009e20000000c00 */
[----:B---3--:R-:W-:-:S05]  /*3090*/  IMAD.WIDE.U32 R4, R17, c[0x0][0x198], R222 ;  /* 0x0000660011047a25 */ /* 0x008fca00078e00de */
[----:B--2---:R-:W-:Y:S01]  /*30a0*/  IADD3 R6, P1, R4, UR22, RZ ;  /* 0x0000001604067c10 */ /* 0x004fe2000ff3e0ff */
[----:B------:R-:W-:-:S05]  /*30b0*/  IMAD.U32 R4, RZ, RZ, UR6 ;  /* 0x00000006ff047e24 */ /* 0x000fca000f8e00ff */
[----:B------:R-:W-:Y:S01]  /*30c0*/  IADD3.X R7, R5, UR29, R4, P1, !PT ;  /* 0x0000001d05077c10 */ /* 0x000fe20008ffe404 */
[----:B------:R-:W-:-:S04]  /*30d0*/  IMAD R4, R18, c[0x0][0x1b0], RZ ;  /* 0x00006c0012047a24 */ /* 0x000fc800078e02ff */
[C---:B------:R-:W-:Y:S02]  /*30e0*/  IMAD R4, R15.reuse, c[0x0][0x1b4], R4 ;  /* 0x00006d000f047a24 */ /* 0x040fe400078e0204 */
[----:B------:R-:W-:-:S04]  /*30f0*/  IMAD.WIDE.U32 R6, R15, c[0x0][0x1b0], R6 ;  /* 0x00006c000f067a25 */ /* 0x000fc800078e0006 */
[----:B------:R-:W-:Y:S01]  /*3100*/  IMAD.IADD R13, R7, 0x1, R4 ;  /* 0x00000001070d7824 */ /* 0x000fe200078e0204 */
[----:B------:R-:W-:Y:S05]  /*3110*/  @P6 BRA `(.L_x_463) ;  /* 0x0000021000006947 */ /* 0x000fea0003800000 */
[----:B----4-:R-:W-:Y:S01]  /*3120*/  ISETP.GE.AND P4, PT, R222, c[0x0][0x220], PT ;  /* 0x00008800de007a0c */ /* 0x010fe20003f86270 */
        /* <DEDUP_REMOVED lines=32> */
.L_x_463:
[----:B----4-:R-:W-:Y:S05]  /*3330*/  BSYNC B0 ;  /* 0x0000000000007941 */ /* 0x010fea0003800000 */
.L_x_462:
[----:B------:R-:W-:Y:S01]  /*3340*/  IADD3 R4, R3, 0x40, RZ ;  /* 0x0000004003047810 */ /* 0x000fe20007ffe0ff */
[----:B------:R-:W-:Y:S03]  /*3350*/  BSSY B0, `(.L_x_464) ;  /* 0x0000026000007945 */ /* 0x000fe60003800000 */
[----:B------:R-:W-:-:S13]  /*3360*/  ISETP.GE.AND P5, PT, R4, UR4, PT ;  /* 0x0000000404007c0c */ /* 0x000fda000bfa6270 */
        /* <DEDUP_REMOVED lines=10> */
[----:B--2---:R-:W-:-:S04]  /*3410*/  IMAD.WIDE.U32 R10, R4, c[0x0][0x198], R6 ;  /* 0x00006600040a7a25 */ /* 0x004fc800078e0006 */
        /* <DEDUP_REMOVED lines=25> */
.L_x_465:
[----:B------:R-:W-:Y:S05]  /*35b0*/  BSYNC B0 ;  /* 0x0000000000007941 */ /* 0x000fea0003800000 */
.L_x_464:
[----:B------:R-:W-:Y:S01]  /*35c0*/  ULDC.64 UR16, c[0x0][0x1a0] ;  /* 0x0000680000107ab9 */ /* 0x000fe20000000a00 */
[----:B------:R-:W-:Y:S01]  /*35d0*/  IMAD.WIDE.U32 R4, R17, c[0x0][0x1a0], R222 ;  /* 0x0000680011047a25 */ /* 0x000fe200078e00de */
[----:B------:R-:W-:Y:S01]  /*35e0*/  UIMAD UR4, UR20, UR16, URZ ;  /* 0x00000010140472a4 */ /* 0x000fe2000f8e023f */
[----:B------:R4:W-:Y:S01]  /*35f0*/  @P6 STS [R0+0xf000], RZ ;  /* 0x00f000ff00006388 */ /* 0x0009e20000000800 */
[----:B------:R-:W-:Y:S02]  /*3600*/  BSSY B0, `(.L_x_466) ;  /* 0x000002f000007945 */ /* 0x000fe40003800000 */
[----:B------:R-:W-:Y:S01]  /*3610*/  UIMAD UR4, UR24, UR17, UR4 ;  /* 0x00000011180472a4 */ /* 0x000fe2000f8e0204 */
[----:B------:R4:W-:Y:S01]  /*3620*/  @P6 STS [R0+0xf004], RZ ;  /* 0x00f004ff00006388 */ /* 0x0009e20000000800 */
[----:B--2---:R-:W-:-:S03]  /*3630*/  IADD3 R6, P1, R4, UR23, RZ ;  /* 0x0000001704067c10 */ /* 0x004fc6000ff3e0ff */
[----:B------:R4:W-:Y:S01]  /*3640*/  @P6 STS.64 [R0+0xf008], RZ ;  /* 0x00f008ff00006388 */ /* 0x0009e20000000a00 */
[----:B------:R-:W-:-:S03]  /*3650*/  MOV R4, UR4 ;  /* 0x0000000400047c02 */ /* 0x000fc60008000f00 */
[----:B------:R4:W-:Y:S01]  /*3660*/  @P6 STS.128 [R0+0x11000], RZ ;  /* 0x011000ff00006388 */ /* 0x0009e20000000c00 */
[----:B------:R-:W-:Y:S01]  /*3670*/  IADD3.X R7, R5, UR28, R4, P1, !PT ;  /* 0x0000001c05077c10 */ /* 0x000fe20008ffe404 */
[----:B------:R-:W-:Y:S02]  /*3680*/  IMAD R4, R18, c[0x0][0x1b8], RZ ;  /* 0x00006e0012047a24 */ /* 0x000fe400078e02ff */
[----:B------:R4:W-:Y:S02]  /*3690*/  @P6 STS.128 [R0+0x13000], RZ ;  /* 0x013000ff00006388 */ /* 0x0009e40000000c00 */
        /* <DEDUP_REMOVED lines=37> */
.L_x_467:
[----:B------:R-:W-:Y:S05]  /*38f0*/  BSYNC B0 ;  /* 0x0000000000007941 */ /* 0x000fea0003800000 */
.L_x_466:
        /* <DEDUP_REMOVED lines=14> */
[C---:B------:R-:W-:Y:S01]  /*39e0*/  @!P4 LEA R6, P5, R8.reuse, c[0x0][0x170], 0x1 ;  /* 0x00005c000806ca11 */ /* 0x040fe200078a08ff */
[----:B------:R2:W-:Y:S01]  /*39f0*/  @P4 STS.128 [R0+0x10000], RZ ;  /* 0x010000ff00004388 */ /* 0x0005e20000000c00 */
[----:B------:R-:W-:Y:S01]  /*3a00*/  @!P3 LEA R4, P2, R8, c[0x0][0x170], 0x1 ;  /* 0x00005c000804ba11 */ /* 0x000fe200078408ff */
[----:B------:R-:W-:-:S05]  /*3a10*/  IMAD.IADD R3, R9, 0x1, R3 ;  /* 0x0000000109037824 */ /* 0x000fca00078e0203 */
        /* <DEDUP_REMOVED lines=19> */
.L_x_469:
[----:B------:R-:W-:Y:S05]  /*3b50*/  BSYNC B0 ;  /* 0x0000000000007941 */ /* 0x000fea0003800000 */
.L_x_468:
[----:B-1234-:R-:W-:Y:S01]  /*3b60*/  IMAD.U32 R0, RZ, RZ, UR25 ;  /* 0x00000019ff007e24 */ /* 0x01efe2000f8e00ff */
[----:B------:R-:W-:Y:S01]  /*3b70*/  IADD3 R3, R21, 0x1, RZ ;  /* 0x0000000115037810 */ /* 0x000fe20007ffe0ff */
[----:B------:R-:W0:Y:S01]  /*3b80*/  LDGDEPBAR ;  /* 0x00000000000079af */ /* 0x000e220000000000 */
[----:B------:R-:W-:Y:S01]  /*3b90*/  IMAD.SHL.U32 R175, R183, 0x2, RZ ;  /* 0x00000002b7af7824 */ /* 0x000fe200078e00ff */
[----:B------:R-:W-:Y:S01]  /*3ba0*/  UIADD3 UR15, UR25, 0x80, UR24 ;  /* 0x00000080190f7890 */ /* 0x000fe2000fffe018 */
[----:B------:R-:W-:Y:S01]  /*3bb0*/  IADD3 R4, R3, UR14, -R0 ;  /* 0x0000000e03047c10 */ /* 0x000fe2000fffe800 */
        /* <DEDUP_REMOVED lines=8> */
[----:B------:R-:W-:Y:S01]  /*3c40*/  CS2R R130, SRZ ;  /* 0x0000000000827805 */ /* 0x000fe2000001ff00 */
        /* <DEDUP_REMOVED lines=12> */
[----:B------:R-:W-:Y:S01]  /*3d10*/  CS2R R114, SRZ ;  /* 0x0000000000727805 */ /* 0x000fe2000001ff00 */
[----:B------:R-:W-:Y:S01]  /*3d20*/  IMAD.SHL.U32 R241, R0, 0x8, RZ ;  /* 0x0000000800f17824 */ /* 0x000fe200078e00ff */
[----:B------:R-:W-:Y:S01]  /*3d30*/  CS2R R112, SRZ ;  /* 0x0000000000707805 */ /* 0x000fe2000001ff00 */
[----:B------:R-:W-:Y:S01]  /*3d40*/  CS2R R106, SRZ ;  /* 0x00000000006a7805 */ /* 0x000fe2000001ff00 */
[----:B------:R-:W-:Y:S01]  /*3d50*/  IADD3 R0, R5, 0x40, RZ ;  /* 0x0000004005007810 */ /* 0x000fe20007ffe0ff */
[----:B------:R-:W-:Y:S01]  /*3d60*/  CS2R R104, SRZ ;  /* 0x0000000000687805 */ /* 0x000fe2000001ff00 */
[----:B------:R-:W-:Y:S01]  /*3d70*/  CS2R R102, SRZ ;  /* 0x0000000000667805 */ /* 0x000fe2000001ff00 */
[----:B------:R-:W-:Y:S01]  /*3d80*/  CS2R R100, SRZ ;  /* 0x0000000000647805 */ /* 0x000fe2000001ff00 */
[----:B-1----:R-:W-:Y:S01]  /*3d90*/  SHF.L.U64.HI R4, R21, 0x2, R19 ;  /* 0x0000000215047819 */ /* 0x002fe20000010213 */
[----:B------:R-:W-:Y:S01]  /*3da0*/  IMAD.IADD R0, R241, 0x1, R0 ;  /* 0x00000001f1007824 */ /* 0x000fe200078e0200 */
[----:B------:R-:W-:Y:S01]  /*3db0*/  CS2R R94, SRZ ;  /* 0x00000000005e7805 */ /* 0x000fe2000001ff00 */
[----:B------:R-:W-:Y:S01]  /*3dc0*/  CS2R R92, SRZ ;  /* 0x00000000005c7805 */ /* 0x000fe2000001ff00 */
[----:B------:R-:W-:Y:S01]  /*3dd0*/  CS2R R98, SRZ ;  /* 0x0000000000627805 */ /* 0x000fe2000001ff00 */
[----:B------:R1:W-:Y:S01]  /*3de0*/  STL [R1], R4 ;  /* 0x0000000401007387 */ /* 0x0003e20000100800 */
        /* <DEDUP_REMOVED lines=24> */
[----:B-1----:R-:W-:Y:S01]  /*3f70*/  IADD3 R4, R5, 0x20, RZ ;  /* 0x0000002005047810 */ /* 0x002fe20007ffe0ff */
[----:B------:R-:W-:Y:S01]  /*3f80*/  CS2R R48, SRZ ;  /* 0x0000000000307805 */ /* 0x000fe2000001ff00 */
[----:B------:R-:W-:Y:S01]  /*3f90*/  CS2R R42, SRZ ;  /* 0x00000000002a7805 */ /* 0x000fe2000001ff00 */
[----:B------:R-:W-:Y:S01]  /*3fa0*/  CS2R R40, SRZ ;  /* 0x0000000000287805 */ /* 0x000fe2000001ff00 */
[----:B------:R-:W-:Y:S01]  /*3fb0*/  IADD3 R4, R241, R4, RZ ;  /* 0x00000004f1047210 */ /* 0x000fe20007ffe0ff */
[----:B------:R-:W-:Y:S01]  /*3fc0*/  CS2R R38, SRZ ;  /* 0x0000000000267805 */ /* 0x000fe2000001ff00 */
[----:B------:R-:W-:Y:S01]  /*3fd0*/  CS2R R36, SRZ ;  /* 0x0000000000247805 */ /* 0x000fe2000001ff00 */
[----:B------:R-:W-:Y:S01]  /*3fe0*/  SHF.L.U32 R252, R21, 0x2, RZ ;  /* 0x0000000215fc7819 */ /* 0x000fe200000006ff */
[----:B------:R-:W-:Y:S01]  /*3ff0*/  IMAD.IADD R176, R175, 0x1, R182 ;  /* 0x00000001afb07824 */ /* 0x000fe200078e02b6 */
[C---:B------:R-:W-:Y:S01]  /*4000*/  IADD3 R5, R241.reuse, R4, RZ ;  /* 0x00000004f1057210 */ /* 0x040fe20007ffe0ff */
[C---:B------:R-:W-:Y:S01]  /*4010*/  IMAD.IADD R4, R241.reuse, 0x1, R0 ;  /* 0x00000001f1047824 */ /* 0x040fe200078e0200 */
[C---:B------:R-:W-:Y:S01]  /*4020*/  IADD3 R243, R222.reuse, 0x40, RZ ;  /* 0x00000040def37810 */ /* 0x040fe20007ffe0ff */
[----:B------:R-:W-:Y:S01]  /*4030*/  UIADD3 UR15, UR15, -UR14, URZ ;  /* 0x8000000e0f0f7290 */ /* 0x000fe2000fffe03f */
[----:B------:R-:W-:Y:S01]  /*4040*/  IADD3 R242, R222, 0x20, RZ ;  /* 0x00000020def27810 */ /* 0x000fe20007ffe0ff */
[C---:B------:R-:W-:Y:S01]  /*4050*/  IMAD.IADD R247, R241.reuse, 0x1, R5 ;  /* 0x00000001f1f77824 */ /* 0x040fe200078e0205 */
[----:B------:R-:W-:-:S03]  /*4060*/  IADD3 R245, R241, R4, RZ ;  /* 0x00000004f1f57210 */ /* 0x000fc60007ffe0ff */
[C---:B------:R-:W-:Y:S02]  /*4070*/  IMAD.IADD R246, R241.reuse, 0x1, R247 ;  /* 0x00000001f1f67824 */ /* 0x040fe400078e02f7 */
[----:B------:R-:W-:-:S03]  /*4080*/  IMAD.IADD R244, R241, 0x1, R245 ;  /* 0x00000001f1f47824 */ /* 0x000fc600078e02f5 */
[C---:B------:R-:W-:Y:S01]  /*4090*/  IADD3 R249, R241.reuse, R246, RZ ;  /* 0x000000f6f1f97210 */ /* 0x040fe20007ffe0ff */
[----:B------:R-:W-:Y:S02]  /*40a0*/  IMAD.IADD R248, R241, 0x1, R244 ;  /* 0x00000001f1f87824 */ /* 0x000fe400078e02f4 */
.L_x_472:
[----:B------:R-:W0:Y:S01]  /*40b0*/  LDGDEPBAR ;  /* 0x00000000000079af */ /* 0x000e220000000000 */
[----:B------:R-:W-:Y:S01]  /*40c0*/  IADD3 R0, R182, R174, RZ ;  /* 0x000000aeb6007210 */ /* 0x000fe20007ffe0ff */
[----:B------:R-:W-:Y:S01]  /*40d0*/  USHF.L.U32 UR6, UR5, 0x6, URZ ;  /* 0x0000000605067899 */ /* 0x000fe2000800063f */
[----:B-----5:R-:W-:Y:S01]  /*40e0*/  FSETP.NEU.FTZ.AND P1, PT, R239, -INF , PT ;  /* 0xff800000ef00780b */ /* 0x020fe20003f3d000 */
[----:B------:R-:W-:Y:S02]  /*40f0*/  USHF.L.U32 UR4, UR18, 0x7, URZ ;  /* 0x0000000712047899 */ /* 0x000fe4000800063f */
[----:B------:R-:W-:Y:S02]  /*4100*/  UISETP.GE.AND UP0, UPT, UR6, UR15, UPT ;  /* 0x0000000f0600728c */ /* 0x000fe4000bf06270 */
[----:B------:R-:W2:Y:S01]  /*4110*/  LDL R196, [R1+0x4] ;  /* 0x0000040001c47983 */ /* 0x000ea20000100800 */
[----:B------:R-:W-:Y:S02]  /*4120*/  UIADD3 UR4, UR4, 0x80, URZ ;  /* 0x0000008004047890 */ /* 0x000fe4000fffe03f */
[----:B------:R-:W-:Y:S01]  /*4130*/  UISETP.GT.AND UP3, UPT, UR5, UR11, UPT ;  /* 0x0000000b0500728c */ /* 0x000fe2000bf64270 */
[----:B------:R-:W3:Y:S01]  /*4140*/  LDL R195, [R1+0x14] ;  /* 0x0000140001c37983 */ /* 0x000ee20000100800 */
[----:B------:R-:W-:Y:S06]  /*4150*/  UISETP.LT.AND UP0, UPT, UR4, UR14, UP0 ;  /* 0x0000000e0400728c */ /* 0x000fec0008701270 */
[----:B------:R-:W-:Y:S01]  /*4160*/  PLOP3.LUT P0, PT, PT, PT, UP0, 0x80, 0x0 ;  /* 0x000000000000781c */ /* 0x000fe20003f0f008 */
[----:B------:R-:W-:Y:S04]  /*4170*/  DEPBAR.LE SB0, 0x0 ;  /* 0x000080000000791a */ /* 0x000fe80000000000 */
[----:B------:R-:W-:Y:S08]  /*4180*/  BAR.SYNC.DEFER_BLOCKING 0x0 ;  /* 0x0000000000007b1d */ /* 0x000ff00000010000 */
[----:B------:R-:W-:Y:S08]  /*4190*/  LDSM.16.M88.4 R32, [R174] ;  /* 0x00000000ae20783b */ /* 0x000ff00000000200 */
[----:B------:R-:W1:Y:S08]  /*41a0*/  LDSM.16.M88.4 R16, [R173+0x9000] ;  /* 0x00900000ad10783b */ /* 0x000e700000000200 */
[----:B------:R-:W4:Y:S08]  /*41b0*/  LDSM.16.M88.4 R28, [R174+0x800] ;  /* 0x00080000ae1c783b */ /* 0x000f300000000200 */
[----:B------:R-:W4:Y:S08]  /*41c0*/  LDSM.16.M88.4 R132, [R173+0x9400] ;  /* 0x00940000ad84783b */ /* 0x000f300000000200 */
[----:B------:R-:W-:Y:S08]  /*41d0*/  LDSM.16.M88.4 R136, [R0] ;  /* 0x000000000088783b */ /* 0x000ff00000000200 */
[----:B------:R-:W4:Y:S01]  /*41e0*/  LDSM.16.M88.4 R140, [R172+0x9000] ;  /* 0x00900000ac8c783b */ /* 0x000f220000000200 */
[-C--:B-1----:R-:W-:Y:S07]  /*41f0*/  HMMA.16816.F32.BF16 R4, R32, R16.reuse, RZ ;  /* 0x000000102004723c */ /* 0x082fee00000418ff */
[----:B------:R-:W1:Y:S01]  /*4200*/  LDSM.16.M88.4 R144, [R0+0x800] ;  /* 0x000800000090783b */ /* 0x000e620000000200 */
[C---:B----4-:R-:W-:Y:S07]  /*4210*/  HMMA.16816.F32.BF16 R8, R28.reuse, R16, RZ ;  /* 0x000000101c08723c */ /* 0x050fee00000418ff */
[----:B------:R-:W4:Y:S01]  /*4220*/  LDSM.16.M88.4 R148, [R172+0x9400] ;  /* 0x00940000ac94783b */ /* 0x000f220000000200 */
[-C--:B------:R-:W-:Y:S07]  /*4230*/  HMMA.16816.F32.BF16 R12, R28, R18.reuse, RZ ;  /* 0x000000121c0c723c */ /* 0x080fee00000418ff */
[----:B------:R-:W-:Y:S01]  /*4240*/  LDSM.16.M88.4 R152, [R174+0x1000] ;  /* 0x00100000ae98783b */ /* 0x000fe20000000200 */
[C---:B------:R-:W-:Y:S07]  /*4250*/  HMMA.16816.F32.BF16 R16, R32.reuse, R18, RZ ;  /* 0x000000122010723c */ /* 0x040fee00000418ff */
[----:B------:R-:W1:Y:S01]  /*4260*/  LDSM.16.M88.4 R156, [R173+0xb000] ;  /* 0x00b00000ad9c783b */ /* 0x000e620000000200 */
[-C--:B------:R-:W-:Y:S07]  /*4270*/  HMMA.16816.F32.BF16 R20, R32, R132.reuse, RZ ;  /* 0x000000842014723c */ /* 0x080fee00000418ff */
[----:B------:R-:W-:Y:S01]  /*4280*/  LDSM.16.M88.4 R160, [R173+0xb400] ;  /* 0x00b40000ada0783b */ /* 0x000fe20000000200 */
[C---:B------:R-:W-:Y:S07]  /*4290*/  HMMA.16816.F32.BF16 R24, R28.reuse, R132, RZ ;  /* 0x000000841c18723c */ /* 0x040fee00000418ff */
[----:B------:R-:W-:Y:S01]  /*42a0*/  LDSM.16.M88.4 R164, [R0+0x1000] ;  /* 0x0010000000a4783b */ /* 0x000fe20000000200 */
[-C--:B------:R-:W-:Y:S07]  /*42b0*/  HMMA.16816.F32.BF16 R28, R28, R134.reuse, RZ ;  /* 0x000000861c1c723c */ /* 0x080fee00000418ff */
[----:B------:R-:W-:Y:S01]  /*42c0*/  LDSM.16.M88.4 R168, [R172+0xb000] ;  /* 0x00b00000aca8783b */ /* 0x000fe20000000200 */
[----:B------:R-:W-:Y:S07]  /*42d0*/  HMMA.16816.F32.BF16 R32, R32, R134, RZ ;  /* 0x000000862020723c */ /* 0x000fee00000418ff */
[----:B------:R-:W4:Y:S01]  /*42e0*/  LDSM.16.M88.4 R132, [R174+0x1800] ;  /* 0x00180000ae84783b */ /* 0x000f220000000200 */
[-C--:B------:R-:W-:Y:S08]  /*42f0*/  HMMA.16816.F32.BF16 R4, R136, R140.reuse, R4 ;  /* 0x0000008c8804723c */ /* 0x080ff00000041804 */
[C---:B-1----:R-:W-:Y:S08]  /*4300*/  HMMA.16816.F32.BF16 R8, R144.reuse, R140, R8 ;  /* 0x0000008c9008723c */ /* 0x042ff00000041808 */
[-C--:B------:R-:W-:Y:S08]  /*4310*/  HMMA.16816.F32.BF16 R12, R144, R142.reuse, R12 ;  /* 0x0000008e900c723c */ /* 0x080ff0000004180c */
[C---:B------:R-:W-:Y:S01]  /*4320*/  HMMA.16816.F32.BF16 R16, R136.reuse, R142, R16 ;  /* 0x0000008e8810723c */ /* 0x040fe20000041810 */
[----:B------:R-:W-:Y:S07]  /*4330*/  LDSM.16.M88.4 R140, [R172+0xb400] ;  /* 0x00b40000ac8c783b */ /* 0x000fee0000000200 */
[-C--:B----4-:R-:W-:Y:S08]  /*4340*/  HMMA.16816.F32.BF16 R20, R136, R148.reuse, R20 ;  /* 0x000000948814723c */ /* 0x090ff00000041814 */
[C---:B------:R-:W-:Y:S08]  /*4350*/  HMMA.16816.F32.BF16 R24, R144.reuse, R148, R24 ;  /* 0x000000949018723c */ /* 0x040ff00000041818 */
[-C--:B------:R-:W-:Y:S01]  /*4360*/  HMMA.16816.F32.BF16 R28, R144, R150.reuse, R28 ;  /* 0x00000096901c723c */ /* 0x080fe2000004181c */
[----:B------:R-:W-:Y:S07]  /*4370*/  LDSM.16.M88.4 R144, [R174+0x2000] ;  /* 0x00200000ae90783b */ /* 0x000fee0000000200 */
[----:B------:R-:W-:Y:S01]  /*4380*/  HMMA.16816.F32.BF16 R32, R136, R150, R32 ;  /* 0x000000968820723c */ /* 0x000fe20000041820 */
[----:B------:R-:W1:Y:S07]  /*4390*/  LDSM.16.M88.4 R136, [R0+0x1800] ;  /* 0x001800000088783b */ /* 0x000e6e0000000200 */
[-C--:B------:R-:W-:Y:S01]  /*43a0*/  HMMA.16816.F32.BF16 R4, R152, R156.reuse, R4 ;  /* 0x0000009c9804723c */ /* 0x080fe20000041804 */
[----:B------:R-:W4:Y:S07]  /*43b0*/  LDSM.16.M88.4 R148, [R173+0xd000] ;  /* 0x00d00000ad94783b */ /* 0x000f2e0000000200 */
        /* <DEDUP_REMOVED lines=16> */
[C---:B------:R-:W-:Y:S08]  /*44c0*/  HMMA.16816.F32.BF16 R24, R136.reuse, R140, R24 ;  /* 0x0000008c8818723c */ /* 0x040ff00000041818 */
[-C--:B------:R-:W-:Y:S01]  /*44d0*/  HMMA.16816.F32.BF16 R28, R136, R142.reuse, R28 ;  /* 0x0000008e881c723c */ /* 0x080fe2000004181c */
[----:B------:R1:W3:Y:S07]  /*44e0*/  LDSM.16.M88.4 R136, [R0+0x2800] ;  /* 0x002800000088783b */ /* 0x0002ee0000000200 */
[----:B------:R-:W-:Y:S08]  /*44f0*/  HMMA.16816.F32.BF16 R32, R164, R142, R32 ;  /* 0x0000008ea420723c */ /* 0x000ff00000041820 */
[-C--:B----4-:R-:W-:Y:S08]  /*4500*/  HMMA.16816.F32.BF16 R4, R144, R148.reuse, R4 ;  /* 0x000000949004723c */ /* 0x090ff00000041804 */
[C---:B--2---:R-:W-:Y:S01]  /*4510*/  HMMA.16816.F32.BF16 R8, R132.reuse, R148, R8 ;  /* 0x000000948408723c */ /* 0x044fe20000041808 */
[----:B-1----:R-:W-:Y:S04]  /*4520*/  MOV R0, UR18 ;  /* 0x0000001200007c02 */ /* 0x002fe80008000f00 */
[----:B---3--:R-:W-:Y:S03]  /*4530*/  @!P0 LEA R0, R0, R195, 0x7 ;  /* 0x000000c300008211 */ /* 0x008fe600078e38ff */
[-C--:B------:R-:W-:Y:S08]  /*4540*/  HMMA.16816.F32.BF16 R12, R132, R150.reuse, R12 ;  /* 0x00000096840c723c */ /* 0x080ff0000004180c */
[C---:B------:R-:W-:Y:S08]  /*4550*/  HMMA.16816.F32.BF16 R16, R144.reuse, R150, R16 ;  /* 0x000000969010723c */ /* 0x040ff00000041810 */
[-C--:B------:R-:W-:Y:S08]  /*4560*/  HMMA.16816.F32.BF16 R20, R144, R152.reuse, R20 ;  /* 0x000000989014723c */ /* 0x080ff00000041814 */
[C---:B------:R-:W-:Y:S08]  /*4570*/  HMMA.16816.F32.BF16 R24, R132.reuse, R152, R24 ;  /* 0x000000988418723c */ /* 0x040ff00000041818 */
[-C--:B------:R-:W-:Y:S08]  /*4580*/  HMMA.16816.F32.BF16 R28, R132, R154.reuse, R28 ;  /* 0x0000009a841c723c */ /* 0x080ff0000004181c */
[----:B------:R-:W-:Y:S01]  /*4590*/  HMMA.16816.F32.BF16 R32, R144, R154, R32 ;  /* 0x0000009a9020723c */ /* 0x000fe20000041820 */
[----:B------:R-:W2:Y:S07]  /*45a0*/  LDL R144, [R1] ;  /* 0x0000000001907983 */ /* 0x000eae0000100800 */
        /* <DEDUP_REMOVED lines=10> */
[----:B------:R-:W3:Y:S01]  /*4650*/  MUFU.TANH R164, R5 ;  /* 0x0000000500a47308 */ /* 0x000ee20000002400 */
        /* <DEDUP_REMOVED lines=14> */
[----:B----4-:R-:W-:Y:S09]  /*4740*/  @!P0 IADD3 R8, R196, UR6, RZ ;  /* 0x00000006c4088c10 */ /* 0x010ff2000fffe0ff */
[----:B------:R4:W3:Y:S10]  /*4750*/  MUFU.TANH R197, R7 ;  /* 0x0000000700c57308 */ /* 0x0008f40000002400 */
[----:B------:R3:W-:Y:S01]  /*4760*/  MUFU.TANH R210, R9 ;  /* 0x0000000900d27308 */ /* 0x0007e20000002400 */
[----:B-1----:R-:W-:Y:S05]  /*4770*/  FMUL.FTZ R11, R239, 1.4426950216293334961 ;  /* 0x3fb8aa3bef0b7820 */ /* 0x002fea0000410000 */
[----:B------:R-:W-:Y:S04]  /*4780*/  FSEL R11, R11, RZ, P1 ;  /* 0x000000ff0b0b7208 */ /* 0x000fe80000800000 */
[----:B------:R1:W-:Y:S01]  /*4790*/  MUFU.TANH R206, R13 ;  /* 0x0000000d00ce7308 */ /* 0x0003e20000002400 */
[----:B----4-:R-:W4:Y:S09]  /*47a0*/  LDSM.16.M88.4 R4, [R172+0xd400] ;  /* 0x00d40000ac04783b */ /* 0x010f320000000200 */
[----:B------:R1:W1:Y:S01]  /*47b0*/  MUFU.TANH R216, R14 ;  /* 0x0000000e00d87308 */ /* 0x0002620000002400 */
[----:B---3--:R-:W-:Y:S09]  /*47c0*/  MOV R9, R148 ;  /* 0x0000009400097202 */ /* 0x008ff20000000f00 */
[----:B------:R-:W-:Y:S01]  /*47d0*/  MUFU.TANH R167, R18 ;  /* 0x0000001200a77308 */ /* 0x000fe20000002400 */
[----:B-1----:R-:W-:Y:S04]  /*47e0*/  @!P0 IMNMX R13, R8, UR14, PT ;  /* 0x0000000e080d8c17 */ /* 0x002fe8000b800200 */
[-C--:B------:R-:W-:Y:S05]  /*47f0*/  @!P0 ISETP.GE.AND P2, PT, R0, R13.reuse, PT ;  /* 0x0000000d0000820c */ /* 0x080fea0003f46270 */
[----:B------:R1:W-:Y:S01]  /*4800*/  MUFU.TANH R219, R10 ;  /* 0x0000000a00db7308 */ /* 0x0003e20000002400 */
[----:B------:R-:W-:Y:S02]  /*4810*/  @!P0 FSEL R9, R148, -INF , !P2 ;  /* 0xff80000094098808 */ /* 0x000fe40005000000 */
[----:B------:R-:W-:Y:S04]  /*4820*/  @!P0 IADD3 R14, R0, 0x1, RZ ;  /* 0x00000001000e8810 */ /* 0x000fe80007ffe0ff */
[----:B------:R-:W-:Y:S03]  /*4830*/  @!P0 ISETP.GE.AND P1, PT, R14, R13, PT ;  /* 0x0000000d0e00820c */ /* 0x000fe60003f26270 */
[----:B------:R-:W-:Y:S01]  /*4840*/  MUFU.TANH R166, R19 ;  /* 0x0000001300a67308 */ /* 0x000fe20000002400 */
[-C--:B----4-:R-:W-:Y:S09]  /*4850*/  HMMA.16816.F32.BF16 R20, R156, R4.reuse, R20 ;  /* 0x000000049c14723c */ /* 0x090ff20000041814 */
[----:B------:R3:W4:Y:S01]  /*4860*/  MUFU.TANH R207, R12 ;  /* 0x0000000c00cf7308 */ /* 0x0007220000002400 */
[C---:B------:R-:W-:Y:S04]  /*4870*/  HMMA.16816.F32.BF16 R24, R136.reuse, R4, R24 ;  /* 0x000000048818723c */ /* 0x040fe80000041818 */
[--C-:B-1----:R-:W-:Y:S01]  /*4880*/  FFMA.FTZ R10, R9, c[0x0][0x23c], -R11.reuse ;  /* 0x00008f00090a7a23 */ /* 0x102fe2000001080b */
[----:B------:R-:W-:Y:S02]  /*4890*/  MOV R9, R164 ;  /* 0x000000a400097202 */ /* 0x000fe40000000f00 */
[----:B------:R-:W-:Y:S02]  /*48a0*/  @!P0 FSEL R9, R164, -INF , !P1 ;  /* 0xff800000a4098808 */ /* 0x000fe40004800000 */
[----:B------:R1:W-:Y:S01]  /*48b0*/  MUFU.EX2 R201, R10 ;  /* 0x0000000a00c97308 */ /* 0x0003e20000000800 */
[----:B------:R-:W-:Y:S01]  /*48c0*/  FSETP.NEU.FTZ.AND P1, PT, R240, -INF , PT ;  /* 0xff800000f000780b */ /* 0x000fe20003f3d000 */
[-C--:B------:R-:W-:Y:S03]  /*48d0*/  HMMA.16816.F32.BF16 R28, R136, R6.reuse, R28 ;  /* 0x00000006881c723c */ /* 0x080fe6000004181c */
[----:B------:R-:W-:Y:S01]  /*48e0*/  FFMA.FTZ R5, R9, c[0x0][0x23c], -R11 ;  /* 0x00008f0009057a23 */ /* 0x000fe2000001080b */
[----:B------:R-:W-:Y:S01]  /*48f0*/  @!P0 IADD3 R9, R8, 0x20, RZ ;  /* 0x0000002008098810 */ /* 0x000fe20007ffe0ff */
[----:B------:R-:W-:Y:S01]  /*4900*/  FMUL.FTZ R20, R20, c[0x0][0x2ec] ;  /* 0x0000bb0014147a20 */ /* 0x000fe20000410000 */
[----:B------:R-:W-:Y:S02]  /*4910*/  MOV R4, R198 ;  /* 0x000000c600047202 */ /* 0x000fe40000000f00 */
[----:B------:R4:W-:Y:S01]  /*4920*/  MUFU.EX2 R145, R5 ;  /* 0x0000000500917308 */ /* 0x0009e20000000800 */
[----:B------:R-:W-:Y:S01]  /*4930*/  @!P0 IMNMX R9, R9, UR14, PT ;  /* 0x0000000e09098c17 */ /* 0x000fe2000b800200 */
[----:B------:R-:W-:Y:S04]  /*4940*/  HMMA.16816.F32.BF16 R32, R156, R6, R32 ;  /* 0x000000069c20723c */ /* 0x000fe80000041820 */
[C---:B---3--:R-:W-:Y:S01]  /*4950*/  @!P0 IADD3 R12, R8.reuse, 0x8, RZ ;  /* 0x00000008080c8810 */ /* 0x048fe20007ffe0ff */
[----:B------:R-:W-:Y:S01]  /*4960*/  FMUL.FTZ R21, R21, c[0x0][0x2ec] ;  /* 0x0000bb0015157a20 */ /* 0x000fe20000410000 */
[----:B------:R-:W-:Y:S01]  /*4970*/  @!P0 IADD3 R8, R8, 0x28, RZ ;  /* 0x0000002808088810 */ /* 0x000fe20007ffe0ff */
[----:B------:R-:W-:Y:S01]  /*4980*/  FMUL.FTZ R22, R22, c[0x0][0x2ec] ;  /* 0x0000bb0016167a20 */ /* 0x000fe20000410000 */
[----:B------:R-:W-:Y:S01]  /*4990*/  MUFU.TANH R161, R20 ;  /* 0x0000001400a17308 */ /* 0x000fe20000002400 */
[----:B------:R-:W-:Y:S03]  /*49a0*/  @!P0 IMNMX R12, R12, UR14, PT ;  /* 0x0000000e0c0c8c17 */ /* 0x000fe6000b800200 */
[----:B-1----:R-:W-:Y:S01]  /*49b0*/  FMUL.FTZ R10, R240, 1.4426950216293334961 ;  /* 0x3fb8aa3bf00a7820 */ /* 0x002fe20000410000 */
[-C--:B------:R-:W-:Y:S01]  /*49c0*/  @!P0 ISETP.GE.AND P2, PT, R0, R12.reuse, PT ;  /* 0x0000000c0000820c */ /* 0x080fe20003f46270 */
[----:B------:R-:W-:Y:S01]  /*49d0*/  FMUL.FTZ R28, R28, c[0x0][0x2ec] ;  /* 0x0000bb001c1c7a20 */ /* 0x000fe20000410000 */
[----:B------:R-:W-:Y:S01]  /*49e0*/  @!P0 IMNMX R8, R8, UR14, PT ;  /* 0x0000000e08088c17 */ /* 0x000fe2000b800200 */
[----:B------:R-:W-:Y:S01]  /*49f0*/  FMUL.FTZ R29, R29, c[0x0][0x2ec] ;  /* 0x0000bb001d1d7a20 */ /* 0x000fe20000410000 */
[----:B------:R-:W-:Y:S01]  /*4a00*/  @!P0 FSEL R4, R198, -INF , !P2 ;  /* 0xff800000c6048808 */ /* 0x000fe20005000000 */
[----:B------:R-:W1:Y:S01]  /*4a10*/  MUFU.TANH R214, R15 ;  /* 0x0000000f00d67308 */ /* 0x000e620000002400 */
[----:B------:R-:W-:Y:S01]  /*4a20*/  FSEL R10, R10, RZ, P1 ;  /* 0x000000ff0a0a7208 */ /* 0x000fe20000800000 */
[----:B------:R-:W-:Y:S01]  /*4a30*/  FMUL.FTZ R30, R30, c[0x0][0x2ec] ;  /* 0x0000bb001e1e7a20 */ /* 0x000fe20000410000 */
[----:B------:R-:W-:Y:S01]  /*4a40*/  @!P0 ISETP.GE.AND P1, PT, R14, R12, PT ;  /* 0x0000000c0e00820c */ /* 0x000fe20003f26270 */
[----:B------:R-:W-:Y:S01]  /*4a50*/  FMUL.FTZ R31, R31, c[0x0][0x2ec] ;  /* 0x0000bb001f1f7a20 */ /* 0x000fe20000410000 */
[----:B------:R-:W-:Y:S01]  /*4a60*/  @!P0 ISETP.GE.AND P2, PT, R0, R9, PT ;  /* 0x000000090000820c */ /* 0x000fe20003f46270 */
[--C-:B----4-:R-:W-:Y:S01]  /*4a70*/  FFMA.FTZ R5, R4, c[0x0][0x23c], -R10.reuse ;  /* 0x00008f0004057a23 */ /* 0x110fe2000001080a */
[----:B------:R-:W-:Y:S01]  /*4a80*/  MOV R4, R197 ;  /* 0x000000c500047202 */ /* 0x000fe20000000f00 */
[----:B------:R-:W-:Y:S01]  /*4a90*/  FMUL.FTZ R32, R32, c[0x0][0x2ec] ;  /* 0x0000bb0020207a20 */ /* 0x000fe20000410000 */
[----:B------:R-:W-:Y:S01]  /*4aa0*/  @!P0 FSEL R4, R197, -INF , !P1 ;  /* 0xff800000c5048808 */ /* 0x000fe20004800000 */
[----:B------:R3:W-:Y:S01]  /*4ab0*/  MUFU.EX2 R228, R5 ;  /* 0x0000000500e47308 */ /* 0x0007e20000000800 */
[----:B------:R-:W-:Y:S01]  /*4ac0*/  FSETP.NEU.FTZ.AND P1, PT, R237, -INF , PT ;  /* 0xff800000ed00780b */ /* 0x000fe20003f3d000 */
[----:B------:R-:W-:Y:S01]  /*4ad0*/  FMUL.FTZ R33, R33, c[0x0][0x2ec] ;  /* 0x0000bb0021217a20 */ /* 0x000fe20000410000 */
[----:B------:R-:W-:Y:S01]  /*4ae0*/  MOV R6, R216 ;  /* 0x000000d800067202 */ /* 0x000fe20000000f00 */
[----:B------:R-:W-:Y:S02]  /*4af0*/  FFMA.FTZ R4, R4, c[0x0][0x23c], -R10 ;  /* 0x00008f0004047a23 */ /* 0x000fe4000001080a */
[----:B------:R-:W-:Y:S02]  /*4b00*/  FMUL.FTZ R34, R34, c[0x0][0x2ec] ;  /* 0x0000bb0022227a20 */ /* 0x000fe40000410000 */
[----:B------:R-:W-:Y:S02]  /*4b10*/  FMUL.FTZ R35, R35, c[0x0][0x2ec] ;  /* 0x0000bb0023237a20 */ /* 0x000fe40000410000 */
[----:B------:R4:W1:Y:S01]  /*4b20*/  MUFU.TANH R162, R16 ;  /* 0x0000001000a27308 */ /* 0x0008620000002400 */
[----:B------:R-:W-:Y:S02]  /*4b30*/  FMUL.FTZ R23, R23, c[0x0][0x2ec] ;  /* 0x0000bb0017177a20 */ /* 0x000fe40000410000 */
[----:B------:R-:W-:Y:S02]  /*4b40*/  FMUL.FTZ R24, R24, c[0x0][0x2ec] ;  /* 0x0000bb0018187a20 */ /* 0x000fe40000410000 */
[----:B------:R-:W-:Y:S02]  /*4b50*/  FMUL.FTZ R25, R25, c[0x0][0x2ec] ;  /* 0x0000bb0019197a20 */ /* 0x000fe40000410000 */
[----:B------:R-:W-:Y:S02]  /*4b60*/  FMUL.FTZ R26, R26, c[0x0][0x2ec] ;  /* 0x0000bb001a1a7a20 */ /* 0x000fe40000410000 */
[----:B------:R-:W-:Y:S01]  /*4b70*/  FMUL.FTZ R27, R27, c[0x0][0x2ec] ;  /* 0x0000bb001b1b7a20 */ /* 0x000fe20000410000 */
[----:B------:R1:W-:Y:S01]  /*4b80*/  MUFU.EX2 R226, R4 ;  /* 0x0000000400e27308 */ /* 0x0003e20000000800 */
[----:B---3--:R-:W-:Y:S05]  /*4b90*/  FMUL.FTZ R5, R237, 1.4426950216293334961 ;  /* 0x3fb8aa3bed057820 */ /* 0x008fea0000410000 */
[----:B------:R-:W-:Y:S04]  /*4ba0*/  FSEL R5, R5, RZ, P1 ;  /* 0x000000ff05057208 */ /* 0x000fe80000800000 */
[----:B------:R3:W2:Y:S01]  /*4bb0*/  MUFU.TANH R154, R17 ;  /* 0x00000011009a7308 */ /* 0x0006a20000002400 */
[----:B------:R-:W-:Y:S01]  /*4bc0*/  @!P0 ISETP.GE.AND P1, PT, R14, R9, PT ;  /* 0x000000090e00820c */ /* 0x000fe20003f26270 */
[----:B----4-:R-:W-:Y:S08]  /*4bd0*/  FMUL.FTZ R16, R238, 1.4426950216293334961 ;  /* 0x3fb8aa3bee107820 */ /* 0x010ff00000410000 */
[----:B------:R-:W4:Y:S01]  /*4be0*/  MUFU.TANH R160, R21 ;  /* 0x0000001500a07308 */ /* 0x000f220000002400 */
[----:B-1----:R-:W-:Y:S02]  /*4bf0*/  MOV R4, R212 ;  /* 0x000000d400047202 */ /* 0x002fe40000000f00 */
[----:B------:R-:W-:Y:S02]  /*4c00*/  @!P0 FSEL R4, R212, -INF , !P2 ;  /* 0xff800000d4048808 */ /* 0x000fe40005000000 */
[----:B------:R-:W-:Y:S05]  /*4c10*/  @!P0 ISETP.GE.AND P2, PT, R0, R8, PT ;  /* 0x000000080000820c */ /* 0x000fea0003f46270 */
[----:B------:R-:W1:Y:S01]  /*4c20*/  MUFU.TANH R169, R22 ;  /* 0x0000001600a97308 */ /* 0x000e620000002400 */
[--C-:B------:R-:W-:Y:S01]  /*4c30*/  FFMA.FTZ R15, R4, c[0x0][0x23c], -R5.reuse ;  /* 0x00008f00040f7a23 */ /* 0x100fe20000010805 */
[----:B------:R-:W-:Y:S02]  /*4c40*/  MOV R4, R210 ;  /* 0x000000d200047202 */ /* 0x000fe40000000f00 */
[----:B------:R-:W-:Y:S02]  /*4c50*/  @!P0 FSEL R4, R210, -INF , !P1 ;  /* 0xff800000d2048808 */ /* 0x000fe40004800000 */
[----:B------:R-:W-:Y:S03]  /*4c60*/  FSETP.NEU.FTZ.AND P1, PT, R238, -INF , PT ;  /* 0xff800000ee00780b */ /* 0x000fe60003f3d000 */
[--C-:B---3--:R-:W-:Y:S01]  /*4c70*/  FFMA.FTZ R17, R4, c[0x0][0x23c], -R5.reuse ;  /* 0x00008f0004117a23 */ /* 0x108fe20000010805 */
[----:B------:R3:W-:Y:S01]  /*4c80*/  MUFU.EX2 R232, R15 ;  /* 0x0000000f00e87308 */ /* 0x0007e20000000800 */
[----:B------:R-:W-:Y:S02]  /*4c90*/  FSEL R4, R16, RZ, P1 ;  /* 0x000000ff10047208 */ /* 0x000fe40000800000 */
[----:B------:R-:W-:Y:S02]  /*4ca0*/  @!P0 ISETP.GE.AND P1, PT, R14, R8, PT ;  /* 0x000000080e00820c */ /* 0x000fe40003f26270 */
[----:B------:R-:W-:Y:S02]  /*4cb0*/  MOV R14, R218 ;  /* 0x000000da000e7202 */ /* 0x000fe40000000f00 */
[----:B------:R-:W-:Y:S02]  /*4cc0*/  @!P0 FSEL R14, R218, -INF , !P1 ;  /* 0xff800000da0e8808 */ /* 0x000fe40004800000 */
[----:B------:R-:W-:Y:S01]  /*4cd0*/  MOV R16, R207 ;  /* 0x000000cf00107202 */ /* 0x000fe20000000f00 */
[----:B------:R-:W-:Y:S02]  /*4ce0*/  MUFU.EX2 R231, R17 ;  /* 0x0000001100e77308 */ /* 0x000fe40000000800 */
[--C-:B------:R-:W-:Y:S08]  /*4cf0*/  FFMA.FTZ R14, R14, c[0x0][0x23c], -R4.reuse ;  /* 0x00008f000e0e7a23 */ /* 0x100ff00000010804 */
[----:B------:R1:W-:Y:S01]  /*4d00*/  MUFU.EX2 R235, R14 ;  /* 0x0000000e00eb7308 */ /* 0x0003e20000000800 */
[----:B---3--:R-:W-:Y:S02]  /*4d10*/  MOV R15, R219 ;  /* 0x000000db000f7202 */ /* 0x008fe40000000f00 */
[----:B------:R-:W-:Y:S07]  /*4d20*/  @!P0 FSEL R15, R219, -INF , !P2 ;  /* 0xff800000db0f8808 */ /* 0x000fee0005000000 */
[----:B------:R-:W3:Y:S01]  /*4d30*/  MUFU.TANH R168, R23 ;  /* 0x0000001700a87308 */ /* 0x000ee20000002400 */
[--C-:B------:R-:W-:Y:S09]  /*4d40*/  FFMA.FTZ R15, R15, c[0x0][0x23c], -R4.reuse ;  /* 0x00008f000f0f7a23 */ /* 0x100ff20000010804 */
[----:B------:R2:W-:Y:S01]  /*4d50*/  MUFU.EX2 R236, R15 ;  /* 0x0000000f00ec7308 */ /* 0x0005e20000000800 */
[C---:B-1----:R-:W-:Y:S09]  /*4d60*/  @!P0 IADD3 R14, R0.reuse, 0x9, RZ ;  /* 0x00000009000e8810 */ /* 0x042ff20007ffe0ff */
[----:B------:R-:W1:Y:S10]  /*4d70*/  MUFU.TANH R196, R24 ;  /* 0x0000001800c47308 */ /* 0x000e740000002400 */
[----:B------:R-:W1:Y:S01]  /*4d80*/  MUFU.TANH R195, R25 ;  /* 0x0000001900c37308 */ /* 0x000e620000002400 */
[----:B--2---:R-:W-:Y:S04]  /*4d90*/  @!P0 IADD3 R15, R0, 0x8, RZ ;  /* 0x00000008000f8810 */ /* 0x004fe80007ffe0ff */
[-C--:B------:R-:W-:Y:S05]  /*4da0*/  @!P0 ISETP.GE.AND P1, PT, R15, R9.reuse, PT ;  /* 0x000000090f00820c */ /* 0x080fea0003f26270 */
[----:B------:R-:W2:Y:S01]  /*4db0*/  MUFU.TANH R209, R26 ;  /* 0x0000001a00d17308 */ /* 0x000ea20000002400 */
[----:B------:R-:W-:Y:S02]  /*4dc0*/  @!P0 FSEL R16, R207, -INF , !P1 ;  /* 0xff800000cf108808 */ /* 0x000fe40004800000 */
[----:B------:R-:W-:Y:S03]  /*4dd0*/  @!P0 ISETP.GE.AND P1, PT, R14, R9, PT ;  /* 0x000000090e00820c */ /* 0x000fe60003f26270 */
[--C-:B------:R-:W-:Y:S01]  /*4de0*/  FFMA.FTZ R17, R16, c[0x0][0x23c], -R5.reuse ;  /* 0x00008f0010117a23 */ /* 0x100fe20000010805 */
[----:B------:R-:W-:Y:S02]  /*4df0*/  MOV R16, R206 ;  /* 0x000000ce00107202 */ /* 0x000fe40000000f00 */
[----:B------:R-:W-:Y:S01]  /*4e00*/  @!P0 FSEL R16, R206, -INF , !P1 ;  /* 0xff800000ce108808 */ /* 0x000fe20004800000 */
[----:B------:R-:W1:Y:S01]  /*4e10*/  MUFU.TANH R208, R27 ;  /* 0x0000001b00d07308 */ /* 0x000e620000002400 */
[CC--:B------:R-:W-:Y:S03]  /*4e20*/  @!P0 ISETP.GE.AND P1, PT, R15.reuse, R8.reuse, PT ;  /* 0x000000080f00820c */ /* 0x0c0fe60003f26270 */
[----:B------:R-:W-:Y:S01]  /*4e30*/  FFMA.FTZ R7, R16, c[0x0][0x23c], -R5 ;  /* 0x00008f0010077a23 */ /* 0x000fe20000010805 */
[----:B------:R-:W-:Y:S02]  /*4e40*/  @!P0 FSEL R6, R216, -INF , !P1 ;  /* 0xff800000d8068808 */ /* 0x000fe40004800000 */
[----:B------:R-:W-:Y:S03]  /*4e50*/  @!P0 ISETP.GE.AND P1, PT, R14, R8, PT ;  /* 0x000000080e00820c */ /* 0x000fe60003f26270 */
[----:B------:R1:W-:Y:S10]  /*4e60*/  MUFU.EX2 R224, R7 ;  /* 0x0000000700e07308 */ /* 0x0003f40000000800 */
[----:B------:R-:W-:Y:S10]  /*4e70*/  MUFU.TANH R165, R28 ;  /* 0x0000001c00a57308 */ /* 0x000ff40000002400 */
[----:B------:R-:W2:Y:S01]  /*4e80*/  MUFU.TANH R163, R29 ;  /* 0x0000001d00a37308 */ /* 0x000ea20000002400 */
[--C-:B-1----:R-:W-:Y:S01]  /*4e90*/  FFMA.FTZ R7, R6, c[0x0][0x23c], -R4.reuse ;  /* 0x00008f0006077a23 */ /* 0x102fe20000010804 */
[----:B------:R-:W-:Y:S02]  /*4ea0*/  MOV R6, R214 ;  /* 0x000000d600067202 */ /* 0x000fe40000000f00 */
[----:B------:R-:W-:Y:S02]  /*4eb0*/  @!P0 FSEL R6, R214, -INF , !P1 ;  /* 0xff800000d6068808 */ /* 0x000fe40004800000 */
[CC--:B------:R-:W-:Y:S04]  /*4ec0*/  @!P0 ISETP.GE.AND P1, PT, R15.reuse, R13.reuse, PT ;  /* 0x0000000d0f00820c */ /* 0x0c0fe80003f26270 */
[----:B------:R-:W-:Y:S01]  /*4ed0*/  MUFU.EX2 R234, R7 ;  /* 0x0000000700ea7308 */ /* 0x000fe20000000800 */
[----:B------:R-:W-:Y:S09]  /*4ee0*/  FFMA.FTZ R6, R6, c[0x0][0x23c], -R4 ;  /* 0x00008f0006067a23 */ /* 0x000ff20000010804 */
[----:B------:R1:W-:Y:S10]  /*4ef0*/  MUFU.EX2 R233, R6 ;  /* 0x0000000600e97308 */ /* 0x0003f40000000800 */
[----:B------:R-:W2:Y:S10]  /*4f00*/  MUFU.TANH R200, R30 ;  /* 0x0000001e00c87308 */ /* 0x000eb40000002400 */
[----:B------:R-:W2:Y:S01]  /*4f10*/  MUFU.TANH R150, R32 ;  /* 0x0000002000967308 */ /* 0x000ea20000002400 */
[----:B-1----:R-:W-:Y:S02]  /*4f20*/  MOV R6, R162 ;  /* 0x000000a200067202 */ /* 0x002fe40000000f00 */
[----:B------:R-:W-:Y:S02]  /*4f30*/  @!P0 FSEL R6, R162, -INF , !P1 ;  /* 0xff800000a2068808 */ /* 0x000fe40004800000 */
[----:B------:R-:W-:Y:S05]  /*4f40*/  @!P0 ISETP.GE.AND P1, PT, R14, R13, PT ;  /* 0x0000000d0e00820c */ /* 0x000fea0003f26270 */
[----:B------:R-:W1:Y:S01]  /*4f50*/  MUFU.TANH R149, R33 ;  /* 0x0000002100957308 */ /* 0x000e620000002400 */
[--C-:B------:R-:W-:Y:S01]  /*4f60*/  FFMA.FTZ R7, R6, c[0x0][0x23c], -R11.reuse ;  /* 0x00008f0006077a23 */ /* 0x100fe2000001080b */
[----:B------:R-:W-:Y:S02]  /*4f70*/  MOV R6, R154 ;  /* 0x0000009a00067202 */ /* 0x000fe40000000f00 */
[----:B------:R-:W-:Y:S02]  /*4f80*/  @!P0 FSEL R6, R154, -INF , !P1 ;  /* 0xff8000009a068808 */ /* 0x000fe40004800000 */
[-C--:B------:R-:W-:Y:S04]  /*4f90*/  @!P0 ISETP.GE.AND P1, PT, R15, R12.reuse, PT ;  /* 0x0000000c0f00820c */ /* 0x080fe80003f26270 */
[----:B------:R1:W-:Y:S10]  /*4fa0*/  MUFU.EX2 R159, R7 ;  /* 0x00000007009f7308 */ /* 0x0003f40000000800 */
[----:B------:R-:W2:Y:S10]  /*4fb0*/  MUFU.TANH R152, R34 ;  /* 0x0000002200987308 */ /* 0x000eb40000002400 */
[----:B------:R-:W2:Y:S01]  /*4fc0*/  MUFU.TANH R151, R35 ;  /* 0x0000002300977308 */ /* 0x000ea20000002400 */
[--C-:B-1----:R-:W-:Y:S01]  /*4fd0*/  FFMA.FTZ R7, R6, c[0x0][0x23c], -R11.reuse ;  /* 0x00008f0006077a23 */ /* 0x102fe2000001080b */
[----:B------:R-:W-:Y:S02]  /*4fe0*/  MOV R6, R167 ;  /* 0x000000a700067202 */ /* 0x000fe40000000f00 */
[----:B------:R-:W-:Y:S02]  /*4ff0*/  @!P0 FSEL R6, R167, -INF , !P1 ;  /* 0xff800000a7068808 */ /* 0x000fe40004800000 */
[----:B------:R-:W-:Y:S04]  /*5000*/  @!P0 ISETP.GE.AND P1, PT, R14, R12, PT ;  /* 0x0000000c0e00820c */ /* 0x000fe80003f26270 */
[----:B------:R1:W-:Y:S01]  /*5010*/  MUFU.EX2 R158, R7 ;  /* 0x00000007009e7308 */ /* 0x0003e20000000800 */
[--C-:B------:R-:W-:Y:S01]  /*5020*/  FFMA.FTZ R14, R6, c[0x0][0x23c], -R10.reuse ;  /* 0x00008f00060e7a23 */ /* 0x100fe2000001080a */
[----:B------:R-:W-:Y:S02]  /*5030*/  MOV R6, R166 ;  /* 0x000000a600067202 */ /* 0x000fe40000000f00 */
[----:B------:R-:W-:Y:S06]  /*5040*/  @!P0 FSEL R6, R166, -INF , !P1 ;  /* 0xff800000a6068808 */ /* 0x000fec0004800000 */
[----:B------:R2:W-:Y:S01]  /*5050*/  MUFU.EX2 R205, R14 ;  /* 0x0000000e00cd7308 */ /* 0x0005e20000000800 */
[--C-:B------:R-:W-:Y:S01]  /*5060*/  FFMA.FTZ R15, R6, c[0x0][0x23c], -R10.reuse ;  /* 0x00008f00060f7a23 */ /* 0x100fe2000001080a */
[C---:B------:R-:W-:Y:S08]  /*5070*/  @!P0 IADD3 R6, R0.reuse, 0x11, RZ ;  /* 0x0000001100068810 */ /* 0x040ff00007ffe0ff */
[----:B------:R3:W-:Y:S01]  /*5080*/  MUFU.EX2 R204, R15 ;  /* 0x0000000f00cc7308 */ /* 0x0007e20000000800 */
[----:B-1----:R-:W-:Y:S04]  /*5090*/  @!P0 IADD3 R7, R0, 0x10, RZ ;  /* 0x0000001000078810 */ /* 0x002fe80007ffe0ff */
[----:B------:R-:W-:Y:S05]  /*50a0*/  @!P0 ISETP.GE.AND P1, PT, R7, R13, PT ;  /* 0x0000000d0700820c */ /* 0x000fea0003f26270 */
[----:B------:R-:W1:Y:S01]  /*50b0*/  MUFU.TANH R199, R31 ;  /* 0x0000001f00c77308 */ /* 0x000e620000002400 */
[----:B--2---:R-:W-:Y:S02]  /*50c0*/  MOV R14, R161 ;  /* 0x000000a1000e7202 */ /* 0x004fe40000000f00 */
[----:B------:R-:W-:Y:S02]  /*50d0*/  @!P0 FSEL R14, R161, -INF , !P1 ;  /* 0xff800000a10e8808 */ /* 0x000fe40004800000 */
[----:B------:R-:W-:Y:S05]  /*50e0*/  @!P0 ISETP.GE.AND P1, PT, R6, R13, PT ;  /* 0x0000000d0600820c */ /* 0x000fea0003f26270 */
[----:B------:R-:W2:Y:S01]  /*50f0*/  MUFU.EX2 R227, R17 ;  /* 0x0000001100e37308 */ /* 0x000ea20000000800 */
[--C-:B---3--:R-:W-:Y:S01]  /*5100*/  FFMA.FTZ R15, R14, c[0x0][0x23c], -R11.reuse ;  /* 0x00008f000e0f7a23 */ /* 0x108fe2000001080b */
[----:B----4-:R-:W-:Y:S02]  /*5110*/  MOV R14, R160 ;  /* 0x000000a0000e7202 */ /* 0x010fe40000000f00 */
[----:B------:R-:W-:Y:S02]  /*5120*/  @!P0 FSEL R14, R160, -INF , !P1 ;  /* 0xff800000a00e8808 */ /* 0x000fe40004800000 */
[-C--:B------:R-:W-:Y:S04]  /*5130*/  @!P0 ISETP.GE.AND P1, PT, R7, R12.reuse, PT ;  /* 0x0000000c0700820c */ /* 0x080fe80003f26270 */
[----:B------:R3:W-:Y:S02]  /*5140*/  MUFU.EX2 R157, R15 ;  /* 0x0000000f009d7308 */ /* 0x0007e40000000800 */
[----:B---3--:R-:W-:Y:S01]  /*5150*/  FFMA.FTZ R15, R14, c[0x0][0x23c], -R11 ;  /* 0x00008f000e0f7a23 */ /* 0x008fe2000001080b */
[----:B------:R-:W-:Y:S02]  /*5160*/  MOV R14, R169 ;  /* 0x000000a9000e7202 */ /* 0x000fe40000000f00 */
[----:B------:R-:W-:Y:S05]  /*5170*/  @!P0 FSEL R14, R169, -INF , !P1 ;  /* 0xff800000a90e8808 */ /* 0x000fea0004800000 */
[----:B------:R3:W-:Y:S01]  /*5180*/  MUFU.EX2 R156, R15 ;  /* 0x0000000f009c7308 */ /* 0x0007e20000000800 */
[----:B------:R-:W-:Y:S01]  /*5190*/  @!P0 ISETP.GE.AND P1, PT, R6, R12, PT ;  /* 0x0000000c0600820c */ /* 0x000fe20003f26270 */
[--C-:B---3--:R-:W-:Y:S01]  /*51a0*/  FFMA.FTZ R15, R14, c[0x0][0x23c], -R10.reuse ;  /* 0x00008f000e0f7a23 */ /* 0x108fe2000001080a */
[----:B------:R-:W-:Y:S02]  /*51b0*/  MOV R14, R168 ;  /* 0x000000a8000e7202 */ /* 0x000fe40000000f00 */
[----:B------:R-:W-:Y:S05]  /*51c0*/  @!P0 FSEL R14, R168, -INF , !P1 ;  /* 0xff800000a80e8808 */ /* 0x000fea0004800000 */
[----:B------:R3:W-:Y:S01]  /*51d0*/  MUFU.EX2 R203, R15 ;  /* 0x0000000f00cb7308 */ /* 0x0007e20000000800 */
[-C--:B------:R-:W-:Y:S01]  /*51e0*/  @!P0 ISETP.GE.AND P1, PT, R7, R9.reuse, PT ;  /* 0x000000090700820c */ /* 0x080fe20003f26270 */
        /* <DEDUP_REMOVED lines=8> */
[----:B------:R-:W-:Y:S01]  /*5270*/  MUFU.EX2 R220, R15 ;  /* 0x0000000f00dc7308 */ /* 0x000fe20000000800 */
[-C--:B------:R-:W-:Y:S02]  /*5280*/  @!P0 ISETP.GE.AND P1, PT, R7, R8.reuse, PT ;  /* 0x000000080700820c */ /* 0x080fe40003f26270 */
        /* <DEDUP_REMOVED lines=8> */
[--C-:B---3--:R-:W-:Y:S01]  /*5310*/  FFMA.FTZ R14, R7, c[0x0][0x23c], -R4.reuse ;  /* 0x00008f00070e7a23 */ /* 0x108fe20000010804 */
        /* <DEDUP_REMOVED lines=9> */
[----:B---3--:R-:W-:Y:S02]  /*53b0*/  MOV R14, R165 ;  /* 0x000000a5000e7202 */ /* 0x008fe40000000f00 */
        /* <DEDUP_REMOVED lines=10> */
[----:B---3--:R-:W-:Y:S02]  /*5460*/  MOV R5, R150 ;  /* 0x0000009600057202 */ /* 0x008fe40000000f00 */
[----:B------:R-:W-:Y:S02]  /*5470*/  @!P0 FSEL R5, R150, -INF , !P1 ;  /* 0xff80000096058808 */ /* 0x000fe40004800000 */
[----:B------:R-:W-:Y:S03]  /*5480*/  @!P0 ISETP.GE.AND P1, PT, R0, R13, PT ;  /* 0x0000000d0000820c */ /* 0x000fe60003f26270 */
[--C-:B----4-:R-:W-:Y:S01]  /*5490*/  FFMA.FTZ R7, R5, c[0x0][0x23c], -R11.reuse ;  /* 0x00008f0005077a23 */ /* 0x110fe2000001080b */
        /* <DEDUP_REMOVED lines=8> */
[----:B------:R-:W3:Y:S02]  /*5520*/  MUFU.EX2 R153, R11 ;  /* 0x0000000b00997308 */ /* 0x000ee40000000800 */
[--C-:B------:R-:W-:Y:S01]  /*5530*/  FFMA.FTZ R6, R5, c[0x0][0x23c], -R10.reuse ;  /* 0x00008f0005067a23 */ /* 0x100fe2000001080a */
[----:B------:R-:W-:Y:S02]  /*5540*/  MOV R5, R151 ;  /* 0x0000009700057202 */ /* 0x000fe40000000f00 */
[----:B------:R-:W-:Y:S02]  /*5550*/  @!P0 FSEL R5, R151, -INF , !P1 ;  /* 0xff80000097058808 */ /* 0x000fe40004800000 */
[----:B------:R-:W-:Y:S02]  /*5560*/  @!P0 ISETP.GE.AND P1, PT, R0, R8, PT ;  /* 0x000000080000820c */ /* 0x000fe40003f26270 */
[----:B------:R-:W-:Y:S01]  /*5570*/  F2FP.BF16.PACK_AB R0, R145, R201 ;  /* 0x000000c99100723e */ /* 0x000fe200000010ff */
[----:B------:R-:W-:Y:S01]  /*5580*/  FFMA.FTZ R10, R5, c[0x0][0x23c], -R10 ;  /* 0x00008f00050a7a23 */ /* 0x000fe2000001080a */
[----:B-1----:R-:W-:Y:S01]  /*5590*/  MOV R5, R199 ;  /* 0x000000c700057202 */ /* 0x002fe20000000f00 */
[----:B------:R1:W-:Y:S01]  /*55a0*/  MUFU.EX2 R171, R6 ;  /* 0x0000000600ab7308 */ /* 0x0003e20000000800 */
[----:B------:R-:W-:Y:S01]  /*55b0*/  @!P0 FSEL R5, R199, -INF , !P1 ;  /* 0xff800000c7058808 */ /* 0x000fe20004800000 */
[----:B------:R2:W-:Y:S01]  /*55c0*/  STS [R188+0x19000], R0 ;  /* 0x01900000bc007388 */ /* 0x0005e20000000800 */
[----:B---3--:R-:W-:Y:S02]  /*55d0*/  F2FP.BF16.PACK_AB R7, R226, R228 ;  /* 0x000000e4e207723e */ /* 0x008fe400000010ff */
[----:B------:R-:W-:Y:S01]  /*55e0*/  IADD3 R146, P0, R252, UR10, RZ ;  /* 0x0000000afc927c10 */ /* 0x000fe2000ff1e0ff */
[----:B------:R-:W-:Y:S01]  /*55f0*/  FFMA.FTZ R4, R5, c[0x0][0x23c], -R4 ;  /* 0x00008f0005047a23 */ /* 0x000fe20000010804 */
[----:B------:R-:W-:Y:S01]  /*5600*/  F2FP.BF16.PACK_AB R5, R235, R236 ;  /* 0x000000eceb05723e */ /* 0x000fe200000010ff */
[----:B------:R3:W-:Y:S01]  /*5610*/  STS [R188+0x19400], R7 ;  /* 0x01940007bc007388 */ /* 0x0007e20000000800 */
[----:B------:R-:W-:Y:S01]  /*5620*/  IADD3.X R147, R144, UR9, RZ, P0, !PT ;  /* 0x0000000990937c10 */ /* 0x000fe200087fe4ff */
[----:B------:R3:W-:Y:S01]  /*5630*/  MUFU.EX2 R221, R4 ;  /* 0x0000000400dd7308 */ /* 0x0007e20000000800 */
[----:B------:R-:W-:Y:S03]  /*5640*/  PLOP3.LUT P0, PT, PT, PT, UP3, 0x80, 0x0 ;  /* 0x000000000000781c */ /* 0x000fe60003f0f038 */
[----:B------:R-:W4:Y:S06]  /*5650*/  LDG.E R144, [R146.64] ;  /* 0x0000000c92907981 */ /* 0x000f2c000c1e1900 */
[----:B------:R-:W3:Y:S01]  /*5660*/  MUFU.EX2 R170, R10 ;  /* 0x0000000a00aa7308 */ /* 0x000ee20000000800 */
[----:B-1----:R-:W-:Y:S02]  /*5670*/  F2FP.BF16.PACK_AB R6, R231, R232 ;  /* 0x000000e8e706723e */ /* 0x002fe400000010ff */
[----:B--2---:R-:W-:Y:S05]  /*5680*/  F2FP.BF16.PACK_AB R0, R204, R205 ;  /* 0x000000cdcc00723e */ /* 0x004fea00000010ff */
[----:B------:R1:W-:Y:S01]  /*5690*/  STS [R187+0x19400], R0 ;  /* 0x01940000bb007388 */ /* 0x0003e20000000800 */
[----:B---3--:R-:W-:Y:S02]  /*56a0*/  F2FP.BF16.PACK_AB R7, R224, R227 ;  /* 0x000000e3e007723e */ /* 0x008fe400000010ff */
[----:B------:R-:W-:Y:S05]  /*56b0*/  F2FP.BF16.PACK_AB R4, R158, R159 ;  /* 0x0000009f9e04723e */ /* 0x000fea00000010ff */
[----:B------:R2:W-:Y:S04]  /*56c0*/  STS [R187+0x19000], R4 ;  /* 0x01900004bb007388 */ /* 0x0005e80000000800 */
[----:B------:R3:W-:Y:S04]  /*56d0*/  STS [R188+0x1a000], R6 ;  /* 0x01a00006bc007388 */ /* 0x0007e80000000800 */
[----:B------:R3:W-:Y:S04]  /*56e0*/  STS [R188+0x1a400], R5 ;  /* 0x01a40005bc007388 */ /* 0x0007e80000000800 */
[----:B------:R3:W-:Y:S01]  /*56f0*/  STS [R187+0x1a000], R7 ;  /* 0x01a00007bb007388 */ /* 0x0007e20000000800 */
[----:B-1----:R-:W-:Y:S02]  /*5700*/  F2FP.BF16.PACK_AB R0, R153, R155 ;  /* 0x0000009b9900723e */ /* 0x002fe400000010ff */
[----:B--2---:R-:W-:Y:S02]  /*5710*/  F2FP.BF16.PACK_AB R4, R202, R203 ;  /* 0x000000cbca04723e */ /* 0x004fe400000010ff */
[----:B---3--:R-:W-:Y:S02]  /*5720*/  F2FP.BF16.PACK_AB R6, R233, R234 ;  /* 0x000000eae906723e */ /* 0x008fe400000010ff */
[----:B------:R-:W-:Y:S03]  /*5730*/  F2FP.BF16.PACK_AB R5, R156, R157 ;  /* 0x0000009d9c05723e */ /* 0x000fe600000010ff */
[----:B------:R1:W-:Y:S01]  /*5740*/  STS [R187+0x1a400], R6 ;  /* 0x01a40006bb007388 */ /* 0x0003e20000000800 */
[----:B------:R-:W-:Y:S03]  /*5750*/  F2FP.BF16.PACK_AB R7, R217, R220 ;  /* 0x000000dcd907723e */ /* 0x000fe600000010ff */
[----:B------:R2:W-:Y:S04]  /*5760*/  STS [R186+0x19000], R5 ;  /* 0x01900005ba007388 */ /* 0x0005e80000000800 */
[----:B------:R3:W-:Y:S04]  /*5770*/  STS [R186+0x19400], R4 ;  /* 0x01940004ba007388 */ /* 0x0007e80000000800 */
[----:B------:R3:W-:Y:S01]  /*5780*/  STS [R185+0x19000], R0 ;  /* 0x01900000b9007388 */ /* 0x0007e20000000800 */
[----:B-1----:R-:W-:Y:S02]  /*5790*/  F2FP.BF16.PACK_AB R6, R229, R230 ;  /* 0x000000e6e506723e */ /* 0x002fe400000010ff */
[----:B--2---:R-:W-:Y:S02]  /*57a0*/  F2FP.BF16.PACK_AB R5, R170, R171 ;  /* 0x000000abaa05723e */ /* 0x004fe400000010ff */
[----:B---3--:R-:W-:Y:S03]  /*57b0*/  F2FP.BF16.PACK_AB R4, R213, R215 ;  /* 0x000000d7d504723e */ /* 0x008fe600000010ff */
[----:B------:R-:W-:Y:S01]  /*57c0*/  STS [R185+0x19400], R5 ;  /* 0x01940005b9007388 */ /* 0x000fe20000000800 */
[----:B------:R-:W-:Y:S03]  /*57d0*/  F2FP.BF16.PACK_AB R0, R221, R225 ;  /* 0x000000e1dd00723e */ /* 0x000fe600000010ff */
[----:B------:R-:W-:Y:S04]  /*57e0*/  STS [R186+0x1a000], R7 ;  /* 0x01a00007ba007388 */ /* 0x000fe80000000800 */
[----:B------:R-:W-:Y:S04]  /*57f0*/  STS [R186+0x1a400], R6 ;  /* 0x01a40006ba007388 */ /* 0x000fe80000000800 */
[----:B------:R-:W-:Y:S04]  /*5800*/  STS [R185+0x1a000], R4 ;  /* 0x01a00004b9007388 */ /* 0x000fe80000000800 */
[----:B------:R1:W-:Y:S04]  /*5810*/  STS [R185+0x1a400], R0 ;  /* 0x01a40000b9007388 */ /* 0x0003e80000000800 */
[----:B------:R-:W-:Y:S08]  /*5820*/  LDSM.16.M88.4 R32, [R175+0x6000] ;  /* 0x00600000af20783b */ /* 0x000ff00000000200 */
[----:B------:R-:W2:Y:S08]  /*5830*/  LDSM.16.M88.4 R16, [R173+0xf000] ;  /* 0x00f00000ad10783b */ /* 0x000eb00000000200 */
[----:B------:R-:W3:Y:S01]  /*5840*/  LDSM.16.M88.4 R28, [R175+0x6800] ;  /* 0x00680000af1c783b */ /* 0x000ee20000000200 */
[----:B-1----:R-:W-:Y:S07]  /*5850*/  FFMA.FTZ R0, -R148, R148, 1 ;  /* 0x3f80000094007423 */ /* 0x002fee0000010194 */
[----:B------:R-:W1:Y:S01]  /*5860*/  LDSM.16.M88.4 R132, [R173+0xf400] ;  /* 0x00f40000ad84783b */ /* 0x000e620000000200 */
[----:B------:R-:W-:Y:S07]  /*5870*/  FMUL.FTZ R0, R0, c[0x0][0x2ec] ;  /* 0x0000bb0000007a20 */ /* 0x000fee0000410000 */
[----:B------:R-:W-:Y:S08]  /*5880*/  LDSM.16.M88.4 R136, [R176+0x6000] ;  /* 0x00600000b088783b */ /* 0x000ff00000000200 */
[----:B------:R-:W1:Y:S01]  /*5890*/  LDSM.16.M88.4 R140, [R172+0xf000] ;  /* 0x00f00000ac8c783b */ /* 0x000e620000000200 */
[-C--:B--2---:R-:W-:Y:S08]  /*58a0*/  HMMA.16816.F32.BF16 R4, R32, R16.reuse, RZ ;  /* 0x000000102004723c */ /* 0x084ff000000418ff */
[C---:B---3--:R-:W-:Y:S08]  /*58b0*/  HMMA.16816.F32.BF16 R8, R28.reuse, R16, RZ ;  /* 0x000000101c08723c */ /* 0x048ff000000418ff */
[-C--:B------:R-:W-:Y:S08]  /*58c0*/  HMMA.16816.F32.BF16 R12, R28, R18.reuse, RZ ;  /* 0x000000121c0c723c */ /* 0x080ff000000418ff */
[C---:B------:R-:W-:Y:S08]  /*58d0*/  HMMA.16816.F32.BF16 R16, R32.reuse, R18, RZ ;  /* 0x000000122010723c */ /* 0x040ff000000418ff */
[-C--:B-1----:R-:W-:Y:S08]  /*58e0*/  HMMA.16816.F32.BF16 R20, R32, R132.reuse, RZ ;  /* 0x000000842014723c */ /* 0x082ff000000418ff */
        /* <DEDUP_REMOVED lines=55> */
[C---:B----4-:R-:W-:Y:S01]  /*5c60*/  FADD.FTZ R5, -R144.reuse, R5 ;  /* 0x0000000590057221 */ /* 0x050fe20000010100 */
[C---:B------:R-:W-:Y:S01]  /*5c70*/  HMMA.16816.F32.BF16 R16, R140.reuse, R134, R16 ;  /* 0x000000868c10723c */ /* 0x040fe20000041810 */
[----:B------:R-:W1:Y:S03]  /*5c80*/  LDSM.16.M88.4 R132, [R172+0x13400] ;  /* 0x01340000ac84783b */ /* 0x000e660000000200 */
[----:B------:R-:W-:Y:S02]  /*5c90*/  FMUL.FTZ R145, R145, R5 ;  /* 0x0000000591917220 */ /* 0x000fe40000410000 */
[----:B------:R-:W-:Y:S03]  /*5ca0*/  FADD.FTZ R4, -R144, R4 ;  /* 0x0000000490047221 */ /* 0x000fe60000010100 */
[----:B------:R2:W3:Y:S03]  /*5cb0*/  LDG.E R5, [R146.64+0x20] ;  /* 0x0000200c92057981 */ /* 0x0004e6000c1e1900 */
[----:B------:R-:W-:Y:S04]  /*5cc0*/  FMUL.FTZ R4, R201, R4 ;  /* 0x00000004c9047220 */ /* 0x000fe80000410000 */
[----:B------:R-:W-:Y:S02]  /*5cd0*/  FMUL.FTZ R148, R4, R0 ;  /* 0x0000000004947220 */ /* 0x000fe40000410000 */
[----:B------:R2:W4:Y:S04]  /*5ce0*/  LDG.E R4, [R146.64+0x80] ;  /* 0x0000800c92047981 */ /* 0x000528000c1e1900 */
[----:B------:R2:W4:Y:S02]  /*5cf0*/  LDG.E R0, [R146.64+0xa0] ;  /* 0x0000a00c92007981 */ /* 0x000524000c1e1900 */
[C---:B------:R-:W-:Y:S02]  /*5d00*/  FADD.FTZ R16, -R144.reuse, R16 ;  /* 0x0000001090107221 */ /* 0x040fe40000010100 */
[----:B------:R-:W-:Y:S01]  /*5d10*/  FADD.FTZ R17, -R144, R17 ;  /* 0x0000001190117221 */ /* 0x000fe20000010100 */
[-C--:B-1----:R-:W-:Y:S08]  /*5d20*/  HMMA.16816.F32.BF16 R20, R140, R132.reuse, R20 ;  /* 0x000000848c14723c */ /* 0x082ff00000041814 */
[C---:B------:R-:W-:Y:S07]  /*5d30*/  HMMA.16816.F32.BF16 R24, R136.reuse, R132, R24 ;  /* 0x000000848818723c */ /* 0x040fee0000041818 */
[----:B------:R-:W-:Y:S01]  /*5d40*/  FFMA.FTZ R132, -R164, R164, 1 ;  /* 0x3f800000a4847423 */ /* 0x000fe200000101a4 */
[-C--:B------:R-:W-:Y:S04]  /*5d50*/  HMMA.16816.F32.BF16 R28, R136, R134.reuse, R28 ;  /* 0x00000086881c723c */ /* 0x080fe8000004181c */
[----:B------:R-:W-:Y:S02]  /*5d60*/  FMUL.FTZ R132, R132, c[0x0][0x2ec] ;  /* 0x0000bb0084847a20 */ /* 0x000fe40000410000 */
[----:B------:R-:W-:Y:S02]  /*5d70*/  FMUL.FTZ R133, R159, R16 ;  /* 0x000000109f857220 */ /* 0x000fe40000410000 */
[----:B--2---:R-:W-:Y:S01]  /*5d80*/  FMUL.FTZ R146, R145, R132 ;  /* 0x0000008491927220 */ /* 0x004fe20000410000 */
[----:B------:R-:W-:Y:S04]  /*5d90*/  HMMA.16816.F32.BF16 R32, R140, R134, R32 ;  /* 0x000000868c20723c */ /* 0x000fe80000041820 */
[----:B------:R-:W-:Y:S02]  /*5da0*/  FMUL.FTZ R132, R158, R17 ;  /* 0x000000119e847220 */ /* 0x000fe40000410000 */
[----:B------:R-:W-:Y:S01]  /*5db0*/  FFMA.FTZ R17, -R162, R162, 1 ;  /* 0x3f800000a2117423 */ /* 0x000fe200000101a2 */
[----:B------:R-:W-:Y:S01]  /*5dc0*/  MOV R162, R190 ;  /* 0x000000be00a27202 */ /* 0x000fe20000000f00 */
[----:B------:R-:W-:Y:S04]  /*5dd0*/  FFMA.FTZ R16, -R154, R154, 1 ;  /* 0x3f8000009a107423 */ /* 0x000fe8000001019a */
[----:B------:R-:W-:Y:S02]  /*5de0*/  FADD.FTZ R20, -R144, R20 ;  /* 0x0000001490147221 */ /* 0x000fe40000010100 */
[----:B------:R-:W-:Y:S02]  /*5df0*/  FMUL.FTZ R17, R17, c[0x0][0x2ec] ;  /* 0x0000bb0011117a20 */ /* 0x000fe40000410000 */
[----:B------:R-:W-:Y:S02]  /*5e00*/  FMUL.FTZ R16, R16, c[0x0][0x2ec] ;  /* 0x0000bb0010107a20 */ /* 0x000fe40000410000 */
[C---:B------:R-:W-:Y:S02]  /*5e10*/  FADD.FTZ R21, -R144.reuse, R21 ;  /* 0x0000001590157221 */ /* 0x040fe40000010100 */
[----:B------:R-:W-:Y:S02]  /*5e20*/  FMUL.FTZ R135, R157, R20 ;  /* 0x000000149d877220 */ /* 0x000fe40000410000 */
[----:B------:R-:W-:Y:S02]  /*5e30*/  FMUL.FTZ R145, R133, R17 ;  /* 0x0000001185917220 */ /* 0x000fe40000410000 */
[C---:B------:R-:W-:Y:S02]  /*5e40*/  FADD.FTZ R20, -R144.reuse, R32 ;  /* 0x0000002090147221 */ /* 0x040fe40000010100 */
[----:B------:R-:W-:Y:S02]  /*5e50*/  FADD.FTZ R32, -R144, R33 ;  /* 0x0000002190207221 */ /* 0x000fe40000010100 */
[----:B------:R-:W-:Y:S02]  /*5e60*/  FMUL.FTZ R144, R132, R16 ;  /* 0x0000001084907220 */ /* 0x000fe40000410000 */
[----:B------:R-:W-:Y:S02]  /*5e70*/  FFMA.FTZ R17, -R150, R150, 1 ;  /* 0x3f80000096117423 */ /* 0x000fe40000010196 */
[----:B------:R-:W-:Y:S02]  /*5e80*/  FFMA.FTZ R16, -R149, R149, 1 ;  /* 0x3f80000095107423 */ /* 0x000fe40000010195 */
[----:B------:R-:W-:Y:S02]  /*5e90*/  FMUL.FTZ R33, R155, R20 ;  /* 0x000000149b217220 */ /* 0x000fe40000410000 */
[----:B------:R-:W-:Y:S02]  /*5ea0*/  FMUL.FTZ R32, R153, R32 ;  /* 0x0000002099207220 */ /* 0x000fe40000410000 */
[----:B------:R-:W-:Y:S02]  /*5eb0*/  FMUL.FTZ R17, R17, c[0x0][0x2ec] ;  /* 0x0000bb0011117a20 */ /* 0x000fe40000410000 */
[----:B------:R-:W-:Y:S02]  /*5ec0*/  FMUL.FTZ R16, R16, c[0x0][0x2ec] ;  /* 0x0000bb0010107a20 */ /* 0x000fe40000410000 */
[----:B------:R-:W-:Y:S02]  /*5ed0*/  FMUL.FTZ R141, R33, R17 ;  /* 0x00000011218d7220 */ /* 0x000fe40000410000 */
[----:B------:R-:W-:Y:S02]  /*5ee0*/  FMUL.FTZ R140, R32, R16 ;  /* 0x00000010208c7220 */ /* 0x000fe40000410000 */
[----:B------:R-:W-:Y:S02]  /*5ef0*/  FFMA.FTZ R20, -R160, R160, 1 ;  /* 0x3f800000a0147423 */ /* 0x000fe400000101a0 */
[----:B------:R-:W-:Y:S02]  /*5f00*/  FMUL.FTZ R134, R156, R21 ;  /* 0x000000159c867220 */ /* 0x000fe40000410000 */
[----:B------:R-:W-:Y:S02]  /*5f10*/  FMUL.FTZ R20, R20, c[0x0][0x2ec] ;  /* 0x0000bb0014147a20 */ /* 0x000fe40000410000 */
[----:B------:R-:W-:Y:S02]  /*5f20*/  FFMA.FTZ R21, -R161, R161, 1 ;  /* 0x3f800000a1157423 */ /* 0x000fe400000101a1 */
[----:B------:R-:W-:Y:S02]  /*5f30*/  FMUL.FTZ R142, R134, R20 ;  /* 0x00000014868e7220 */ /* 0x000fe40000410000 */
[----:B------:R-:W-:Y:S04]  /*5f40*/  FMUL.FTZ R21, R21, c[0x0][0x2ec] ;  /* 0x0000bb0015157a20 */ /* 0x000fe80000410000 */
[----:B------:R-:W-:Y:S02]  /*5f50*/  FMUL.FTZ R143, R135, R21 ;  /* 0x00000015878f7220 */ /* 0x000fe40000410000 */
[----:B------:R-:W-:Y:S04]  /*5f60*/  FFMA.FTZ R21, -R199, R199, 1 ;  /* 0x3f800000c7157423 */ /* 0x000fe800000101c7 */
[----:B------:R-:W-:Y:S02]  /*5f70*/  FMUL.FTZ R21, R21, c[0x0][0x2ec] ;  /* 0x0000bb0015157a20 */ /* 0x000fe40000410000 */
[C---:B---3--:R-:W-:Y:S02]  /*5f80*/  FADD.FTZ R17, -R5.reuse, R6 ;  /* 0x0000000605117221 */ /* 0x048fe40000010100 */
[----:B------:R-:W-:Y:S02]  /*5f90*/  FADD.FTZ R16, -R5, R7 ;  /* 0x0000000705107221 */ /* 0x000fe40000010100 */
[----:B------:R-:W-:Y:S02]  /*5fa0*/  FFMA.FTZ R7, -R198, R198, 1 ;  /* 0x3f800000c6077423 */ /* 0x000fe400000101c6 */
[----:B------:R-:W-:Y:S02]  /*5fb0*/  FFMA.FTZ R6, -R197, R197, 1 ;  /* 0x3f800000c5067423 */ /* 0x000fe400000101c5 */
[----:B------:R-:W-:Y:S02]  /*5fc0*/  FMUL.FTZ R17, R228, R17 ;  /* 0x00000011e4117220 */ /* 0x000fe40000410000 */
[----:B------:R-:W-:Y:S02]  /*5fd0*/  FMUL.FTZ R16, R226, R16 ;  /* 0x00000010e2107220 */ /* 0x000fe40000410000 */
[----:B------:R-:W-:Y:S02]  /*5fe0*/  FMUL.FTZ R7, R7, c[0x0][0x2ec] ;  /* 0x0000bb0007077a20 */ /* 0x000fe40000410000 */
[----:B------:R-:W-:Y:S02]  /*5ff0*/  FMUL.FTZ R6, R6, c[0x0][0x2ec] ;  /* 0x0000bb0006067a20 */ /* 0x000fe40000410000 */
[C---:B------:R-:W-:Y:S02]  /*6000*/  FADD.FTZ R18, -R5.reuse, R18 ;  /* 0x0000001205127221 */ /* 0x040fe40000010100 */
[----:B------:R-:W-:Y:S02]  /*6010*/  FADD.FTZ R19, -R5, R19 ;  /* 0x0000001305137221 */ /* 0x000fe40000010100 */
[----:B------:R-:W-:Y:S02]  /*6020*/  FMUL.FTZ R139, R17, R7 ;  /* 0x00000007118b7220 */ /* 0x000fe40000410000 */
[----:B------:R-:W-:Y:S02]  /*6030*/  FMUL.FTZ R138, R16, R6 ;  /* 0x00000006108a7220 */ /* 0x000fe40000410000 */
[----:B------:R-:W-:Y:S02]  /*6040*/  FFMA.FTZ R7, -R167, R167, 1 ;  /* 0x3f800000a7077423 */ /* 0x000fe400000101a7 */
[----:B------:R-:W-:Y:S02]  /*6050*/  FFMA.FTZ R6, -R166, R166, 1 ;  /* 0x3f800000a6067423 */ /* 0x000fe400000101a6 */
[----:B------:R-:W-:Y:S02]  /*6060*/  FMUL.FTZ R17, R205, R18 ;  /* 0x00000012cd117220 */ /* 0x000fe40000410000 */
[----:B------:R-:W-:Y:S02]  /*6070*/  FMUL.FTZ R16, R204, R19 ;  /* 0x00000013cc107220 */ /* 0x000fe40000410000 */
[C---:B------:R-:W-:Y:S02]  /*6080*/  FADD.FTZ R20, -R5.reuse, R22 ;  /* 0x0000001605147221 */ /* 0x040fe40000010100 */
[----:B------:R-:W-:Y:S02]  /*6090*/  FADD.FTZ R19, -R5, R23 ;  /* 0x0000001705137221 */ /* 0x000fe40000010100 */
[----:B------:R-:W-:Y:S02]  /*60a0*/  FMUL.FTZ R7, R7, c[0x0][0x2ec] ;  /* 0x0000bb0007077a20 */ /* 0x000fe40000410000 */
[----:B------:R-:W-:Y:S02]  /*60b0*/  FMUL.FTZ R6, R6, c[0x0][0x2ec] ;  /* 0x0000bb0006067a20 */ /* 0x000fe40000410000 */
[C---:B------:R-:W-:Y:S02]  /*60c0*/  FADD.FTZ R18, -R5.reuse, R34 ;  /* 0x0000002205127221 */ /* 0x040fe40000010100 */
[----:B------:R-:W-:Y:S02]  /*60d0*/  FADD.FTZ R35, -R5, R35 ;  /* 0x0000002305237221 */ /* 0x000fe40000010100 */
[----:B------:R-:W-:Y:S02]  /*60e0*/  FFMA.FTZ R5, -R151, R151, 1 ;  /* 0x3f80000097057423 */ /* 0x000fe40000010197 */
[----:B------:R-:W-:Y:S02]  /*60f0*/  FMUL.FTZ R137, R17, R7 ;  /* 0x0000000711897220 */ /* 0x000fe40000410000 */
[----:B------:R-:W-:Y:S02]  /*6100*/  FMUL.FTZ R136, R16, R6 ;  /* 0x0000000610887220 */ /* 0x000fe40000410000 */
[----:B------:R-:W-:Y:S02]  /*6110*/  FMUL.FTZ R17, R170, R35 ;  /* 0x00000023aa117220 */ /* 0x000fe40000410000 */
[----:B------:R-:W-:Y:S02]  /*6120*/  FFMA.FTZ R6, -R152, R152, 1 ;  /* 0x3f80000098067423 */ /* 0x000fe40000010198 */
[----:B------:R-:W-:Y:S02]  /*6130*/  FMUL.FTZ R5, R5, c[0x0][0x2ec] ;  /* 0x0000bb0005057a20 */ /* 0x000fe40000410000 */
[----:B------:R-:W-:Y:S02]  /*6140*/  FMUL.FTZ R18, R171, R18 ;  /* 0x00000012ab127220 */ /* 0x000fe40000410000 */
[----:B------:R-:W-:Y:S02]  /*6150*/  FMUL.FTZ R6, R6, c[0x0][0x2ec] ;  /* 0x0000bb0006067a20 */ /* 0x000fe40000410000 */
[----:B------:R-:W-:Y:S02]  /*6160*/  FMUL.FTZ R132, R17, R5 ;  /* 0x0000000511847220 */ /* 0x000fe40000410000 */
[----:B----4-:R-:W-:Y:S02]  /*6170*/  FADD.FTZ R13, -R4, R13 ;  /* 0x0000000d040d7221 */ /* 0x010fe40000010100 */
[----:B------:R-:W-:Y:S02]  /*6180*/  FFMA.FTZ R5, -R206, R206, 1 ;  /* 0x3f800000ce057423 */ /* 0x000fe400000101ce */
[----:B------:R-:W-:Y:S02]  /*6190*/  FFMA.FTZ R7, -R168, R168, 1 ;  /* 0x3f800000a8077423 */ /* 0x000fe400000101a8 */
[----:B------:R-:W-:Y:S02]  /*61a0*/  FMUL.FTZ R133, R18, R6 ;  /* 0x0000000612857220 */ /* 0x000fe40000410000 */
[----:B------:R-:W-:Y:S02]  /*61b0*/  FADD.FTZ R12, -R4, R12 ;  /* 0x0000000c040c7221 */ /* 0x000fe40000010100 */
[----:B------:R-:W-:Y:S02]  /*61c0*/  FMUL.FTZ R32, R224, R13 ;  /* 0x0000000de0207220 */ /* 0x000fe40000410000 */
[----:B------:R-:W-:Y:S02]  /*61d0*/  FFMA.FTZ R6, -R207, R207, 1 ;  /* 0x3f800000cf067423 */ /* 0x000fe400000101cf */
[----:B------:R-:W-:Y:S02]  /*61e0*/  FMUL.FTZ R5, R5, c[0x0][0x2ec] ;  /* 0x0000bb0005057a20 */ /* 0x000fe40000410000 */
[----:B------:R-:W-:Y:S02]  /*61f0*/  FMUL.FTZ R19, R202, R19 ;  /* 0x00000013ca137220 */ /* 0x000fe40000410000 */
[----:B------:R-:W-:Y:S02]  /*6200*/  FMUL.FTZ R7, R7, c[0x0][0x2ec] ;  /* 0x0000bb0007077a20 */ /* 0x000fe40000410000 */
[----:B------:R-:W-:Y:S02]  /*6210*/  FMUL.FTZ R34, R227, R12 ;  /* 0x0000000ce3227220 */ /* 0x000fe40000410000 */
[----:B------:R-:W-:Y:S02]  /*6220*/  FMUL.FTZ R6, R6, c[0x0][0x2ec] ;  /* 0x0000bb0006067a20 */ /* 0x000fe40000410000 */
[----:B------:R-:W-:Y:S02]  /*6230*/  FMUL.FTZ R32, R32, R5 ;  /* 0x0000000520207220 */ /* 0x000fe40000410000 */
[C---:B------:R-:W-:Y:S02]  /*6240*/  FADD.FTZ R5, -R4.reuse, R24 ;  /* 0x0000001804057221 */ /* 0x040fe40000010100 */
[----:B------:R-:W-:Y:S02]  /*6250*/  FMUL.FTZ R134, R19, R7 ;  /* 0x0000000713867220 */ /* 0x000fe40000410000 */
[C---:B------:R-:W-:Y:S02]  /*6260*/  FADD.FTZ R8, -R4.reuse, R8 ;  /* 0x0000000804087221 */ /* 0x040fe40000010100 */
[----:B------:R-:W-:Y:S02]  /*6270*/  FADD.FTZ R9, -R4, R9 ;  /* 0x0000000904097221 */ /* 0x000fe40000010100 */
[----:B------:R-:W-:Y:S02]  /*6280*/  FFMA.FTZ R7, -R210, R210, 1 ;  /* 0x3f800000d2077423 */ /* 0x000fe400000101d2 */
[----:B------:R-:W-:Y:S02]  /*6290*/  FMUL.FTZ R34, R34, R6 ;  /* 0x0000000622227220 */ /* 0x000fe40000410000 */
[C---:B------:R-:W-:Y:S02]  /*62a0*/  FADD.FTZ R24, -R4.reuse, R25 ;  /* 0x0000001904187221 */ /* 0x040fe40000010100 */
[C---:B------:R-:W-:Y:S02]  /*62b0*/  FADD.FTZ R25, -R4.reuse, R28 ;  /* 0x0000001c04197221 */ /* 0x040fe40000010100 */
[----:B------:R-:W-:Y:S02]  /*62c0*/  FADD.FTZ R23, -R4, R29 ;  /* 0x0000001d04177221 */ /* 0x000fe40000010100 */
[----:B------:R-:W-:Y:S02]  /*62d0*/  FMUL.FTZ R28, R220, R5 ;  /* 0x00000005dc1c7220 */ /* 0x000fe40000410000 */
[----:B------:R-:W-:Y:S02]  /*62e0*/  FFMA.FTZ R6, -R195, R195, 1 ;  /* 0x3f800000c3067423 */ /* 0x000fe400000101c3 */
[----:B------:R-:W-:Y:S02]  /*62f0*/  FFMA.FTZ R5, -R165, R165, 1 ;  /* 0x3f800000a5057423 */ /* 0x000fe400000101a5 */
[----:B------:R-:W-:Y:S01]  /*6300*/  FFMA.FTZ R4, -R163, R163, 1 ;  /* 0x3f800000a3047423 */ /* 0x000fe200000101a3 */
[----:B------:R-:W-:Y:S01]  /*6310*/  MOV R163, R189 ;  /* 0x000000bd00a37202 */ /* 0x000fe20000000f00 */
[----:B------:R-:W-:Y:S02]  /*6320*/  FMUL.FTZ R33, R231, R9 ;  /* 0x00000009e7217220 */ /* 0x000fe40000410000 */
[----:B------:R-:W-:Y:S02]  /*6330*/  FMUL.FTZ R7, R7, c[0x0][0x2ec] ;  /* 0x0000bb0007077a20 */ /* 0x000fe40000410000 */
[----:B------:R-:W-:Y:S02]  /*6340*/  FMUL.FTZ R24, R217, R24 ;  /* 0x00000018d9187220 */ /* 0x000fe40000410000 */
[----:B------:R-:W-:Y:S02]  /*6350*/  FMUL.FTZ R25, R215, R25 ;  /* 0x00000019d7197220 */ /* 0x000fe40000410000 */
[----:B------:R-:W-:Y:S02]  /*6360*/  FMUL.FTZ R23, R213, R23 ;  /* 0x00000017d5177220 */ /* 0x000fe40000410000 */
[----:B------:R-:W-:Y:S02]  /*6370*/  FMUL.FTZ R6, R6, c[0x0][0x2ec] ;  /* 0x0000bb0006067a20 */ /* 0x000fe40000410000 */
[----:B------:R-:W-:Y:S02]  /*6380*/  FMUL.FTZ R5, R5, c[0x0][0x2ec] ;  /* 0x0000bb0005057a20 */ /* 0x000fe40000410000 */
[----:B------:R-:W-:Y:S02]  /*6390*/  FMUL.FTZ R4, R4, c[0x0][0x2ec] ;  /* 0x0000bb0004047a20 */ /* 0x000fe40000410000 */
[----:B------:R-:W-:Y:S02]  /*63a0*/  FFMA.FTZ R16, -R169, R169, 1 ;  /* 0x3f800000a9107423 */ /* 0x000fe400000101a9 */
[----:B------:R-:W-:Y:S02]  /*63b0*/  FMUL.FTZ R33, R33, R7 ;  /* 0x0000000721217220 */ /* 0x000fe40000410000 */
[----:B------:R-:W-:Y:S02]  /*63c0*/  FFMA.FTZ R7, -R196, R196, 1 ;  /* 0x3f800000c4077423 */ /* 0x000fe400000101c4 */
[----:B------:R-:W-:Y:S02]  /*63d0*/  FMUL.FTZ R24, R24, R6 ;  /* 0x0000000618187220 */ /* 0x000fe40000410000 */
[----:B------:R-:W-:Y:S02]  /*63e0*/  FMUL.FTZ R25, R25, R5 ;  /* 0x0000000519197220 */ /* 0x000fe40000410000 */
[----:B------:R-:W-:Y:S02]  /*63f0*/  FMUL.FTZ R23, R23, R4 ;  /* 0x0000000417177220 */ /* 0x000fe40000410000 */
[C---:B------:R-:W-:Y:S02]  /*6400*/  FADD.FTZ R4, -R0.reuse, R10 ;  /* 0x0000000a00047221 */ /* 0x040fe40000010100 */
[C---:B------:R-:W-:Y:S02]  /*6410*/  FADD.FTZ R5, -R0.reuse, R11 ;  /* 0x0000000b00057221 */ /* 0x040fe40000010100 */
[----:B------:R-:W-:Y:S02]  /*6420*/  FADD.FTZ R6, -R0, R14 ;  /* 0x0000000e00067221 */ /* 0x000fe40000010100 */
[----:B------:R-:W-:Y:S02]  /*6430*/  FFMA.FTZ R10, -R219, R219, 1 ;  /* 0x3f800000db0a7423 */ /* 0x000fe400000101db */
[----:B------:R-:W-:Y:S02]  /*6440*/  FFMA.FTZ R13, -R218, R218, 1 ;  /* 0x3f800000da0d7423 */ /* 0x000fe400000101da */
[----:B------:R-:W-:Y:S02]  /*6450*/  FFMA.FTZ R18, -R216, R216, 1 ;  /* 0x3f800000d8127423 */ /* 0x000fe400000101d8 */
[----:B------:R-:W-:Y:S02]  /*6460*/  FMUL.FTZ R20, R203, R20 ;  /* 0x00000014cb147220 */ /* 0x000fe40000410000 */
[----:B------:R-:W-:Y:S02]  /*6470*/  FMUL.FTZ R16, R16, c[0x0][0x2ec] ;  /* 0x0000bb0010107a20 */ /* 0x000fe40000410000 */
[----:B------:R-:W-:Y:S02]  /*6480*/  FMUL.FTZ R7, R7, c[0x0][0x2ec] ;  /* 0x0000bb0007077a20 */ /* 0x000fe40000410000 */
[----:B------:R-:W-:Y:S02]  /*6490*/  FMUL.FTZ R4, R236, R4 ;  /* 0x00000004ec047220 */ /* 0x000fe40000410000 */
[----:B------:R-:W-:Y:S02]  /*64a0*/  FMUL.FTZ R5, R235, R5 ;  /* 0x00000005eb057220 */ /* 0x000fe40000410000 */
[----:B------:R-:W-:Y:S02]  /*64b0*/  FMUL.FTZ R6, R234, R6 ;  /* 0x00000006ea067220 */ /* 0x000fe40000410000 */
[----:B------:R-:W-:Y:S02]  /*64c0*/  FMUL.FTZ R10, R10, c[0x0][0x2ec] ;  /* 0x0000bb000a0a7a20 */ /* 0x000fe40000410000 */
[----:B------:R-:W-:Y:S02]  /*64d0*/  FMUL.FTZ R13, R13, c[0x0][0x2ec] ;  /* 0x0000bb000d0d7a20 */ /* 0x000fe40000410000 */
[----:B------:R-:W-:Y:S02]  /*64e0*/  FMUL.FTZ R18, R18, c[0x0][0x2ec] ;  /* 0x0000bb0012127a20 */ /* 0x000fe40000410000 */
[----:B------:R-:W-:Y:S02]  /*64f0*/  FMUL.FTZ R135, R20, R16 ;  /* 0x0000001014877220 */ /* 0x000fe40000410000 */
[----:B------:R-:W-:Y:S02]  /*6500*/  FMUL.FTZ R35, R232, R8 ;  /* 0x00000008e8237220 */ /* 0x000fe40000410000 */
[----:B------:R-:W-:Y:S02]  /*6510*/  FFMA.FTZ R8, -R212, R212, 1 ;  /* 0x3f800000d4087423 */ /* 0x000fe400000101d4 */
[----:B------:R-:W-:Y:S02]  /*6520*/  FMUL.FTZ R28, R28, R7 ;  /* 0x000000071c1c7220 */ /* 0x000fe40000410000 */
[----:B------:R-:W-:Y:S02]  /*6530*/  FADD.FTZ R7, -R0, R15 ;  /* 0x0000000f00077221 */ /* 0x000fe40000010100 */
[----:B------:R-:W-:Y:S02]  /*6540*/  FFMA.FTZ R17, -R214, R214, 1 ;  /* 0x3f800000d6117423 */ /* 0x000fe400000101d6 */
[----:B------:R-:W-:Y:S02]  /*6550*/  FMUL.FTZ R10, R4, R10 ;  /* 0x0000000a040a7220 */ /* 0x000fe40000410000 */
[----:B------:R-:W-:Y:S02]  /*6560*/  FMUL.FTZ R13, R5, R13 ;  /* 0x0000000d050d7220 */ /* 0x000fe40000410000 */
[----:B------:R-:W-:Y:S02]  /*6570*/  FMUL.FTZ R18, R6, R18 ;  /* 0x0000001206127220 */ /* 0x000fe40000410000 */
[C---:B------:R-:W-:Y:S02]  /*6580*/  FADD.FTZ R26, -R0.reuse, R26 ;  /* 0x0000001a001a7221 */ /* 0x040fe40000010100 */
[C---:B------:R-:W-:Y:S02]  /*6590*/  FADD.FTZ R4, -R0.reuse, R27 ;  /* 0x0000001b00047221 */ /* 0x040fe40000010100 */
[C---:B------:R-:W-:Y:S02]  /*65a0*/  FADD.FTZ R5, -R0.reuse, R30 ;  /* 0x0000001e00057221 */ /* 0x040fe40000010100 */
[----:B------:R-:W-:Y:S02]  /*65b0*/  FADD.FTZ R6, -R0, R31 ;  /* 0x0000001f00067221 */ /* 0x000fe40000010100 */
[----:B------:R-:W-:Y:S02]  /*65c0*/  FFMA.FTZ R20, -R209, R209, 1 ;  /* 0x3f800000d1147423 */ /* 0x000fe400000101d1 */
[----:B------:R-:W-:Y:S02]  /*65d0*/  FFMA.FTZ R19, -R208, R208, 1 ;  /* 0x3f800000d0137423 */ /* 0x000fe400000101d0 */
[----:B------:R-:W-:Y:S02]  /*65e0*/  FFMA.FTZ R22, -R200, R200, 1 ;  /* 0x3f800000c8167423 */ /* 0x000fe400000101c8 */
[----:B------:R-:W-:Y:S02]  /*65f0*/  FMUL.FTZ R8, R8, c[0x0][0x2ec] ;  /* 0x0000bb0008087a20 */ /* 0x000fe40000410000 */
[----:B------:R-:W-:Y:S02]  /*6600*/  FMUL.FTZ R7, R233, R7 ;  /* 0x00000007e9077220 */ /* 0x000fe40000410000 */
[----:B------:R-:W-:Y:S02]  /*6610*/  FMUL.FTZ R17, R17, c[0x0][0x2ec] ;  /* 0x0000bb0011117a20 */ /* 0x000fe40000410000 */
[----:B------:R-:W-:Y:S02]  /*6620*/  FMUL.FTZ R0, R230, R26 ;  /* 0x0000001ae6007220 */ /* 0x000fe40000410000 */
        /* <DEDUP_REMOVED lines=13> */
[----:B------:R-:W-:Y:S01]  /*6700*/  ULOP3.LUT UR4, UR5, 0x1, URZ, 0xc0, !UPT ;  /* 0x0000000105047892 */ /* 0x000fe2000f8ec03f */
[----:B------:R-:W-:Y:S01]  /*6710*/  IMAD.MOV.U32 R0, RZ, RZ, c[0x0][0x190] ;  /* 0x00006400ff007624 */ /* 0x000fe200078e00ff */
[----:B------:R-:W-:Y:S02]  /*6720*/  ISETP.GE.AND P3, PT, R222, c[0x0][0x220], PT ;  /* 0x00008800de007a0c */ /* 0x000fe40003f66270 */
        /* <DEDUP_REMOVED lines=10> */
[C---:B------:R-:W-:Y:S01]  /*67d0*/  IADD3 R0, R211.reuse, UR4, RZ ;  /* 0x00000004d3007c10 */ /* 0x040fe2000fffe0ff */
[----:B------:R1:W-:Y:S01]  /*67e0*/  @P3 STS [R184], RZ ;  /* 0x000000ffb8003388 */ /* 0x0003e20000000800 */
[C---:B------:R-:W-:Y:S01]  /*67f0*/  @!P2 IADD3 R9, R211.reuse, UR4, RZ ;  /* 0x00000004d309ac10 */ /* 0x040fe2000fffe0ff */
[--C-:B------:R-:W-:Y:S01]  /*6800*/  @!P3 IMAD.MOV.U32 R5, RZ, RZ, R191.reuse ;  /* 0x000000ffff05b224 */ /* 0x100fe200078e00bf */
[----:B------:R-:W-:Y:S01]  /*6810*/  @!P1 IADD3 R8, R211, UR4, RZ ;  /* 0x00000004d3089c10 */ /* 0x000fe2000fffe0ff */
[----:B------:R1:W-:Y:S01]  /*6820*/  @P3 STS [R184+0x4], RZ ;  /* 0x000004ffb8003388 */ /* 0x0003e20000000800 */
[----:B------:R-:W-:Y:S01]  /*6830*/  @!P2 IMAD.MOV.U32 R6, RZ, RZ, R192 ;  /* 0x000000ffff06a224 */ /* 0x000fe200078e00c0 */
[----:B------:R-:W-:Y:S01]  /*6840*/  IADD3 R174, R174, UR4, RZ ;  /* 0x00000004aeae7c10 */ /* 0x000fe2000fffe0ff */
[--C-:B------:R-:W-:Y:S01]  /*6850*/  @!P2 IMAD.MOV.U32 R7, RZ, RZ, R191.reuse ;  /* 0x000000ffff07a224 */ /* 0x100fe200078e00bf */
        /* <DEDUP_REMOVED lines=26> */
.L_x_470:
[----:B------:R-:W-:Y:S01]  /*6a00*/  F2FP.BF16.PACK_AB R16, R146, R148 ;  /* 0x000000949210723e */ /* 0x000fe200000010ff */
[----:B------:R-:W2:Y:S01]  /*6a10*/  LDL R147, [R1+0x8] ;  /* 0x0000080001937983 */ /* 0x000ea20000100800 */
        /* <DEDUP_REMOVED lines=35> */
[----:B------:R-:W3:Y:S04]  /*6c50*/  LDSM.16.MT88.4 R12, [R2+0x1b000] ;  /* 0x01b00000020c783b */ /* 0x000ee80000004200 */
[----:B------:R-:W4:Y:S04]  /*6c60*/  LDSM.16.MT88.4 R16, [R0+0x7000] ;  /* 0x007000000010783b */ /* 0x000f280000004200 */
[----:B------:R-:W5:Y:S04]  /*6c70*/  LDSM.16.MT88.4 R20, [R0+0x8000] ;  /* 0x008000000014783b */ /* 0x000f680000004200 */
[----:B------:R-:W-:Y:S04]  /*6c80*/  LDSM.16.MT88.4 R24, [R2+0x19800] ;  /* 0x019800000218783b */ /* 0x000fe80000004200 */
[----:B------:R-:W4:Y:S04]  /*6c90*/  LDSM.16.MT88.4 R28, [R0+0x6400] ;  /* 0x00640000001c783b */ /* 0x000f280000004200 */
[----:B------:R-:W4:Y:S04]  /*6ca0*/  LDSM.16.MT88.4 R32, [R2+0x1b800] ;  /* 0x01b800000220783b */ /* 0x000f280000004200 */
[----:B------:R-:W4:Y:S04]  /*6cb0*/  LDSM.16.MT88.4 R132, [R0+0x7400] ;  /* 0x007400000084783b */ /* 0x000f280000004200 */
[----:B------:R-:W-:Y:S01]  /*6cc0*/  LDSM.16.MT88.4 R136, [R2+0x1c800] ;  /* 0x01c800000288783b */ /* 0x000fe20000004200 */
[-C--:B-1----:R-:W-:Y:S08]  /*6cd0*/  HMMA.16816.F32.BF16 R36, R4, R8.reuse, R36 ;  /* 0x000000080424723c */ /* 0x082ff00000041824 */
[C---:B---3--:R-:W-:Y:S08]  /*6ce0*/  HMMA.16816.F32.BF16 R40, R12.reuse, R8, R40 ;  /* 0x000000080c28723c */ /* 0x048ff00000041828 */
[-C--:B------:R-:W-:Y:S08]  /*6cf0*/  HMMA.16816.F32.BF16 R44, R12, R10.reuse, R44 ;  /* 0x0000000a0c2c723c */ /* 0x080ff0000004182c */
[C---:B------:R-:W-:Y:S01]  /*6d00*/  HMMA.16816.F32.BF16 R48, R4.reuse, R10, R48 ;  /* 0x0000000a0430723c */ /* 0x040fe20000041830 */
[----:B------:R-:W1:Y:S07]  /*6d10*/  LDSM.16.MT88.4 R8, [R0+0x8400] ;  /* 0x008400000008783b */ /* 0x000e6e0000004200 */
        /* <DEDUP_REMOVED lines=12> */
[-C--:B------:R-:W-:Y:S08]  /*6de0*/  HMMA.16816.F32.BF16 R36, R24, R28.reuse, R36 ;  /* 0x0000001c1824723c */ /* 0x080ff00000041824 */
[C---:B------:R-:W-:Y:S08]  /*6df0*/  HMMA.16816.F32.BF16 R40, R32.reuse, R28, R40 ;  /* 0x0000001c2028723c */ /* 0x040ff00000041828 */
[-C--:B------:R-:W-:Y:S08]  /*6e00*/  HMMA.16816.F32.BF16 R44, R32, R30.reuse, R44 ;  /* 0x0000001e202c723c */ /* 0x080ff0000004182c */
[C---:B------:R-:W-:Y:S01]  /*6e10*/  HMMA.16816.F32.BF16 R48, R24.reuse, R30, R48 ;  /* 0x0000001e1830723c */ /* 0x040fe20000041830 */
[----:B------:R-:W5:Y:S07]  /*6e20*/  LDSM.16.MT88.4 R28, [R0+0x8800] ;  /* 0x00880000001c783b */ /* 0x000f6e0000004200 */
[-C--:B------:R-:W-:Y:S08]  /*6e30*/  HMMA.16816.F32.BF16 R52, R24, R132.reuse, R52 ;  /* 0x000000841834723c */ /* 0x080ff00000041834 */
[C---:B------:R-:W-:Y:S08]  /*6e40*/  HMMA.16816.F32.BF16 R56, R32.reuse, R132, R56 ;  /* 0x000000842038723c */ /* 0x040ff00000041838 */
[-C--:B------:R-:W-:Y:S08]  /*6e50*/  HMMA.16816.F32.BF16 R60, R32, R134.reuse, R60 ;  /* 0x00000086203c723c */ /* 0x080ff0000004183c */
[C---:B------:R-:W-:Y:S01]  /*6e60*/  HMMA.16816.F32.BF16 R64, R24.reuse, R134, R64 ;  /* 0x000000861840723c */ /* 0x040fe20000041840 */
[----:B------:R-:W-:Y:S07]  /*6e70*/  LDSM.16.MT88.4 R132, [R0+0x6c00] ;  /* 0x006c00000084783b */ /* 0x000fee0000004200 */
[-C--:B-1----:R-:W-:Y:S04]  /*6e80*/  HMMA.16816.F32.BF16 R68, R24, R8.reuse, R68 ;  /* 0x000000081844723c */ /* 0x082fe80000041844 */
[----:B--2---:R-:W-:Y:S04]  /*6e90*/  IMAD.SHL.U32 R160, R147, 0x2, RZ ;  /* 0x0000000293a07824 */ /* 0x004fe800078e00ff */
[C---:B------:R-:W-:Y:S08]  /*6ea0*/  HMMA.16816.F32.BF16 R72, R32.reuse, R8, R72 ;  /* 0x000000082048723c */ /* 0x040ff00000041848 */
[-C--:B------:R-:W-:Y:S01]  /*6eb0*/  HMMA.16816.F32.BF16 R76, R32, R10.reuse, R76 ;  /* 0x0000000a204c723c */ /* 0x080fe2000004184c */
[----:B------:R-:W1:Y:S07]  /*6ec0*/  LDSM.16.MT88.4 R32, [R2+0x1a800] ;  /* 0x01a800000220783b */ /* 0x000e6e0000004200 */
[----:B------:R-:W-:Y:S01]  /*6ed0*/  HMMA.16816.F32.BF16 R80, R24, R10, R80 ;  /* 0x0000000a1850723c */ /* 0x000fe20000041850 */
[----:B------:R-:W2:Y:S04]  /*6ee0*/  LDSM.16.MT88.4 R8, [R0+0x7c00] ;  /* 0x007c00000008783b */ /* 0x000ea80000004200 */
        /* <DEDUP_REMOVED lines=10> */
[-C--:B-----5:R-:W-:Y:S08]  /*6f90*/  HMMA.16816.F32.BF16 R68, R4, R28.reuse, R68 ;  /* 0x0000001c0444723c */ /* 0x0a0ff00000041844 */
[C---:B------:R-:W-:Y:S08]  /*6fa0*/  HMMA.16816.F32.BF16 R72, R16.reuse, R28, R72 ;  /* 0x0000001c1048723c */ /* 0x040ff00000041848 */
[-C--:B------:R-:W-:Y:S08]  /*6fb0*/  HMMA.16816.F32.BF16 R76, R16, R30.reuse, R76 ;  /* 0x0000001e104c723c */ /* 0x080ff0000004184c */
[----:B------:R-:W-:Y:S08]  /*6fc0*/  HMMA.16816.F32.BF16 R80, R4, R30, R80 ;  /* 0x0000001e0450723c */ /* 0x000ff00000041850 */
[-C--:B-1----:R-:W-:Y:S08]  /*6fd0*/  HMMA.16816.F32.BF16 R36, R32, R132.reuse, R36 ;  /* 0x000000842024723c */ /* 0x082ff00000041824 */
        /* <DEDUP_REMOVED lines=44> */
.L_x_471:
[----:B------:R-:W-:Y:S01]  /*72a0*/  LDSM.16.M88.4 R24, [R177] ;  /* 0x00000000b118783b */ /* 0x000fe20000000200 */
[----:B------:R-:W-:Y:S01]  /*72b0*/  IMAD.MOV.U32 R167, RZ, RZ, c[0x0][0x22c] ;  /* 0x00008b00ffa77624 */ /* 0x000fe200078e00ff */
[----:B------:R-:W-:Y:S01]  /*72c0*/  ULOP3.LUT UR4, UR5, 0x1, URZ, 0xc0, !UPT ;  /* 0x0000000105047892 */ /* 0x000fe2000f8ec03f */
[----:B------:R-:W-:Y:S01]  /*72d0*/  IMAD.MOV.U32 R166, RZ, RZ, c[0x0][0x22c] ;  /* 0x00008b00ffa67624 */ /* 0x000fe200078e00ff */
[----:B------:R-:W-:Y:S01]  /*72e0*/  UISETP.GT.AND UP2, UPT, UR5, UR11, UPT ;  /* 0x0000000b0500728c */ /* 0x000fe2000bf44270 */
[----:B-1----:R-:W1:Y:S01]  /*72f0*/  LDSM.16.MT88.4 R8, [R0+0x9000] ;  /* 0x009000000008783b */ /* 0x002e620000004200 */
[----:B------:R-:W-:Y:S01]  /*7300*/  IMAD R167, R167, c[0x0][0x1c0], RZ ;  /* 0x00007000a7a77a24 */ /* 0x000fe200078e02ff */
[----:B------:R-:W-:Y:S01]  /*7310*/  UISETP.NE.U32.AND UP0, UPT, UR4, 0x1, UPT ;  /* 0x000000010400788c */ /* 0x000fe2000bf05070 */
[----:B------:R-:W-:Y:S01]  /*7320*/  IMAD R166, R166, c[0x0][0x1c0], RZ ;  /* 0x00007000a6a67a24 */ /* 0x000fe200078e02ff */
[----:B------:R-:W-:Y:S01]  /*7330*/  UIADD3 UR4, UR5, -0x1, URZ ;  /* 0xffffffff05047890 */ /* 0x000fe2000fffe03f */
[----:B------:R-:W2:Y:S01]  /*7340*/  LDSM.16.MT88.4 R16, [R0+0xb000] ;  /* 0x00b000000010783b */ /* 0x000ea20000004200 */
[----:B------:R-:W-:Y:S02]  /*7350*/  IMAD.SHL.U32 R167, R167, 0x20, RZ ;  /* 0x00000020a7a77824 */ /* 0x000fe400078e00ff */
[----:B------:R-:W-:Y:S02]  /*7360*/  IMAD R166, R166, 0x28, RZ ;  /* 0x00000028a6a67824 */ /* 0x000fe400078e02ff */
[----:B------:R-:W3:Y:S01]  /*7370*/  LDSM.16.MT88.4 R28, [R0+0xd000] ;  /* 0x00d00000001c783b */ /* 0x000ee20000004200 */
[----:B------:R-:W-:Y:S01]  /*7380*/  IMAD.MOV.U32 R161, RZ, RZ, c[0x0][0x22c] ;  /* 0x00008b00ffa17624 */ /* 0x000fe200078e00ff */
[----:B------:R-:W-:Y:S03]  /*7390*/  UMOV UR5, UR4 ;  /* 0x0000000400057c82 */ /* 0x000fe60008000000 */
[----:B------:R-:W4:Y:S01]  /*73a0*/  LDL R165, [R1+0xc] ;  /* 0x00000c0001a57983 */ /* 0x000f220000100800 */
[----:B------:R-:W-:Y:S04]  /*73b0*/  IMAD R161, R161, c[0x0][0x1c0], RZ ;  /* 0x00007000a1a17a24 */ /* 0x000fe800078e02ff */
[----:B------:R-:W-:Y:S01]  /*73c0*/  LDSM.16.M88.4 R32, [R178] ;  /* 0x00000000b220783b */ /* 0x000fe20000000200 */
[----:B------:R-:W-:Y:S04]  /*73d0*/  IMAD.U32 R161, R161, -0x40, RZ ;  /* 0xffffffc0a1a17824 */ /* 0x000fe800078e00ff */
[----:B------:R-:W4:Y:S01]  /*73e0*/  LDL R164, [R1+0x10] ;  /* 0x0000100001a47983 */ /* 0x000f220000100800 */
[C---:B------:R-:W-:Y:S04]  /*73f0*/  LEA R190, P1, R161.reuse, R162, 0x2 ;  /* 0x000000a2a1be7211 */ /* 0x040fe800078210ff */
[----:B------:R-:W3:Y:S01]  /*7400*/  LDSM.16.MT88.4 R132, [R0+0x9400] ;  /* 0x009400000084783b */ /* 0x000ee20000004200 */
[----:B------:R-:W-:Y:S01]  /*7410*/  LEA.HI.X.SX32 R189, R161, R163, 0x2, P1 ;  /* 0x000000a3a1bd7211 */ /* 0x000fe200008f16ff */
[----:B------:R-:W-:Y:S03]  /*7420*/  IMAD.MOV.U32 R161, RZ, RZ, c[0x0][0x22c] ;  /* 0x00008b00ffa17624 */ /* 0x000fe600078e00ff */
[----:B------:R-:W3:Y:S01]  /*7430*/  LDSM.16.MT88.4 R136, [R0+0xb400] ;  /* 0x00b400000088783b */ /* 0x000ee20000004200 */
[----:B------:R-:W-:Y:S01]  /*7440*/  IMAD R161, R161, c[0x0][0x1c0], RZ ;  /* 0x00007000a1a17a24 */ /* 0x000fe200078e02ff */
[C---:B-1----:R-:W-:Y:S03]  /*7450*/  HMMA.16816.F32.BF16 R4, R24.reuse, R8, RZ ;  /* 0x000000081804723c */ /* 0x042fe600000418ff */
[----:B------:R-:W1:Y:S01]  /*7460*/  LDSM.16.MT88.4 R140, [R0+0xd400] ;  /* 0x00d40000008c783b */ /* 0x000e620000004200 */
[----:B------:R-:W-:Y:S04]  /*7470*/  IMAD.SHL.U32 R161, R161, 0x10, RZ ;  /* 0x00000010a1a17824 */ /* 0x000fe800078e00ff */
[----:B------:R-:W-:Y:S01]  /*7480*/  LDSM.16.M88.4 R144, [R180] ;  /* 0x00000000b490783b */ /* 0x000fe20000000200 */
[C---:B------:R-:W-:Y:S04]  /*7490*/  HMMA.16816.F32.BF16 R8, R24.reuse, R10, RZ ;  /* 0x0000000a1808723c */ /* 0x040fe800000418ff */
[----:B------:R-:W1:Y:S04]  /*74a0*/  LDSM.16.MT88.4 R148, [R0+0x9800] ;  /* 0x009800000094783b */ /* 0x000e680000004200 */
[C---:B--2---:R-:W-:Y:S01]  /*74b0*/  HMMA.16816.F32.BF16 R12, R24.reuse, R16, RZ ;  /* 0x00000010180c723c */ /* 0x044fe200000418ff */
[----:B------:R-:W2:Y:S05]  /*74c0*/  LDSM.16.MT88.4 R152, [R0+0xb800] ;  /* 0x00b800000098783b */ /* 0x000eaa0000004200 */
[----:B------:R-:W-:Y:S02]  /*74d0*/  LDSM.16.MT88.4 R156, [R0+0xbc00] ;  /* 0x00bc0000009c783b */ /* 0x000fe40000004200 */
[C---:B------:R-:W-:Y:S08]  /*74e0*/  HMMA.16816.F32.BF16 R16, R24.reuse, R18, RZ ;  /* 0x000000121810723c */ /* 0x040ff000000418ff */
[C---:B---3--:R-:W-:Y:S08]  /*74f0*/  HMMA.16816.F32.BF16 R20, R24.reuse, R28, RZ ;  /* 0x0000001c1814723c */ /* 0x048ff000000418ff */
[----:B------:R-:W-:Y:S01]  /*7500*/  HMMA.16816.F32.BF16 R24, R24, R30, RZ ;  /* 0x0000001e1818723c */ /* 0x000fe200000418ff */
[----:B------:R-:W3:Y:S07]  /*7510*/  LDSM.16.MT88.4 R28, [R0+0xd800] ;  /* 0x00d80000001c783b */ /* 0x000eee0000004200 */
[C---:B------:R-:W-:Y:S08]  /*7520*/  HMMA.16816.F32.BF16 R4, R32.reuse, R132, R4 ;  /* 0x000000842004723c */ /* 0x040ff00000041804 */
[C---:B------:R-:W-:Y:S01]  /*7530*/  HMMA.16816.F32.BF16 R8, R32.reuse, R134, R8 ;  /* 0x000000862008723c */ /* 0x040fe20000041808 */
[----:B------:R-:W-:Y:S07]  /*7540*/  LDSM.16.M88.4 R132, [R179] ;  /* 0x00000000b384783b */ /* 0x000fee0000000200 */
[C---:B------:R-:W-:Y:S08]  /*7550*/  HMMA.16816.F32.BF16 R12, R32.reuse, R136, R12 ;  /* 0x00000088200c723c */ /* 0x040ff0000004180c */
[C---:B------:R-:W-:Y:S01]  /*7560*/  HMMA.16816.F32.BF16 R16, R32.reuse, R138, R16 ;  /* 0x0000008a2010723c */ /* 0x040fe20000041810 */
[----:B------:R-:W3:Y:S07]  /*7570*/  LDSM.16.MT88.4 R136, [R0+0x9c00] ;  /* 0x009c00000088783b */ /* 0x000eee0000004200 */
[C---:B-1----:R-:W-:Y:S08]  /*7580*/  HMMA.16816.F32.BF16 R20, R32.reuse, R140, R20 ;  /* 0x0000008c2014723c */ /* 0x042ff00000041814 */
[----:B------:R-:W-:Y:S01]  /*7590*/  HMMA.16816.F32.BF16 R24, R32, R142, R24 ;  /* 0x0000008e2018723c */ /* 0x000fe20000041818 */
[----:B------:R-:W1:Y:S05]  /*75a0*/  LDSM.16.MT88.4 R32, [R0+0xdc00] ;  /* 0x00dc00000020783b */ /* 0x000e6a0000004200 */
[----:B------:R-:W-:Y:S02]  /*75b0*/  LDSM.16.M88.4 R140, [R177+0x2000] ;  /* 0x00200000b18c783b */ /* 0x000fe40000000200 */
[C---:B------:R-:W-:Y:S08]  /*75c0*/  HMMA.16816.F32.BF16 R4, R144.reuse, R148, R4 ;  /* 0x000000949004723c */ /* 0x040ff00000041804 */
[C---:B------:R-:W-:Y:S01]  /*75d0*/  HMMA.16816.F32.BF16 R8, R144.reuse, R150, R8 ;  /* 0x000000969008723c */ /* 0x040fe20000041808 */
[----:B------:R-:W1:Y:S07]  /*75e0*/  LDSM.16.MT88.4 R148, [R0+0xa000] ;  /* 0x00a000000094783b */ /* 0x000e6e0000004200 */
[C---:B--2---:R-:W-:Y:S08]  /*75f0*/  HMMA.16816.F32.BF16 R12, R144.reuse, R152, R12 ;  /* 0x00000098900c723c */ /* 0x044ff0000004180c */
[C---:B------:R-:W-:Y:S01]  /*7600*/  HMMA.16816.F32.BF16 R16, R144.reuse, R154, R16 ;  /* 0x0000009a9010723c */ /* 0x040fe20000041810 */
[----:B------:R-:W2:Y:S07]  /*7610*/  LDSM.16.MT88.4 R152, [R0+0xc000] ;  /* 0x00c000000098783b */ /* 0x000eae0000004200 */
[C---:B---3--:R-:W-:Y:S08]  /*7620*/  HMMA.16816.F32.BF16 R20, R144.reuse, R28, R20 ;  /* 0x0000001c9014723c */ /* 0x048ff00000041814 */
[----:B------:R-:W-:Y:S01]  /*7630*/  HMMA.16816.F32.BF16 R24, R144, R30, R24 ;  /* 0x0000001e9018723c */ /* 0x000fe20000041818 */
[----:B------:R-:W3:Y:S05]  /*7640*/  LDSM.16.MT88.4 R28, [R0+0xe000] ;  /* 0x00e00000001c783b */ /* 0x000eea0000004200 */
[----:B------:R-:W-:Y:S02]  /*7650*/  LDSM.16.MT88.4 R144, [R0+0xa400] ;  /* 0x00a400000090783b */ /* 0x000fe40000004200 */
[C---:B------:R-:W-:Y:S08]  /*7660*/  HMMA.16816.F32.BF16 R4, R132.reuse, R136, R4 ;  /* 0x000000888404723c */ /* 0x040ff00000041804 */
[C---:B------:R-:W-:Y:S01]  /*7670*/  HMMA.16816.F32.BF16 R8, R132.reuse, R138, R8 ;  /* 0x0000008a8408723c */ /* 0x040fe20000041808 */
[----:B------:R-:W2:Y:S07]  /*7680*/  LDSM.16.M88.4 R136, [R178+0x2000] ;  /* 0x00200000b288783b */ /* 0x000eae0000000200 */
        /* <DEDUP_REMOVED lines=16> */
[----:B------:R-:W-:Y:S02]  /*7790*/  LDSM.16.M88.4 R140, [R179+0x2000] ;  /* 0x00200000b38c783b */ /* 0x000fe40000000200 */
[C---:B------:R-:W-:Y:S08]  /*77a0*/  HMMA.16816.F32.BF16 R4, R136.reuse, R144, R4 ;  /* 0x000000908804723c */ /* 0x040ff00000041804 */
[C---:B------:R-:W-:Y:S01]  /*77b0*/  HMMA.16816.F32.BF16 R8, R136.reuse, R146, R8 ;  /* 0x000000928808723c */ /* 0x040fe20000041808 */
[----:B------:R-:W2:Y:S07]  /*77c0*/  LDSM.16.MT88.4 R144, [R0+0xac00] ;  /* 0x00ac00000090783b */ /* 0x000eae0000004200 */
[C---:B------:R-:W-:Y:S08]  /*77d0*/  HMMA.16816.F32.BF16 R12, R136.reuse, R156, R12 ;  /* 0x0000009c880c723c */ /* 0x040ff0000004180c */
[C---:B------:R-:W-:Y:S01]  /*77e0*/  HMMA.16816.F32.BF16 R16, R136.reuse, R158, R16 ;  /* 0x0000009e8810723c */ /* 0x040fe20000041810 */
[----:B------:R-:W3:Y:S07]  /*77f0*/  LDSM.16.MT88.4 R156, [R0+0xcc00] ;  /* 0x00cc0000009c783b */ /* 0x000eee0000004200 */
[C---:B-1----:R-:W-:Y:S08]  /*7800*/  HMMA.16816.F32.BF16 R20, R136.reuse, R32, R20 ;  /* 0x000000208814723c */ /* 0x042ff00000041814 */
[----:B------:R-:W-:Y:S01]  /*7810*/  HMMA.16816.F32.BF16 R24, R136, R34, R24 ;  /* 0x000000228818723c */ /* 0x000fe20000041818 */
[----:B------:R-:W1:Y:S07]  /*7820*/  LDSM.16.MT88.4 R32, [R0+0xec00] ;  /* 0x00ec00000020783b */ /* 0x000e6e0000004200 */
[C---:B------:R-:W-:Y:S08]  /*7830*/  HMMA.16816.F32.BF16 R4, R132.reuse, R148, R4 ;  /* 0x000000948404723c */ /* 0x040ff00000041804 */
[C---:B------:R-:W-:Y:S08]  /*7840*/  HMMA.16816.F32.BF16 R8, R132.reuse, R150, R8 ;  /* 0x000000968408723c */ /* 0x040ff00000041808 */
[C---:B--2---:R-:W-:Y:S08]  /*7850*/  HMMA.16816.F32.BF16 R12, R132.reuse, R152, R12 ;  /* 0x00000098840c723c */ /* 0x044ff0000004180c */
[C---:B------:R-:W-:Y:S08]  /*7860*/  HMMA.16816.F32.BF16 R16, R132.reuse, R154, R16 ;  /* 0x0000009a8410723c */ /* 0x040ff00000041810 */
[C---:B---3--:R-:W-:Y:S07]  /*7870*/  HMMA.16816.F32.BF16 R20, R132.reuse, R28, R20 ;  /* 0x0000001c8414723c */ /* 0x048fee0000041814 */
[----:B------:R-:W-:Y:S01]  /*7880*/  IMAD.MOV.U32 R28, RZ, RZ, R190 ;  /* 0x000000ffff1c7224 */ /* 0x000fe200078e00be */
[----:B------:R-:W-:Y:S04]  /*7890*/  HMMA.16816.F32.BF16 R24, R132, R30, R24 ;  /* 0x0000001e8418723c */ /* 0x000fe80000041818 */
[----:B------:R-:W-:Y:S03]  /*78a0*/  IMAD.MOV.U32 R29, RZ, RZ, R189 ;  /* 0x000000ffff1d7224 */ /* 0x000fe600078e00bd */
[----:B----4-:R-:W-:Y:S01]  /*78b0*/  @P0 IADD3 R30, P2, R165, UR8, RZ ;  /* 0x00000008a51e0c10 */ /* 0x010fe2000ff5e0ff */
[C---:B------:R-:W-:Y:S01]  /*78c0*/  HMMA.16816.F32.BF16 R4, R140.reuse, R144, R4 ;  /* 0x000000908c04723c */ /* 0x040fe20000041804 */
[----:B------:R-:W-:Y:S01]  /*78d0*/  IMAD.MOV.U32 R165, RZ, RZ, c[0x0][0x22c] ;  /* 0x00008b00ffa57624 */ /* 0x000fe200078e00ff */
[----:B------:R-:W-:Y:S03]  /*78e0*/  @UP3 UIADD3 UR8, UP1, UR8, -0x100, URZ ;  /* 0xffffff0008083890 */ /* 0x000fe6000ff3e03f */
[----:B------:R-:W-:Y:S01]  /*78f0*/  @P0 IADD3.X R31, R164, UR7, RZ, P2, !PT ;  /* 0x00000007a41f0c10 */ /* 0x000fe200097fe4ff */
[----:B------:R-:W-:Y:S01]  /*7900*/  IMAD R165, R165, c[0x0][0x1c0], RZ ;  /* 0x00007000a5a57a24 */ /* 0x000fe200078e02ff */
[----:B------:R-:W-:Y:S01]  /*7910*/  @UP3 UIADD3.X UR7, UR7, -0x1, URZ, UP1, !UPT ;  /* 0xffffffff07073890 */ /* 0x000fe20008ffe43f */
[C---:B------:R-:W-:Y:S01]  /*7920*/  HMMA.16816.F32.BF16 R8, R140.reuse, R146, R8 ;  /* 0x000000928c08723c */ /* 0x040fe20000041808 */
[----:B------:R-:W-:Y:S01]  /*7930*/  IMAD.MOV.U32 R164, RZ, RZ, c[0x0][0x22c] ;  /* 0x00008b00ffa47624 */ /* 0x000fe200078e00ff */
[----:B------:R2:W5:Y:S02]  /*7940*/  @P0 LDG.E R239, [R30.64] ;  /* 0x0000000c1eef0981 */ /* 0x000564000c1e1900 */
[----:B------:R-:W-:Y:S02]  /*7950*/  IMAD R165, R165, 0x38, RZ ;  /* 0x00000038a5a57824 */ /* 0x000fe400078e02ff */
[----:B------:R-:W-:Y:S01]  /*7960*/  IMAD R164, R164, c[0x0][0x1c0], RZ ;  /* 0x00007000a4a47a24 */ /* 0x000fe200078e02ff */
[----:B------:R2:W5:Y:S01]  /*7970*/  @P0 LDG.E R240, [R30.64+0x20] ;  /* 0x0000200c1ef00981 */ /* 0x000562000c1e1900 */
[C---:B------:R-:W-:Y:S04]  /*7980*/  HMMA.16816.F32.BF16 R12, R140.reuse, R156, R12 ;  /* 0x0000009c8c0c723c */ /* 0x040fe8000004180c */
[----:B------:R2:W5:Y:S01]  /*7990*/  @P0 LDG.E R237, [R30.64+0x80] ;  /* 0x0000800c1eed0981 */ /* 0x000562000c1e1900 */
[----:B------:R-:W-:Y:S03]  /*79a0*/  IMAD R164, R164, 0x18, RZ ;  /* 0x00000018a4a47824 */ /* 0x000fe600078e02ff */
[C---:B------:R-:W-:Y:S01]  /*79b0*/  HMMA.16816.F32.BF16 R16, R140.reuse, R158, R16 ;  /* 0x0000009e8c10723c */ /* 0x040fe20000041810 */
[----:B------:R2:W5:Y:S03]  /*79c0*/  @P0 LDG.E R238, [R30.64+0xa0] ;  /* 0x0000a00c1eee0981 */ /* 0x000566000c1e1900 */
[CC--:B------:R-:W-:Y:S02]  /*79d0*/  LEA R134, P0, R161.reuse, R28.reuse, 0x2 ;  /* 0x0000001ca1867211 */ /* 0x0c0fe400078010ff */
[----:B------:R3:W-:Y:S02]  /*79e0*/  RED.E.ADD.F32.FTZ.RN.STRONG.GPU [R28.64], R4 ;  /* 0x000000041c00798e */ /* 0x0007e4000c10e78c */
[C---:B-1----:R-:W-:Y:S04]  /*79f0*/  HMMA.16816.F32.BF16 R20, R140.reuse, R32, R20 ;  /* 0x000000208c14723c */ /* 0x042fe80000041814 */
[-C--:B------:R-:W-:Y:S03]  /*7a00*/  LEA.HI.X.SX32 R135, R161, R29.reuse, 0x2, P0 ;  /* 0x0000001da1877211 */ /* 0x080fe600000f16ff */
[CC--:B------:R-:W-:Y:S01]  /*7a10*/  LEA R32, P1, R241.reuse, R28.reuse, 0x2 ;  /* 0x0000001cf1207211 */ /* 0x0c0fe200078210ff */
[----:B------:R-:W-:Y:S01]  /*7a20*/  HMMA.16816.F32.BF16 R24, R140, R34, R24 ;  /* 0x000000228c18723c */ /* 0x000fe20000041818 */
[----:B------:R-:W-:Y:S03]  /*7a30*/  LDSM.16.MT88.4 R140, [R3+0x1c00] ;  /* 0x001c0000038c783b */ /* 0x000fe60000004200 */
[-C--:B------:R-:W-:Y:S02]  /*7a40*/  LEA.HI.X.SX32 R33, R241, R29.reuse, 0x2, P1 ;  /* 0x0000001df1217211 */ /* 0x080fe400008f16ff */
[CC--:B------:R-:W-:Y:S02]  /*7a50*/  LEA R132, P1, R164.reuse, R28.reuse, 0x2 ;  /* 0x0000001ca4847211 */ /* 0x0c0fe400078210ff */
[CC--:B------:R-:W-:Y:S01]  /*7a60*/  LEA R34, P0, R167.reuse, R28.reuse, 0x2 ;  /* 0x0000001ca7227211 */ /* 0x0c0fe200078010ff */
[----:B------:R1:W-:Y:S03]  /*7a70*/  RED.E.ADD.F32.FTZ.RN.STRONG.GPU [R32.64], R5 ;  /* 0x000000052000798e */ /* 0x0003e6000c10e78c */
[-C--:B------:R-:W-:Y:S01]  /*7a80*/  LEA.HI.X.SX32 R133, R164, R29.reuse, 0x2, P1 ;  /* 0x0000001da4857211 */ /* 0x080fe200008f16ff */
[----:B------:R-:W-:Y:S01]  /*7a90*/  IMAD.MOV.U32 R164, RZ, RZ, c[0x0][0x22c] ;  /* 0x00008b00ffa47624 */ /* 0x000fe200078e00ff */
[----:B------:R4:W-:Y:S01]  /*7aa0*/  RED.E.ADD.F32.FTZ.RN.STRONG.GPU [R134.64], R6 ;  /* 0x000000068600798e */ /* 0x0009e2000c10e78c */
[-C--:B------:R-:W-:Y:S02]  /*7ab0*/  LEA.HI.X.SX32 R35, R167, R29.reuse, 0x2, P0 ;  /* 0x0000001da7237211 */ /* 0x080fe400000f16ff */
[----:B------:R-:W-:Y:S01]  /*7ac0*/  IMAD R164, R164, c[0x0][0x1c0], RZ ;  /* 0x00007000a4a47a24 */ /* 0x000fe200078e02ff */
[-C--:B--2---:R-:W-:Y:S01]  /*7ad0*/  LEA R30, P2, R166, R28.reuse, 0x2 ;  /* 0x0000001ca61e7211 */ /* 0x084fe200078410ff */
[----:B------:R2:W-:Y:S02]  /*7ae0*/  RED.E.ADD.F32.FTZ.RN.STRONG.GPU [R132.64], R7 ;  /* 0x000000078400798e */ /* 0x0005e4000c10e78c */
[----:B------:R-:W-:Y:S01]  /*7af0*/  IMAD R164, R164, 0x30, RZ ;  /* 0x00000030a4a47824 */ /* 0x000fe200078e02ff */
[-C--:B------:R-:W-:Y:S02]  /*7b00*/  LEA.HI.X.SX32 R31, R166, R29.reuse, 0x2, P2 ;  /* 0x0000001da61f7211 */ /* 0x080fe400010f16ff */
[----:B------:R2:W-:Y:S02]  /*7b10*/  RED.E.ADD.F32.FTZ.RN.STRONG.GPU [R34.64], R8 ;  /* 0x000000082200798e */ /* 0x0005e4000c10e78c */
[CC--:B---3--:R-:W-:Y:S03]  /*7b20*/  LEA R4, P1, R164.reuse, R28.reuse, 0x2 ;  /* 0x0000001ca4047211 */ /* 0x0c8fe600078210ff */
[----:B------:R3:W-:Y:S01]  /*7b30*/  RED.E.ADD.F32.FTZ.RN.STRONG.GPU [R30.64], R9 ;  /* 0x000000091e00798e */ /* 0x0007e2000c10e78c */
[-C--:B-1----:R-:W-:Y:S01]  /*7b40*/  LEA.HI.X.SX32 R5, R164, R29.reuse, 0x2, P1 ;  /* 0x0000001da4057211 */ /* 0x082fe200008f16ff */
[----:B------:R-:W-:Y:S04]  /*7b50*/  IMAD.MOV.U32 R164, RZ, RZ, c[0x0][0x22c] ;  /* 0x00008b00ffa47624 */ /* 0x000fe800078e00ff */
[----:B------:R1:W-:Y:S01]  /*7b60*/  RED.E.ADD.F32.FTZ.RN.STRONG.GPU [R4.64], R10 ;  /* 0x0000000a0400798e */ /* 0x0003e2000c10e78c */
[CC--:B----4-:R-:W-:Y:S01]  /*7b70*/  LEA R6, P0, R165.reuse, R28.reuse, 0x2 ;  /* 0x0000001ca5067211 */ /* 0x0d0fe200078010ff */
[----:B------:R-:W-:Y:S03]  /*7b80*/  IMAD R164, R164, c[0x0][0x1c0], RZ ;  /* 0x00007000a4a47a24 */ /* 0x000fe600078e02ff */
[-C--:B--2---:R-:W-:Y:S01]  /*7b90*/  LEA.HI.X.SX32 R7, R165, R29.reuse, 0x2, P0 ;  /* 0x0000001da5077211 */ /* 0x084fe200000f16ff */
[----:B------:R-:W-:Y:S01]  /*7ba0*/  IMAD.SHL.U32 R164, R164, 0x10, RZ ;  /* 0x00000010a4a47824 */ /* 0x000fe200078e00ff */
[C---:B------:R-:W-:Y:S02]  /*7bb0*/  IADD3 R132, R161.reuse, 0x40, RZ ;  /* 0x00000040a1847810 */ /* 0x040fe40007ffe0ff */
[----:B------:R-:W-:Y:S01]  /*7bc0*/  IADD3 R133, R161, 0x40, RZ ;  /* 0x00000040a1857810 */ /* 0x000fe20007ffe0ff */
[----:B------:R2:W-:Y:S01]  /*7bd0*/  RED.E.ADD.F32.FTZ.RN.STRONG.GPU [R6.64], R11 ;  /* 0x0000000b0600798e */ /* 0x0005e2000c10e78c */
[C---:B------:R-:W-:Y:S01]  /*7be0*/  IADD3 R137, R164.reuse, 0x20, RZ ;  /* 0x00000020a4897810 */ /* 0x040fe20007ffe0ff */
[C---:B------:R-:W-:Y:S01]  /*7bf0*/  IMAD.IADD R132, R241.reuse, 0x1, R132 ;  /* 0x00000001f1847824 */ /* 0x040fe200078e0284 */
[C---:B------:R-:W-:Y:S02]  /*7c00*/  IADD3 R136, R164.reuse, 0x20, RZ ;  /* 0x00000020a4887810 */ /* 0x040fe40007ffe0ff */
[----:B------:R4:W-:Y:S01]  /*7c10*/  RED.E.ADD.F32.FTZ.RN.STRONG.GPU [R28.64+0x80], R12 ;  /* 0x0000800c1c00798e */ /* 0x0009e2000c10e78c */
[----:B------:R-:W-:Y:S02]  /*7c20*/  IADD3 R0, R164, 0x20, RZ ;  /* 0x00000020a4007810 */ /* 0x000fe40007ffe0ff */
[----:B------:R-:W-:Y:S01]  /*7c30*/  IMAD.IADD R136, R241, 0x1, R136 ;  /* 0x00000001f1887824 */ /* 0x000fe200078e0288 */
[-C--:B------:R-:W-:Y:S01]  /*7c40*/  LEA R8, P2, R247, R28.reuse, 0x2 ;  /* 0x0000001cf7087211 */ /* 0x080fe200078410ff */
[----:B------:R4:W-:Y:S01]  /*7c50*/  RED.E.ADD.F32.FTZ.RN.STRONG.GPU [R32.64+0x80], R13 ;  /* 0x0000800d2000798e */ /* 0x0009e2000c10e78c */
[C---:B------:R-:W-:Y:S02]  /*7c60*/  IMAD.IADD R0, R241.reuse, 0x1, R0 ;  /* 0x00000001f1007824 */ /* 0x040fe400078e0200 */
[CC--:B---3--:R-:W-:Y:S02]  /*7c70*/  LEA R30, P1, R136.reuse, R28.reuse, 0x2 ;  /* 0x0000001c881e7211 */ /* 0x0c8fe400078210ff */
[----:B------:R-:W-:Y:S01]  /*7c80*/  IMAD.IADD R0, R241, 0x1, R0 ;  /* 0x00000001f1007824 */ /* 0x000fe200078e0200 */
[-C--:B------:R-:W-:Y:S02]  /*7c90*/  LEA.HI.X.SX32 R9, R247, R29.reuse, 0x2, P2 ;  /* 0x0000001df7097211 */ /* 0x080fe400010f16ff */
[CC--:B-1----:R-:W-:Y:S02]  /*7ca0*/  LEA R4, P0, R137.reuse, R28.reuse, 0x2 ;  /* 0x0000001c89047211 */ /* 0x0c2fe400078010ff */
[-C--:B------:R-:W-:Y:S02]  /*7cb0*/  LEA.HI.X.SX32 R31, R136, R29.reuse, 0x2, P1 ;  /* 0x0000001d881f7211 */ /* 0x080fe400008f16ff */
[-C--:B------:R-:W-:Y:S02]  /*7cc0*/  LEA.HI.X.SX32 R5, R137, R29.reuse, 0x2, P0 ;  /* 0x0000001d89057211 */ /* 0x080fe400000f16ff */
[-C--:B------:R-:W-:Y:S01]  /*7cd0*/  LEA R10, P0, R0, R28.reuse, 0x2 ;  /* 0x0000001c000a7211 */ /* 0x080fe200078010ff */
[----:B------:R-:W-:Y:S01]  /*7ce0*/  LDSM.16.MT88.4 R136, [R2+0x18800] ;  /* 0x018800000288783b */ /* 0x000fe20000004200 */
[-C--:B--2---:R-:W-:Y:S02]  /*7cf0*/  LEA R6, P1, R246, R28.reuse, 0x2 ;  /* 0x0000001cf6067211 */ /* 0x084fe400078210ff */
[-C--:B------:R-:W-:Y:S02]  /*7d00*/  LEA.HI.X.SX32 R11, R0, R29.reuse, 0x2, P0 ;  /* 0x0000001d000b7211 */ /* 0x080fe400000f16ff */
[----:B------:R1:W-:Y:S01]  /*7d10*/  RED.E.ADD.F32.FTZ.RN.STRONG.GPU [R4.64], R14 ;  /* 0x0000000e0400798e */ /* 0x0003e2000c10e78c */
[-C--:B------:R-:W-:Y:S02]  /*7d20*/  LEA.HI.X.SX32 R7, R246, R29.reuse, 0x2, P1 ;  /* 0x0000001df6077211 */ /* 0x080fe400008f16ff */
[----:B------:R-:W-:Y:S02]  /*7d30*/  IADD3 R0, R161, 0x40, RZ ;  /* 0x00000040a1007810 */ /* 0x000fe40007ffe0ff */
[----:B------:R2:W-:Y:S01]  /*7d40*/  RED.E.ADD.F32.FTZ.RN.STRONG.GPU [R30.64], R15 ;  /* 0x0000000f1e00798e */ /* 0x0005e2000c10e78c */
[CC--:B----4-:R-:W-:Y:S02]  /*7d50*/  LEA R12, P4, R132.reuse, R28.reuse, 0x2 ;  /* 0x0000001c840c7211 */ /* 0x0d0fe400078810ff */
[C---:B------:R-:W-:Y:S02]  /*7d60*/  IMAD.IADD R0, R241.reuse, 0x1, R0 ;  /* 0x00000001f1007824 */ /* 0x040fe400078e0200 */
[----:B------:R3:W-:Y:S01]  /*7d70*/  RED.E.ADD.F32.FTZ.RN.STRONG.GPU [R10.64], R16 ;  /* 0x000000100a00798e */ /* 0x0007e2000c10e78c */
[-C--:B------:R-:W-:Y:S01]  /*7d80*/  LEA.HI.X.SX32 R13, R132, R29.reuse, 0x2, P4 ;  /* 0x0000001d840d7211 */ /* 0x080fe200020f16ff */
[----:B------:R-:W-:Y:S03]  /*7d90*/  IMAD.IADD R0, R241, 0x1, R0 ;  /* 0x00000001f1007824 */ /* 0x000fe600078e0200 */
[----:B------:R4:W-:Y:S05]  /*7da0*/  RED.E.ADD.F32.FTZ.RN.STRONG.GPU [R8.64], R17 ;  /* 0x000000110800798e */ /* 0x0009ea000c10e78c */
[----:B------:R4:W-:Y:S01]  /*7db0*/  RED.E.ADD.F32.FTZ.RN.STRONG.GPU [R6.64], R18 ;  /* 0x000000120600798e */ /* 0x0009e2000c10e78c */
[-C--:B-1----:R-:W-:Y:S02]  /*7dc0*/  LEA R4, P0, R249, R28.reuse, 0x2 ;  /* 0x0000001cf9047211 */ /* 0x082fe400078010ff */
[-C--:B------:R-:W-:Y:S02]  /*7dd0*/  LEA R14, P5, R133, R28.reuse, 0x2 ;  /* 0x0000001c850e7211 */ /* 0x080fe400078a10ff */
[-C--:B------:R-:W-:Y:S02]  /*7de0*/  LEA.HI.X.SX32 R5, R249, R29.reuse, 0x2, P0 ;  /* 0x0000001df9057211 */ /* 0x080fe400000f16ff */
[-C--:B--2---:R-:W-:Y:S02]  /*7df0*/  LEA.HI.X.SX32 R15, R133, R29.reuse, 0x2, P5 ;  /* 0x0000001d850f7211 */ /* 0x084fe400028f16ff */
[----:B------:R-:W-:Y:S01]  /*7e00*/  LDSM.16.MT88.4 R132, [R2+0x17800] ;  /* 0x017800000284783b */ /* 0x000fe20000004200 */
[CC--:B---3--:R-:W-:Y:S04]  /*7e10*/  LEA R10, P3, R0.reuse, R28.reuse, 0x2 ;  /* 0x0000001c000a7211 */ /* 0x0c8fe800078610ff */
[----:B------:R1:W-:Y:S01]  /*7e20*/  RED.E.ADD.F32.FTZ.RN.STRONG.GPU [R4.64], R19 ;  /* 0x000000130400798e */ /* 0x0003e2000c10e78c */
[-C--:B------:R-:W-:Y:S02]  /*7e30*/  LEA.HI.X.SX32 R11, R0, R29.reuse, 0x2, P3 ;  /* 0x0000001d000b7211 */ /* 0x080fe400018f16ff */
[-C--:B----4-:R-:W-:Y:S02]  /*7e40*/  LEA R8, P2, R245, R28.reuse, 0x2 ;  /* 0x0000001cf5087211 */ /* 0x090fe400078410ff */
[----:B------:R-:W-:Y:S01]  /*7e50*/  RED.E.ADD.F32.FTZ.RN.STRONG.GPU [R28.64+0x100], R20 ;  /* 0x000100141c00798e */ /* 0x000fe2000c10e78c */
[----:B------:R-:W-:Y:S02]  /*7e60*/  IADD3 R0, R3, -0x3000, RZ ;  /* 0xffffd00003007810 */ /* 0x000fe40007ffe0ff */
[-C--:B------:R-:W-:Y:S02]  /*7e70*/  LEA.HI.X.SX32 R9, R245, R29.reuse, 0x2, P2 ;  /* 0x0000001df5097211 */ /* 0x080fe400010f16ff */
[----:B------:R-:W-:Y:S01]  /*7e80*/  RED.E.ADD.F32.FTZ.RN.STRONG.GPU [R32.64+0x100], R21 ;  /* 0x000100152000798e */ /* 0x000fe2000c10e78c */
[CC--:B------:R-:W-:Y:S04]  /*7e90*/  LEA R6, P1, R244.reuse, R28.reuse, 0x2 ;  /* 0x0000001cf4067211 */ /* 0x0c0fe800078210ff */
[----:B------:R-:W-:Y:S01]  /*7ea0*/  RED.E.ADD.F32.FTZ.RN.STRONG.GPU [R14.64], R22 ;  /* 0x000000160e00798e */ /* 0x000fe2000c10e78c */
[-C--:B------:R-:W-:Y:S02]  /*7eb0*/  LEA.HI.X.SX32 R7, R244, R29.reuse, 0x2, P1 ;  /* 0x0000001df4077211 */ /* 0x080fe400008f16ff */
[----:B------:R-:W-:Y:S01]  /*7ec0*/  PLOP3.LUT P1, PT, PT, PT, UP0, 0x80, 0x0 ;  /* 0x000000000000781c */ /* 0x000fe20003f2f008 */
[----:B------:R-:W-:Y:S01]  /*7ed0*/  @UP3 UIADD3 UR10, UP0, UR10, -0x100, URZ ;  /* 0xffffff000a0a3890 */ /* 0x000fe2000ff1e03f */
[----:B------:R-:W-:Y:S03]  /*7ee0*/  RED.E.ADD.F32.FTZ.RN.STRONG.GPU [R12.64], R23 ;  /* 0x000000170c00798e */ /* 0x000fe6000c10e78c */
[----:B------:R-:W-:Y:S02]  /*7ef0*/  @UP3 UIADD3.X UR9, UR9, -0x1, URZ, UP0, !UPT ;  /* 0xffffffff09093890 */ /* 0x000fe400087fe43f */
[----:B------:R-:W-:Y:S01]  /*7f00*/  RED.E.ADD.F32.FTZ.RN.STRONG.GPU [R10.64], R24 ;  /* 0x000000180a00798e */ /* 0x000fe2000c10e78c */
[C---:B-1----:R-:W-:Y:S04]  /*7f10*/  LEA R4, P0, R248.reuse, R28, 0x2 ;  /* 0x0000001cf8047211 */ /* 0x042fe800078010ff */
[----:B------:R-:W-:Y:S01]  /*7f20*/  RED.E.ADD.F32.FTZ.RN.STRONG.GPU [R8.64], R25 ;  /* 0x000000190800798e */ /* 0x000fe2000c10e78c */
[----:B------:R-:W-:Y:S02]  /*7f30*/  LEA.HI.X.SX32 R5, R248, R29, 0x2, P0 ;  /* 0x0000001df8057211 */ /* 0x000fe400000f16ff */
[----:B------:R-:W-:Y:S02]  /*7f40*/  PLOP3.LUT P0, PT, PT, PT, UP2, 0x80, 0x0 ;  /* 0x000000000000781c */ /* 0x000fe40003f0f028 */
[----:B------:R-:W-:Y:S01]  /*7f50*/  RED.E.ADD.F32.FTZ.RN.STRONG.GPU [R6.64], R26 ;  /* 0x0000001a0600798e */ /* 0x000fe2000c10e78c */
[----:B------:R-:W-:Y:S04]  /*7f60*/  @P1 IADD3 R0, R3, 0x3000, RZ ;  /* 0x0000300003001810 */ /* 0x000fe80007ffe0ff */
[----:B------:R-:W-:Y:S05]  /*7f70*/  LDSM.16.MT88.4 R8, [R3] ;  /* 0x000000000308783b */ /* 0x000fea0000004200 */
[----:B------:R-:W-:Y:S05]  /*7f80*/  RED.E.ADD.F32.FTZ.RN.STRONG.GPU [R4.64], R27 ;  /* 0x0000001b0400798e */ /* 0x000fea000c10e78c */
[----:B------:R-:W1:Y:S05]  /*7f90*/  LDSM.16.MT88.4 R4, [R2+0x15000] ;  /* 0x015000000204783b */ /* 0x000e6a0000004200 */
[----:B------:R-:W2:Y:S05]  /*7fa0*/  LDSM.16.MT88.4 R12, [R2+0x17000] ;  /* 0x01700000020c783b */ /* 0x000eaa0000004200 */
[----:B------:R-:W3:Y:S05]  /*7fb0*/  LDSM.16.MT88.4 R16, [R3+0x1000] ;  /* 0x001000000310783b */ /* 0x000eea0000004200 */
[----:B------:R-:W4:Y:S05]  /*7fc0*/  LDSM.16.MT88.4 R28, [R3+0x2000] ;  /* 0x00200000031c783b */ /* 0x000f2a0000004200 */
[----:B------:R-:W-:Y:S05]  /*7fd0*/  LDSM.16.MT88.4 R32, [R2+0x15800] ;  /* 0x015800000220783b */ /* 0x000fea0000004200 */
[----:B------:R-:W3:Y:S05]  /*7fe0*/  LDSM.16.MT88.4 R20, [R3+0x400] ;  /* 0x000400000314783b */ /* 0x000eea0000004200 */
        /* <DEDUP_REMOVED lines=16> */
[----:B------:R-:W2:Y:S05]  /*80f0*/  LDSM.16.MT88.4 R4, [R2+0x16000] ;  /* 0x016000000204783b */ /* 0x000eaa0000004200 */
[----:B------:R-:W3:Y:S02]  /*8100*/  LDSM.16.MT88.4 R28, [R3+0x1800] ;  /* 0x00180000031c783b */ /* 0x000ee40000004200 */
        /* <DEDUP_REMOVED lines=68> */
[----:B------:R1:W-:Y:S01]  /*8550*/  STS [R250], R25 ;  /* 0x00000019fa007388 */ /* 0x0003e20000000800 */
[----:B------:R-:W-:Y:S01]  /*8560*/  FMUL.FTZ R19, R93, c[0x0][0x2e0] ;  /* 0x0000b8005d137a20 */ /* 0x000fe20000410000 */
[----:B------:R-:W-:Y:S01]  /*8570*/  F2FP.BF16.PACK_AB R22, R22, R90 ;  /* 0x0000005a1616723e */ /* 0x000fe200000010ff */
[----:B------:R-:W-:Y:S01]  /*8580*/  FMUL.FTZ R94, R94, c[0x0][0x2e0] ;  /* 0x0000b8005e5e7a20 */ /* 0x000fe20000410000 */
[----:B------:R1:W-:Y:S01]  /*8590*/  STS [R250+0x200], R24 ;  /* 0x00020018fa007388 */ /* 0x0003e20000000800 */
        /* <DEDUP_REMOVED lines=66> */
[----:B------:R-:W-:Y:S01]  /*89c0*/  UISETP.NE.AND UP0, UPT, UR26, -0x1, UPT ;  /* 0xffffffff1a00788c */ /* 0x000fe2000bf05270 */
[----:B------:R1:W-:Y:S01]  /*89d0*/  STS [R251+0x4000], R5 ;  /* 0x00400005fb007388 */ /* 0x0003e20000000800 */
[----:B------:R-:W-:Y:S01]  /*89e0*/  F2FP.BF16.PACK_AB R46, R47, R46 ;  /* 0x0000002e2f2e723e */ /* 0x000fe200000010ff */
[----:B------:R-:W-:Y:S01]  /*89f0*/  ULDC.64 UR8, c[0x0][0x3a0] ;  /* 0x0000e80000087ab9 */ /* 0x000fe20000000a00 */
[----:B------:R-:W-:Y:S01]  /*8a00*/  F2FP.BF16.PACK_AB R0, R0, R126 ;  /* 0x0000007e0000723e */ /* 0x000fe200000010ff */
[----:B------:R1:W-:Y:S01]  /*8a10*/  STS [R251+0x4200], R4 ;  /* 0x00420004fb007388 */ /* 0x0003e20000000800 */
[----:B------:R-:W-:-:S02]  /*8a20*/  F2FP.BF16.PACK_AB R52, R53, R52 ;  /* 0x000000343534723e */ /* 0x000fc400000010ff */
[----:B------:R-:W-:Y:S01]  /*8a30*/  F2FP.BF16.PACK_AB R54, R55, R54 ;  /* 0x000000363736723e */ /* 0x000fe200000010ff */
[----:B------:R1:W-:Y:S01]  /*8a40*/  STS [R250+0x5000], R7 ;  /* 0x00500007fa007388 */ /* 0x0003e20000000800 */
[----:B------:R-:W-:Y:S01]  /*8a50*/  F2FP.BF16.PACK_AB R64, R65, R64 ;  /* 0x000000404140723e */ /* 0x000fe200000010ff */
[----:B------:R-:W-:Y:S01]  /*8a60*/  @UP0 UIADD3 UR6, UR19, UR26, URZ ;  /* 0x0000001a13060290 */ /* 0x000fe2000fffe03f */
[----:B------:R-:W-:Y:S01]  /*8a70*/  F2FP.BF16.PACK_AB R66, R67, R66 ;  /* 0x000000424342723e */ /* 0x000fe200000010ff */
[----:B------:R1:W-:Y:S01]  /*8a80*/  STS [R250+0x5200], R6 ;  /* 0x00520006fa007388 */ /* 0x0003e20000000800 */
[----:B------:R-:W-:Y:S01]  /*8a90*/  F2FP.BF16.PACK_AB R56, R57, R56 ;  /* 0x000000383938723e */ /* 0x000fe200000010ff */
[----:B------:R-:W-:Y:S01]  /*8aa0*/  @UP0 UIMAD.WIDE.U32 UR4, UR6, UR8, URZ ;  /* 0x00000008060402a5 */ /* 0x000fe2000f8e003f */
[----:B------:R-:W-:Y:S01]  /*8ab0*/  F2FP.BF16.PACK_AB R58, R59, R58 ;  /* 0x0000003a3b3a723e */ /* 0x000fe200000010ff */
[----:B------:R1:W-:Y:S01]  /*8ac0*/  STS [R251+0x5000], R3 ;  /* 0x00500003fb007388 */ /* 0x0003e20000000800 */
[----:B------:R-:W-:Y:S01]  /*8ad0*/  F2FP.BF16.PACK_AB R60, R61, R60 ;  /* 0x0000003c3d3c723e */ /* 0x000fe200000010ff */
[----:B------:R-:W-:Y:S01]  /*8ae0*/  @UP0 UIMAD UR15, UR6, UR9, UR5 ;  /* 0x00000009060f02a4 */ /* 0x000fe2000f8e0205 */
[----:B------:R-:W-:Y:S01]  /*8af0*/  F2FP.BF16.PACK_AB R62, R63, R62 ;  /* 0x0000003e3f3e723e */ /* 0x000fe200000010ff */
[----:B------:R1:W-:Y:S01]  /*8b00*/  STS [R251+0x5200], R0 ;  /* 0x00520000fb007388 */ /* 0x0003e20000000800 */
[----:B------:R-:W-:Y:S01]  /*8b10*/  F2FP.BF16.PACK_AB R68, R69, R68 ;  /* 0x000000444544723e */ /* 0x000fe200000010ff */
[----:B------:R-:W-:Y:S01]  /*8b20*/  @UP0 UMOV UR11, UR4 ;  /* 0x00000004000b0c82 */ /* 0x000fe20008000000 */
[----:B------:R-:W-:Y:S01]  /*8b30*/  F2FP.BF16.PACK_AB R70, R71, R70 ;  /* 0x000000464746723e */ /* 0x000fe200000010ff */
[----:B------:R1:W-:Y:S01]  /*8b40*/  STS [R250+0x6000], R36 ;  /* 0x00600024fa007388 */ /* 0x0003e20000000800 */
[----:B------:R-:W-:-:S02]  /*8b50*/  F2FP.BF16.PACK_AB R80, R81, R80 ;  /* 0x000000505150723e */ /* 0x000fc400000010ff */
[----:B------:R-:W-:Y:S01]  /*8b60*/  F2FP.BF16.PACK_AB R82, R83, R82 ;  /* 0x000000525352723e */ /* 0x000fe200000010ff */
[----:B------:R1:W-:Y:S01]  /*8b70*/  STS [R250+0x6200], R38 ;  /* 0x00620026fa007388 */ /* 0x0003e20000000800 */
[----:B------:R-:W-:Y:S02]  /*8b80*/  F2FP.BF16.PACK_AB R72, R73, R72 ;  /* 0x000000484948723e */ /* 0x000fe400000010ff */
[----:B------:R-:W-:Y:S01]  /*8b90*/  F2FP.BF16.PACK_AB R74, R75, R74 ;  /* 0x0000004a4b4a723e */ /* 0x000fe200000010ff */
[----:B------:R1:W-:Y:S01]  /*8ba0*/  STS [R251+0x6000], R48 ;  /* 0x00600030fb007388 */ /* 0x0003e20000000800 */
[----:B------:R-:W-:Y:S02]  /*8bb0*/  F2FP.BF16.PACK_AB R76, R77, R76 ;  /* 0x0000004c4d4c723e */ /* 0x000fe400000010ff */
[----:B------:R-:W-:Y:S01]  /*8bc0*/  F2FP.BF16.PACK_AB R78, R79, R78 ;  /* 0x0000004e4f4e723e */ /* 0x000fe200000010ff */
[----:B------:R1:W-:Y:S01]  /*8bd0*/  STS [R251+0x6200], R50 ;  /* 0x00620032fb007388 */ /* 0x0003e20000000800 */
[----:B------:R-:W-:-:S03]  /*8be0*/  PLOP3.LUT P0, PT, PT, PT, UP0, 0x80, 0x0 ;  /* 0x000000000000781c */ /* 0x000fc60003f0f008 */
        /* <DEDUP_REMOVED lines=33> */
.L_x_473:
        /* <DEDUP_REMOVED lines=18> */
.L_x_474:
[----:B------:R-:W-:Y:S01]  /*8f20*/  BAR.SYNC.DEFER_BLOCKING 0x0 ;  /* 0x0000000000007b1d */ /* 0x000fe20000010000 */
[----:B------:R-:W-:Y:S01]  /*8f30*/  USHF.L.U32 UR4, UR18, 0x7, URZ ;  /* 0x0000000712047899 */ /* 0x000fe2000800063f */
[--C-:B-1----:R-:W-:Y:S01]  /*8f40*/  SHF.R.S32.HI R7, RZ, 0x1f, R222.reuse ;  /* 0x0000001fff077819 */ /* 0x102fe200000114de */
[----:B------:R-:W-:Y:S02]  /*8f50*/  IMAD.MOV.U32 R6, RZ, RZ, R222 ;  /* 0x000000ffff067224 */ /* 0x000fe400078e00de */
[----:B------:R-:W-:Y:S01]  /*8f60*/  USHF.R.S32.HI UR8, URZ, 0x1f, UR4 ;  /* 0x0000001f3f087899 */ /* 0x000fe20008011404 */
[----:B------:R-:W1:Y:S01]  /*8f70*/  S2R R8, SR_TID.X ;  /* 0x0000000000087919 */ /* 0x000e620000002100 */
[----:B------:R-:W-:Y:S01]  /*8f80*/  ULDC.64 UR6, c[0x0][0x3a0] ;  /* 0x0000e80000067ab9 */ /* 0x000fe20000000a00 */
[----:B------:R-:W-:Y:S01]  /*8f90*/  IMAD.U32 R21, RZ, RZ, UR4 ;  /* 0x00000004ff157e24 */ /* 0x000fe2000f8e00ff */
[----:B------:R-:W-:Y:S01]  /*8fa0*/  UIMAD UR5, UR8, UR6, URZ ;  /* 0x00000006080572a4 */ /* 0x000fe2000f8e023f */
[----:B------:R-:W-:Y:S02]  /*8fb0*/  BSSY B0, `(.L_x_475) ;  /* 0x000002d000007945 */ /* 0x000fe40003800000 */
[----:B------:R-:W-:Y:S01]  /*8fc0*/  IMAD.WIDE.U32 R4, R21, c[0x0][0x3a0], R6 ;  /* 0x0000e80015047a25 */ /* 0x000fe200078e0006 */
[----:B------:R-:W-:-:S03]  /*8fd0*/  UIMAD UR5, UR4, UR7, UR5 ;  /* 0x00000007040572a4 */ /* 0x000fc6000f8e0205 */
[----:B------:R-:W-:Y:S01]  /*8fe0*/  ULDC.64 UR6, c[0x0][0x3b8] ;  /* 0x0000ee0000067ab9 */ /* 0x000fe20000000a00 */
[----:B------:R-:W-:Y:S01]  /*8ff0*/  IADD3 R4, P0, R4, UR11, RZ ;  /* 0x0000000b04047c10 */ /* 0x000fe2000ff1e0ff */
[----:B------:R-:W-:Y:S01]  /*9000*/  UIMAD UR6, UR58, UR6, URZ ;  /* 0x000000063a0672a4 */ /* 0x000fe2000f8e023f */
[----:B------:R-:W-:Y:S01]  /*9010*/  IMAD.U32 R3, RZ, RZ, UR5 ;  /* 0x00000005ff037e24 */ /* 0x000fe2000f8e00ff */
[----:B------:R-:W-:Y:S02]  /*9020*/  UIMAD UR5, UR18, -0x80, UR14 ;  /* 0xffffff80120578a4 */ /* 0x000fe4000f8e020e */
[----:B------:R-:W-:Y:S01]  /*9030*/  UIMAD UR6, UR35, UR7, UR6 ;  /* 0x00000007230672a4 */ /* 0x000fe2000f8e0206 */
[----:B------:R2:W3:Y:S01]  /*9040*/  LDS.128 R32, [R160+0xa000] ;  /* 0x00a00000a0207984 */ /* 0x0004e20000000c00 */
[----:B------:R-:W-:-:S03]  /*9050*/  IADD3.X R5, R5, UR15, R3, P0, !PT ;  /* 0x0000000f05057c10 */ /* 0x000fc600087fe403 */
[----:B------:R2:W4:Y:S01]  /*9060*/  LDS.128 R28, [R160+0xc000] ;  /* 0x00c00000a01c7984 */ /* 0x0005220000000c00 */
[----:B-1----:R-:W-:-:S03]  /*9070*/  SHF.R.S32.HI R0, RZ, 0x1f, R8 ;  /* 0x0000001fff007819 */ /* 0x002fc60000011408 */
[----:B------:R2:W1:Y:S01]  /*9080*/  LDS.128 R24, [R160+0xe000] ;  /* 0x00e00000a0187984 */ /* 0x0004620000000c00 */
[----:B------:R-:W-:Y:S01]  /*9090*/  LEA.HI R0, R0, R8, RZ, 0x2 ;  /* 0x0000000800007211 */ /* 0x000fe200078f10ff */
[----:B------:R-:W-:Y:S02]  /*90a0*/  IMAD.U32 R8, RZ, RZ, UR35 ;  /* 0x00000023ff087e24 */ /* 0x000fe4000f8e00ff */
[----:B------:R2:W1:Y:S01]  /*90b0*/  LDS.128 R44, [R160+0xf000] ;  /* 0x00f00000a02c7984 */ /* 0x0004620000000c00 */
[----:B------:R-:W-:Y:S01]  /*90c0*/  SHF.R.S32.HI R0, RZ, 0x2, R0 ;  /* 0x00000002ff007819 */ /* 0x000fe20000011400 */
[----:B------:R-:W-:Y:S02]  /*90d0*/  IMAD.WIDE.U32 R8, R8, c[0x0][0x3b8], R4 ;  /* 0x0000ee0008087a25 */ /* 0x000fe400078e0004 */
[----:B------:R2:W1:Y:S01]  /*90e0*/  LDS.128 R56, [R160+0x10000] ;  /* 0x01000000a0387984 */ /* 0x0004620000000c00 */
[----:B------:R-:W-:-:S03]  /*90f0*/  ISETP.GE.AND P4, PT, R0, UR5, PT ;  /* 0x0000000500007c0c */ /* 0x000fc6000bf86270 */
[----:B------:R2:W1:Y:S01]  /*9100*/  LDS.128 R40, [R160+0x11000] ;  /* 0x01100000a0287984 */ /* 0x0004620000000c00 */
[----:B------:R-:W-:Y:S02]  /*9110*/  IADD3 R20, R9, UR6, RZ ;  /* 0x0000000609147c10 */ /* 0x000fe4000fffe0ff */
[----:B------:R-:W-:Y:S01]  /*9120*/  SHF.R.S32.HI R22, RZ, 0x1f, R0 ;  /* 0x0000001fff167819 */ /* 0x000fe20000011400 */
        /* <DEDUP_REMOVED lines=21> */
.L_x_476:
[----:B------:R-:W-:Y:S05]  /*9280*/  BSYNC B0 ;  /* 0x0000000000007941 */ /* 0x000fea0003800000 */
.L_x_475:
[----:B------:R-:W-:Y:S01]  /*9290*/  IADD3 R3, R0, 0x40, RZ ;  /* 0x0000004000037810 */ /* 0x000fe20007ffe0ff */
[----:B------:R-:W-:Y:S03]  /*92a0*/  BSSY B0, `(.L_x_477) ;  /* 0x0000013000007945 */ /* 0x000fe60003800000 */
[----:B------:R-:W-:-:S13]  /*92b0*/  ISETP.GE.AND P3, PT, R3, UR5, PT ;  /* 0x0000000503007c0c */ /* 0x000fda000bf66270 */
        /* <DEDUP_REMOVED lines=17> */
.L_x_478:
[----:B------:R-:W-:Y:S05]  /*93d0*/  BSYNC B0 ;  /* 0x0000000000007941 */ /* 0x000fea0003800000 */
.L_x_477:
        /* <DEDUP_REMOVED lines=15> */
[----:B---3--:R-:W-:Y:S01]  /*94d0*/  MOV R5, R3 ;  /* 0x0000000300057202 */ /* 0x008fe20000000f00 */
        /* <DEDUP_REMOVED lines=13> */
.L_x_480:
[----:B------:R-:W-:Y:S05]  /*95b0*/  BSYNC B0 ;  /* 0x0000000000007941 */ /* 0x000fea0003800000 */
.L_x_479:
        /* <DEDUP_REMOVED lines=16> */
.L_x_456:
[----:B------:R-:W-:Y:S05]  /*96c0*/  BSYNC B1 ;  /* 0x0000000000017941 */ /* 0x000fea0003800000 */
.L_x_442:
        /* <DEDUP_REMOVED lines=11> */
.L_x_481:
[----:B------:R-:W-:Y:S05]  /*9780*/  EXIT ;  /* 0x000000000000794d */ /* 0x000fea0003800000 */
.L_x_483:
        /* <DEDUP_REMOVED lines=15> */
.L_x_681:


//--------------------- .text._ZN5flash44flash_bwd_dq_dk_dv_loop_seqk_parallel_kernelI23Flash_bwd_kernel_traitsILi96ELi64ELi128ELi8ELi2ELi4ELi4ELb0ELb0EN7cutlass10bfloat16_tE19Flash_kernel_traitsILi96ELi64ELi128ELi8ES3_EELb1ELb1ELb0ELb0ELb1ELb1ELb0EEEvNS_16Flash_bwd_paramsE --------------------------
	.section	.text._ZN5flash44flash_bwd_dq_dk_dv_loop_seqk_parallel_kernelI23Flash_bwd_kernel_traitsILi96ELi64ELi128ELi8ELi2ELi4ELi4ELb0ELb0EN7cutlass10bfloat16_tE19Flash_kernel_traitsILi96ELi64ELi128ELi8ES3_EELb1ELb1ELb0ELb0ELb1ELb1ELb0EEEvNS_16Flash_bwd_paramsE,"ax",@progbits
	.sectioninfo	@"SHI_REGISTERS=255"
	.align	128
        .global         _ZN5flash44flash_bwd_dq_dk_dv_loop_seqk_parallel_kernelI23Flash_bwd_kernel_traitsILi96ELi64ELi128ELi8ELi2ELi4ELi4ELb0ELb0EN7cutlass10bfloat16_tE19Flash_kernel_traitsILi96ELi64ELi128ELi8ES3_EELb1ELb1ELb0ELb0ELb1ELb1ELb0EEEvNS_16Flash_bwd_paramsE
        .type           _ZN5flash44flash_bwd_dq_dk_dv_loop_seqk_parallel_kernelI23Flash_bwd_kernel_traitsILi96ELi64ELi128ELi8ELi2ELi4ELi4ELb0ELb0EN7cutlass10bfloat16_tE19Flash_kernel_traitsILi96ELi64ELi128ELi8ES3_EELb1ELb1ELb0ELb0ELb1ELb1ELb0EEEvNS_16Flash_bwd_paramsE,@function
        .size           _ZN5flash44flash_bwd_dq_dk_dv_loop_seqk_parallel_kernelI23Flash_bwd_kernel_traitsILi96ELi64ELi128ELi8ELi2ELi4ELi4ELb0ELb0EN7cutlass10bfloat16_tE19Flash_kernel_traitsILi96ELi64ELi128ELi8ES3_EELb1ELb1ELb0ELb0ELb1ELb1ELb0EEEvNS_16Flash_bwd_paramsE,(.L_x_682 - _ZN5flash44flash_bwd_dq_dk_dv_loop_seqk_parallel_kernelI23Flash_bwd_kernel_traitsILi96ELi64ELi128ELi8ELi2ELi4ELi4ELb0ELb0EN7cutlass10bfloat16_tE19Flash_kernel_traitsILi96ELi64ELi128ELi8ES3_EELb1ELb1ELb0ELb0ELb1ELb1ELb0EEEvNS_16Flash_bwd_paramsE)
        .other          _ZN5flash44flash_bwd_dq_dk_dv_loop_seqk_parallel_kernelI23Flash_bwd_kernel_traitsILi96ELi64ELi128ELi8ELi2ELi4ELi4ELb0ELb0EN7cutlass10bfloat16_tE19Flash_kernel_traitsILi96ELi64ELi128ELi8ES3_EELb1ELb1ELb0ELb0ELb1ELb1ELb0EEEvNS_16Flash_bwd_paramsE,@"STO_CUDA_ENTRY STV_DEFAULT"
_ZN5flash44flash_bwd_dq_dk_dv_loop_seqk_parallel_kernelI23Flash_bwd_kernel_traitsILi96ELi64ELi128ELi8ELi2ELi4ELi4ELb0ELb0EN7cutlass10bfloat16_tE19Flash_kernel_traitsILi96ELi64ELi128ELi8ES3_EELb1ELb1ELb0ELb0ELb1ELb1ELb0EEEvNS_16Flash_bwd_paramsE:
.text._ZN5flash44flash_bwd_dq_dk_dv_loop_seqk_parallel_kernelI23Flash_bwd_kernel_traitsILi96ELi64ELi128ELi8ELi2ELi4ELi4ELb0ELb0EN7cutlass10bfloat16_tE19Flash_kernel_traitsILi96ELi64ELi128ELi8ES3_EELb1ELb1ELb0ELb0ELb1ELb1ELb0EEEvNS_16Flash_bwd_paramsE:
        /* <DEDUP_REMOVED lines=17> */
[----:B------:R-:W-:Y:S02]  /*0110*/  USHF.R.S32.HI UR5, URZ, 0x1f, UR4 ;  /* 0x0000001f3f057899 */ /* 0x000fe40008011404 */
[----:B------:R-:W-:-:S02]  /*0120*/  USHF.L.U32 UR9, UR10, 0x6, URZ ;  /* 0x000000060a097899 */ /* 0x000fc4000800063f */
[----:B------:R-:W-:Y:S02]  /*0130*/  UIMAD.WIDE.U32 UR14, UR4, UR6, URZ ;  /* 0x00000006040e72a5 */ /* 0x000fe4000f8e003f */
[----:B------:R-:W-:Y:S02]  /*0140*/  UIMAD UR6, UR5, UR6, URZ ;  /* 0x00000006050672a4 */ /* 0x000fe4000f8e023f */
[----:B------:R-:W-:Y:S02]  /*0150*/  USHF.R.S32.HI UR7, URZ, 0x1f, UR9 ;  /* 0x0000001f3f077899 */ /* 0x000fe40008011409 */
[----:B------:R-:W-:Y:S01]  /*0160*/  ULDC.64 UR16, c[0x0][0x118] ;  /* 0x0000460000107ab9 */ /* 0x000fe20000000a00 */
        /* <DEDUP_REMOVED lines=12> */
[----:B------:R-:W-:Y:S02]  /*0230*/  LOP3.LUT R7, R18, 0xfffffff8, RZ, 0xc0, !PT ;  /* 0xfffffff812077812 */ /* 0x000fe400078ec0ff */
[----:B------:R-:W-:-:S02]  /*0240*/  LOP3.LUT R4, R4, 0xfffffffe, RZ, 0xc0, !PT ;  /* 0xfffffffe04047812 */ /* 0x000fc400078ec0ff */
        /* <DEDUP_REMOVED lines=8> */
[----:B------:R-:W-:Y:S02]  /*02d0*/  SHF.R.S32.HI R4, RZ, 0x1f, R2 ;  /* 0x0000001fff047819 */ /* 0x000fe40000011402 */
[----:B------:R-:W-:Y:S01]  /*02e0*/  LEA.HI R8, R5, R248, RZ, 0x1 ;  /* 0x000000f805087211 */ /* 0x000fe200078f08ff */
[----:B------:R-:W-:Y:S01]  /*02f0*/  IMAD.SHL.U32 R250, R19, 0x8, RZ ;  /* 0x0000000813fa7824 */ /* 0x000fe200078e00ff */
[----:B------:R-:W-:-:S02]  /*0300*/  LEA.HI R208, R6, R3, RZ, 0x2 ;  /* 0x0000000306d07211 */ /* 0x000fc400078f10ff */
[-C--:B------:R-:W-:Y:S02]  /*0310*/  LEA.HI R3, R2, R0.reuse, RZ, 0x1 ;  /* 0x0000000002037211 */ /* 0x080fe400078f08ff */
[----:B------:R-:W-:Y:S02]  /*0320*/  LEA.HI R2, R4, R0, RZ, 0x2 ;  /* 0x0000000004027211 */ /* 0x000fe400078f10ff */
[----:B------:R-:W-:Y:S02]  /*0330*/  LOP3.LUT R4, R8, 0x7fffffe, RZ, 0xc0, !PT ;  /* 0x07fffffe08047812 */ /* 0x000fe400078ec0ff */
[----:B------:R-:W-:Y:S02]  /*0340*/  SHF.R.S32.HI R8, RZ, 0x3, R18 ;  /* 0x00000003ff087819 */ /* 0x000fe40000011412 */
[----:B------:R-:W-:Y:S01]  /*0350*/  LOP3.LUT R6, R3, 0xfffffffe, RZ, 0xc0, !PT ;  /* 0xfffffffe03067812 */ /* 0x000fe200078ec0ff */
[----:B------:R-:W-:Y:S01]  /*0360*/  IMAD.IADD R3, R248, 0x1, -R4 ;  /* 0x00000001f8037824 */ /* 0x000fe200078e0a04 */
[----:B------:R-:W-:Y:S01]  /*0370*/  LOP3.LUT R2, R2, 0xfffffffc, RZ, 0xc0, !PT ;  /* 0xfffffffc02027812 */ /* 0x000fe200078ec0ff */
[----:B------:R-:W-:Y:S01]  /*0380*/  IMAD.SHL.U32 R4, R8, 0x40, RZ ;  /* 0x0000004008047824 */ /* 0x000fe200078e00ff */
[----:B------:R-:W-:Y:S01]  /*0390*/  LEA.HI R10, R12, R12, RZ, 0x1 ;  /* 0x0000000c0c0a7211 */ /* 0x000fe200078f08ff */
[C---:B------:R-:W-:Y:S01]  /*03a0*/  IMAD.IADD R244, R0.reuse, 0x1, -R6 ;  /* 0x0000000100f47824 */ /* 0x040fe200078e0a06 */
[----:B------:R-:W-:Y:S01]  /*03b0*/  SHF.R.S32.HI R21, RZ, 0x6, R13 ;  /* 0x00000006ff157819 */ /* 0x000fe2000001140d */
[----:B------:R-:W-:Y:S01]  /*03c0*/  IMAD.IADD R11, R0, 0x1, -R2 ;  /* 0x00000001000b7824 */ /* 0x000fe200078e0a02 */
[----:B------:R-:W-:Y:S01]  /*03d0*/  LOP3.LUT R2, R10, 0x7fffffe, RZ, 0xc0, !PT ;  /* 0x07fffffe0a027812 */ /* 0x000fe200078ec0ff */
[----:B------:R-:W-:Y:S01]  /*03e0*/  IMAD R8, R0, 0x8, R3 ;  /* 0x0000000800087824 */ /* 0x000fe200078e0203 */
[----:B------:R-:W-:-:S02]  /*03f0*/  LOP3.LUT R0, R4, 0xc0, RZ, 0xc0, !PT ;  /* 0x000000c004007812 */ /* 0x000fc400078ec0ff */
[----:B------:R-:W-:Y:S01]  /*0400*/  SHF.R.S32.HI R3, RZ, 0x1f, R5 ;  /* 0x0000001fff037819 */ /* 0x000fe20000011405 */
[----:B------:R-:W-:Y:S01]  /*0410*/  IMAD.IADD R4, R12, 0x1, -R2 ;  /* 0x000000010c047824 */ /* 0x000fe200078e0a02 */
[----:B------:R-:W-:Y:S02]  /*0420*/  SHF.R.U32.HI R6, RZ, 0x3, R0 ;  /* 0x00000003ff067819 */ /* 0x000fe40000011600 */
[----:B------:R-:W-:Y:S01]  /*0430*/  LOP3.LUT R5, R0, 0x18, R250, 0xf8, !PT ;  /* 0x0000001800057812 */ /* 0x000fe200078ef8fa */
[----:B------:R-:W-:Y:S01]  /*0440*/  IMAD R0, R21, 0x4, R16 ;  /* 0x0000000415007824 */ /* 0x000fe200078e0210 */
[----:B------:R-:W-:Y:S01]  /*0450*/  LEA.HI R3, R3, R248, RZ, 0x3 ;  /* 0x000000f803037211 */ /* 0x000fe200078f18ff */
[----:B------:R-:W-:Y:S01]  /*0460*/  IMAD.SHL.U32 R21, R21, 0x20, RZ ;  /* 0x0000002015157824 */ /* 0x000fe200078e00ff */
[----:B------:R-:W-:Y:S01]  /*0470*/  LOP3.LUT R5, R5, R6, RZ, 0x3c, !PT ;  /* 0x0000000605057212 */ /* 0x000fe200078e3cff */
[----:B------:R-:W-:Y:S01]  /*0480*/  IMAD R168, R0, 0x8, R4 ;  /* 0x0000000800a87824 */ /* 0x000fe200078e0204 */
[----:B------:R-:W-:-:S02]  /*0490*/  SHF.R.S32.HI R4, RZ, 0x1f, R7 ;  /* 0x0000001fff047819 */ /* 0x000fc40000011407 */
[-C--:B------:R-:W-:Y:S01]  /*04a0*/  LEA.HI R2, R7, R7.reuse, RZ, 0x1 ;  /* 0x0000000707027211 */ /* 0x080fe200078f08ff */
[----:B------:R-:W-:Y:S01]  /*04b0*/  IMAD.U32 R5, R8, 0x20, R5 ;  /* 0x0000002008057824 */ /* 0x000fe200078e0005 */
[----:B------:R-:W-:Y:S02]  /*04c0*/  LOP3.LUT R0, R3, 0xfffffff8, RZ, 0xc0, !PT ;  /* 0xfffffff803007812 */ /* 0x000fe400078ec0ff */
[----:B------:R-:W-:Y:S02]  /*04d0*/  LEA.HI R8, R4, R7, RZ, 0x3 ;  /* 0x0000000704087211 */ /* 0x000fe400078f18ff */
[----:B------:R-:W-:Y:S01]  /*04e0*/  SHF.R.S32.HI R6, RZ, 0x1, R2 ;  /* 0x00000001ff067819 */ /* 0x000fe20000011402 */
[----:B------:R-:W-:Y:S01]  /*04f0*/  IMAD.IADD R0, R248, 0x1, -R0 ;  /* 0x00000001f8007824 */ /* 0x000fe200078e0a00 */
[----:B------:R-:W-:Y:S01]  /*0500*/  SHF.R.S32.HI R3, RZ, 0x1f, R2 ;  /* 0x0000001fff037819 */ /* 0x000fe20000011402 */
[----:B------:R1:W-:Y:S01]  /*0510*/  STL [R1], R5 ;  /* 0x0000000501007387 */ /* 0x0003e20000100800 */
[----:B------:R-:W-:-:S02]  /*0520*/  LOP3.LUT R4, R2, 0x7fffffe, RZ, 0xc0, !PT ;  /* 0x07fffffe02047812 */ /* 0x000fc400078ec0ff */
[----:B------:R-:W-:Y:S01]  /*0530*/  LOP3.LUT R2, R8, 0xfffffff8, RZ, 0xc0, !PT ;  /* 0xfffffff808027812 */ /* 0x000fe200078ec0ff */
[----:B------:R2:W-:Y:S01]  /*0540*/  STL [R1+0x4], R21 ;  /* 0x0000041501007387 */ /* 0x0005e20000100800 */
[----:B------:R-:W-:Y:S01]  /*0550*/  LOP3.LUT P4, RZ, R0, 0x2, RZ, 0xc0, !PT ;  /* 0x0000000200ff7812 */ /* 0x000fe2000788c0ff */
[C---:B------:R-:W-:Y:S01]  /*0560*/  IMAD.IADD R14, R7.reuse, 0x1, -R4 ;  /* 0x00000001070e7824 */ /* 0x040fe200078e0a04 */
[----:B------:R-:W-:Y:S01]  /*0570*/  SHF.R.S32.HI R9, RZ, 0x7, R20 ;  /* 0x00000007ff097819 */ /* 0x000fe20000011414 */
[----:B------:R-:W-:Y:S01]  /*0580*/  IMAD.IADD R17, R7, 0x1, -R2 ;  /* 0x0000000107117824 */ /* 0x000fe200078e0a02 */
[----:B------:R-:W-:Y:S01]  /*0590*/  SHF.R.S32.HI R208, RZ, 0x2, R208 ;  /* 0x00000002ffd07819 */ /* 0x000fe200000114d0 */
[----:B------:R-:W-:Y:S02]  /*05a0*/  IMAD.SHL.U32 R2, R12, 0x40, RZ ;  /* 0x000000400c027824 */ /* 0x000fe400078e00ff */
[----:B------:R-:W-:Y:S02]  /*05b0*/  IMAD.SHL.U32 R4, R11, 0x10, RZ ;  /* 0x000000100b047824 */ /* 0x000fe400078e00ff */
[----:B------:R-:W-:Y:S01]  /*05c0*/  IMAD.SHL.U32 R7, R19, 0x2, RZ ;  /* 0x0000000213077824 */ /* 0x000fe200078e00ff */
[----:B------:R-:W-:Y:S01]  /*05d0*/  LOP3.LUT R2, R2, 0x1c0, RZ, 0xc0, !PT ;  /* 0x000001c002027812 */ /* 0x000fe200078ec0ff */
[----:B------:R-:W-:-:S03]  /*05e0*/  IMAD R208, R244, 0x10, R208 ;  /* 0x00000010f4d07824 */ /* 0x000fc600078e02d0 */
[----:B------:R-:W-:Y:S02]  /*05f0*/  SHF.R.U32.HI R12, RZ, 0x3, R2 ;  /* 0x00000003ff0c7819 */ /* 0x000fe40000011602 */
[----:B-1----:R-:W-:Y:S02]  /*0600*/  LEA.HI R5, R3, R6, RZ, 0x2 ;  /* 0x0000000603057211 */ /* 0x002fe400078f10ff */
[----:B------:R-:W-:Y:S02]  /*0610*/  LOP3.LUT R3, R0, 0x1, RZ, 0xc0, !PT ;  /* 0x0000000100037812 */ /* 0x000fe400078ec0ff */
[----:B------:R-:W-:Y:S02]  /*0620*/  LOP3.LUT R5, R5, 0xfffffffc, RZ, 0xc0, !PT ;  /* 0xfffffffc05057812 */ /* 0x000fe400078ec0ff */
[----:B------:R-:W-:Y:S02]  /*0630*/  ISETP.NE.U32.AND P5, PT, R3, 0x1, PT ;  /* 0x000000010300780c */ /* 0x000fe40003fa5070 */
[----:B------:R-:W-:Y:S01]  /*0640*/  SHF.R.S32.HI R3, RZ, 0x1, R10 ;  /* 0x00000001ff037819 */ /* 0x000fe2000001140a */
[----:B------:R-:W-:Y:S01]  /*0650*/  IMAD.IADD R15, R6, 0x1, -R5 ;  /* 0x00000001060f7824 */ /* 0x000fe200078e0a05 */
[----:B------:R-:W-:-:S02]  /*0660*/  LEA.HI R10, R0, R0, RZ, 0x1 ;  /* 0x00000000000a7211 */ /* 0x000fc400078f08ff */
[----:B------:R-:W-:Y:S01]  /*0670*/  LOP3.LUT R6, R2, 0x30, R4, 0xf8, !PT ;  /* 0x0000003002067812 */ /* 0x000fe200078ef804 */
[C---:B------:R-:W-:Y:S01]  /*0680*/  IMAD.SHL.U32 R5, R3.reuse, 0x40, RZ ;  /* 0x0000004003057824 */ /* 0x040fe200078e00ff */
[----:B------:R-:W-:Y:S02]  /*0690*/  LOP3.LUT R4, R10, 0x3fffffe, RZ, 0xc0, !PT ;  /* 0x03fffffe0a047812 */ /* 0x000fe400078ec0ff */
[----:B------:R-:W-:Y:S02]  /*06a0*/  LOP3.LUT P6, RZ, R3, 0x2, RZ, 0xc0, !PT ;  /* 0x0000000203ff7812 */ /* 0x000fe400078cc0ff */
[----:B------:R-:W-:Y:S01]  /*06b0*/  SHF.R.S32.HI R3, RZ, 0x3, R8 ;  /* 0x00000003ff037819 */ /* 0x000fe20000011408 */
[C---:B------:R-:W-:Y:S01]  /*06c0*/  IMAD.IADD R13, R0.reuse, 0x1, -R4 ;  /* 0x00000001000d7824 */ /* 0x040fe200078e0a04 */
[----:B------:R-:W-:Y:S01]  /*06d0*/  LOP3.LUT R2, R5, 0xc0, RZ, 0xc0, !PT ;  /* 0x000000c005027812 */ /* 0x000fe200078ec0ff */
[----:B------:R-:W-:Y:S01]  /*06e0*/  IMAD.SHL.U32 R0, R0, 0x40, RZ ;  /* 0x0000004000007824 */ /* 0x000fe200078e00ff */
[----:B------:R-:W-:Y:S01]  /*06f0*/  LOP3.LUT R6, R6, 0x8, R18, 0xf8, !PT ;  /* 0x0000000806067812 */ /* 0x000fe200078ef812 */
[----:B------:R-:W-:Y:S01]  /*0700*/  IMAD R14, R3, 0x8, R14 ;  /* 0x00000008030e7824 */ /* 0x000fe200078e020e */
[----:B------:R-:W-:Y:S01]  /*0710*/  LOP3.LUT R5, R2, 0x8, R18, 0xf8, !PT ;  /* 0x0000000802057812 */ /* 0x000fe200078ef812 */
[C---:B------:R-:W-:Y:S01]  /*0720*/  IMAD R19, R11.reuse, 0x2, R3 ;  /* 0x000000020b137824 */ /* 0x040fe200078e0203 */
[----:B------:R-:W-:Y:S01]  /*0730*/  LOP3.LUT R0, R0, 0x1c0, RZ, 0xc0, !PT ;  /* 0x000001c000007812 */ /* 0x000fe200078ec0ff */
[----:B------:R-:W-:Y:S01]  /*0740*/  IMAD R8, R11, 0x200, R7 ;  /* 0x000002000b087824 */ /* 0x000fe200078e0207 */
[----:B------:R-:W-:-:S02]  /*0750*/  SHF.R.U32.HI R4, RZ, 0x3, R2 ;  /* 0x00000003ff047819 */ /* 0x000fc40000011602 */
[----:B------:R-:W-:Y:S01]  /*0760*/  SHF.R.U32.HI R3, RZ, 0x3, R0 ;  /* 0x00000003ff037819 */ /* 0x000fe20000011600 */
[----:B------:R-:W-:Y:S01]  /*0770*/  IMAD R13, R13, 0x20, R8 ;  /* 0x000000200d0d7824 */ /* 0x000fe200078e0208 */
[----:B------:R-:W-:Y:S01]  /*0780*/  LOP3.LUT R2, R0, 0x20, R21, 0xf8, !PT ;  /* 0x0000002000027812 */ /* 0x000fe200078ef815 */
[----:B------:R-:W-:Y:S01]  /*0790*/  IMAD R0, R9, 0x1000, R7 ;  /* 0x0000100009007824 */ /* 0x000fe200078e0207 */
[----:B------:R-:W-:Y:S02]  /*07a0*/  LOP3.LUT R4, R5, R4, RZ, 0x3c, !PT ;  /* 0x0000000405047212 */ /* 0x000fe400078e3cff */
[----:B------:R-:W-:Y:S01]  /*07b0*/  LOP3.LUT R3, R2, R3, RZ, 0x3c, !PT ;  /* 0x0000000302037212 */ /* 0x000fe200078e3cff */
[----:B------:R-:W-:Y:S01]  /*07c0*/  IMAD R2, R244, 0x400, R0 ;  /* 0x00000400f4027824 */ /* 0x000fe200078e0200 */
[----:B------:R-:W-:Y:S01]  /*07d0*/  R2P PR, R17, 0x6 ;  /* 0x0000000611007804 */ /* 0x000fe20000000000 */
[----:B------:R-:W-:Y:S01]  /*07e0*/  IMAD.SHL.U32 R0, R9, 0x8, RZ ;  /* 0x0000000809007824 */ /* 0x000fe200078e00ff */
[----:B------:R-:W-:Y:S01]  /*07f0*/  LOP3.LUT R5, R6, R12, RZ, 0x3c, !PT ;  /* 0x0000000c06057212 */ /* 0x000fe200078e3cff */
[----:B------:R-:W-:Y:S01]  /*0800*/  IMAD.U32 R168, R168, 0x20, R4 ;  /* 0x00000020a8a87824 */ /* 0x000fe200078e0004 */
[----:B------:R-:W-:Y:S01]  /*0810*/  LOP3.LUT P0, RZ, R15, 0x2, RZ, 0xc0, !PT ;  /* 0x000000020fff7812 */ /* 0x000fe2000780c0ff */
[----:B------:R-:W-:Y:S01]  /*0820*/  IMAD.SHL.U32 R4, R17, 0x40, RZ ;  /* 0x0000004011047824 */ /* 0x000fe200078e00ff */
[----:B------:R-:W-:Y:S01]  /*0830*/  LOP3.LUT R7, R0, 0x8, RZ, 0xc0, !PT ;  /* 0x0000000800077812 */ /* 0x000fe200078ec0ff */
[----:B------:R-:W-:Y:S01]  /*0840*/  IMAD.SHL.U32 R6, R16, 0x8, RZ ;  /* 0x0000000810067824 */ /* 0x000fe200078e00ff */
[----:B------:R-:W-:Y:S01]  /*0850*/  SHF.R.S32.HI R0, RZ, 0x1, R10 ;  /* 0x00000001ff007819 */ /* 0x000fe2000001140a */
[----:B------:R-:W-:Y:S01]  /*0860*/  IMAD.IADD R197, R3, 0x1, R2 ;  /* 0x0000000103c57824 */ /* 0x000fe200078e0202 */
[----:B------:R-:W-:Y:S01]  /*0870*/  LOP3.LUT R4, R4, 0x1c0, RZ, 0xc0, !PT ;  /* 0x000001c004047812 */ /* 0x000fe200078ec0ff */
[----:B------:R-:W-:Y:S01]  /*0880*/  IMAD.SHL.U32 R2, R15, 0x40, RZ ;  /* 0x000000400f027824 */ /* 0x000fe200078e00ff */
[C---:B------:R-:W-:Y:S01]  /*0890*/  LOP3.LUT P3, RZ, R0.reuse, 0x2, RZ, 0xc0, !PT ;  /* 0x0000000200ff7812 */ /* 0x040fe2000786c0ff */
[----:B------:R-:W-:Y:S01]  /*08a0*/  IMAD.SHL.U32 R0, R0, 0x40, RZ ;  /* 0x0000004000007824 */ /* 0x000fe200078e00ff */
[----:B------:R-:W-:Y:S01]  /*08b0*/  LOP3.LUT R6, R6, 0x8, RZ, 0xc0, !PT ;  /* 0x0000000806067812 */ /* 0x000fe200078ec0ff */
[C---:B------:R-:W-:Y:S01]  /*08c0*/  IMAD R3, R16.reuse, 0x200, R5 ;  /* 0x0000020010037824 */ /* 0x040fe200078e0205 */
[----:B------:R-:W-:Y:S01]  /*08d0*/  SHF.R.U32.HI R173, RZ, 0x3, R4 ;  /* 0x00000003ffad7819 */ /* 0x000fe20000011604 */
[----:B------:R-:W-:Y:S01]  /*08e0*/  IMAD.SHL.U32 R5, R16, 0x10, RZ ;  /* 0x0000001010057824 */ /* 0x000fe200078e00ff */
[----:B------:R-:W-:Y:S01]  /*08f0*/  LOP3.LUT R0, R0, 0xc0, RZ, 0xc0, !PT ;  /* 0x000000c000007812 */ /* 0x000fe200078ec0ff */
[----:B------:R-:W-:Y:S01]  /*0900*/  IMAD.SHL.U32 R197, R197, 0x2, RZ ;  /* 0x00000002c5c57824 */ /* 0x000fe200078e00ff */
[----:B------:R-:W-:Y:S01]  /*0910*/  LOP3.LUT R2, R2, 0xc0, RZ, 0xc0, !PT ;  /* 0x000000c002027812 */ /* 0x000fe200078ec0ff */
[----:B------:R-:W-:Y:S01]  /*0920*/  IMAD.SHL.U32 R168, R168, 0x2, RZ ;  /* 0x00000002a8a87824 */ /* 0x000fe200078e00ff */
[----:B------:R-:W-:-:S02]  /*0930*/  SHF.R.U32.HI R8, RZ, 0x3, R0 ;  /* 0x00000003ff087819 */ /* 0x000fc40000011600 */
[----:B------:R-:W-:Y:S02]  /*0940*/  LOP3.LUT R173, R173, R4, R6, 0x1e, !PT ;  /* 0x00000004adad7212 */ /* 0x000fe400078e1e06 */
[----:B------:R-:W-:Y:S02]  /*0950*/  LOP3.LUT R9, R7, 0x10, R5, 0xf8, !PT ;  /* 0x0000001007097812 */ /* 0x000fe400078ef805 */
[----:B------:R-:W-:Y:S01]  /*0960*/  SHF.R.U32.HI R5, RZ, 0x3, R2 ;  /* 0x00000003ff057819 */ /* 0x000fe20000011602 */
[----:B------:R-:W-:Y:S01]  /*0970*/  IMAD.U32 R173, R19, 0x200, R173 ;  /* 0x0000020013ad7824 */ /* 0x000fe200078e00ad */
[----:B------:R-:W-:Y:S01]  /*0980*/  LOP3.LUT R8, R8, R0, R7, 0x1e, !PT ;  /* 0x0000000008087212 */ /* 0x000fe200078e1e07 */
[----:B------:R-:W-:Y:S01]  /*0990*/  IMAD.SHL.U32 R0, R14, 0x20, RZ ;  /* 0x000000200e007824 */ /* 0x000fe200078e00ff */
[----:B------:R-:W-:Y:S02]  /*09a0*/  LOP3.LUT R6, R5, R2, R6, 0x1e, !PT ;  /* 0x0000000205067212 */ /* 0x000fe400078e1e06 */
[----:B------:R-:W-:Y:S01]  /*09b0*/  SEL R174, R178, 0xffffffe0, !P1 ;  /* 0xffffffe0b2ae7807 */ /* 0x000fe20004800000 */
[----:B------:R-:W-:Y:S01]  /*09c0*/  IMAD R179, R244, 0x200, R0 ;  /* 0x00000200f4b37824 */ /* 0x000fe200078e0200 */
[----:B------:R-:W-:Y:S01]  /*09d0*/  LEA R173, R173, 0x15000, 0x1 ;  /* 0x00015000adad7811 */ /* 0x000fe200078e08ff */
[----:B------:R-:W-:Y:S01]  /*09e0*/  IMAD.IADD R8, R8, 0x1, R13 ;  /* 0x0000000108087824 */ /* 0x000fe200078e020d */
[----:B------:R-:W-:Y:S01]  /*09f0*/  LOP3.LUT R2, R5, R9, R2, 0x1e, !PT ;  /* 0x0000000905027212 */ /* 0x000fe200078e1e02 */
[----:B------:R-:W-:Y:S01]  /*0a00*/  IMAD.IADD R179, R179, 0x1, R6 ;  /* 0x00000001b3b37824 */ /* 0x000fe200078e0206 */
[----:B------:R-:W-:Y:S01]  /*0a10*/  SEL R169, R178, 0xffffffe0, !P6 ;  /* 0xffffffe0b2a97807 */ /* 0x000fe20007000000 */
[----:B------:R-:W-:Y:S01]  /*0a20*/  IMAD.IADD R174, R173, 0x1, R174 ;  /* 0x00000001adae7824 */ /* 0x000fe200078e02ae */
[----:B------:R-:W-:Y:S01]  /*0a30*/  SEL R195, R195, 0x10, !P5 ;  /* 0x00000010c3c37807 */ /* 0x000fe20006800000 */
[----:B------:R-:W-:Y:S01]  /*0a40*/  IMAD.SHL.U32 R171, R179, 0x2, RZ ;  /* 0x00000002b3ab7824 */ /* 0x000fe200078e00ff */
[----:B------:R-:W-:Y:S01]  /*0a50*/  SEL R175, R175, 0xffffffc0, !P2 ;  /* 0xffffffc0afaf7807 */ /* 0x000fe20005000000 */
[----:B------:R-:W-:Y:S01]  /*0a60*/  IMAD.IADD R177, R0, 0x1, R2 ;  /* 0x0000000100b17824 */ /* 0x000fe200078e0202 */
[C---:B------:R-:W-:Y:S01]  /*0a70*/  IADD3 R198, R197.reuse, 0x20, RZ ;  /* 0x00000020c5c67810 */ /* 0x040fe20007ffe0ff */
[----:B------:R-:W-:Y:S01]  /*0a80*/  IMAD.IADD R196, R197, 0x1, R195 ;  /* 0x00000001c5c47824 */ /* 0x000fe200078e02c3 */
[----:B------:R-:W-:Y:S01]  /*0a90*/  SEL R178, R178, 0xffffffe0, !P0 ;  /* 0xffffffe0b2b27807 */ /* 0x000fe20004000000 */
[----:B------:R-:W-:Y:S01]  /*0aa0*/  IMAD.IADD R176, R173, 0x1, R175 ;  /* 0x00000001adb07824 */ /* 0x000fe200078e02af */
[----:B------:R-:W-:Y:S01]  /*0ab0*/  @P4 IADD3 R198, R197, -0x20, RZ ;  /* 0xffffffe0c5c64810 */ /* 0x000fe20007ffe0ff */
[----:B------:R-:W-:Y:S01]  /*0ac0*/  IMAD.SHL.U32 R2, R3, 0x2, RZ ;  /* 0x0000000203027824 */ /* 0x000fe200078e00ff */
[----:B------:R-:W-:Y:S01]  /*0ad0*/  LEA R238, R8, 0x9000, 0x1 ;  /* 0x0000900008ee7811 */ /* 0x000fe200078e08ff */
[----:B------:R-:W-:-:S02]  /*0ae0*/  IMAD.IADD R169, R168, 0x1, R169 ;  /* 0x00000001a8a97824 */ /* 0x000fc400078e02a9 */
[----:B------:R-:W-:Y:S01]  /*0af0*/  IMAD.IADD R195, R195, 0x1, R198 ;  /* 0x00000001c3c37824 */ /* 0x000fe200078e02c6 */
[----:B------:R-:W-:Y:S01]  /*0b00*/  IADD3 R239, R238, 0x20, RZ ;  /* 0x00000020eeef7810 */ /* 0x000fe20007ffe0ff */
[----:B------:R-:W-:Y:S01]  /*0b10*/  IMAD.IADD R175, R174, 0x1, R175 ;  /* 0x00000001aeaf7824 */ /* 0x000fe200078e02af */
[----:B------:R-:W-:Y:S01]  /*0b20*/  @P3 IADD3 R239, R238, -0x20, RZ ;  /* 0xffffffe0eeef3810 */ /* 0x000fe20007ffe0ff */
[----:B--2---:R-:W-:Y:S02]  /*0b30*/  IMAD.IADD R172, R171, 0x1, R178 ;  /* 0x00000001abac7824 */ /* 0x004fe400078e02b2 */
.L_x_492:
[----:B------:R-:W-:Y:S01]  /*0b40*/  ISETP.NE.U32.AND P1, PT, RZ, c[0x0][0x258], PT ;  /* 0x00009600ff007a0c */ /* 0x000fe20003f25070 */
[----:B-1----:R-:W-:Y:S01]  /*0b50*/  IMAD.MOV.U32 R6, RZ, RZ, RZ ;  /* 0x000000ffff067224 */ /* 0x002fe200078e00ff */
[----:B------:R-:W-:Y:S02]  /*0b60*/  ISETP.NE.U32.AND P0, PT, RZ, c[0x0][0x250], PT ;  /* 0x00009400ff007a0c */ /* 0x000fe40003f05070 */
[----:B------:R-:W-:Y:S02]  /*0b70*/  ISETP.NE.AND.EX P1, PT, RZ, c[0x0][0x25c], PT, P1 ;  /* 0x00009700ff007a0c */ /* 0x000fe40003f25310 */
[----:B------:R-:W-:-:S11]  /*0b80*/  ISETP.NE.AND.EX P0, PT, RZ, c[0x0][0x254], PT, P0 ;  /* 0x00009500ff007a0c */ /* 0x000fd60003f05300 */
[----:B------:R-:W1:Y:S01]  /*0b90*/  @P1 S2R R5, SR_CTAID.Y ;  /* 0x0000000000051919 */ /* 0x000e620000002600 */
[----:B------:R-:W-:Y:S02]  /*0ba0*/  @P1 IMAD.MOV.U32 R4, RZ, RZ, 0x4 ;  /* 0x00000004ff041424 */ /* 0x000fe400078e00ff */
[----:B------:R-:W-:Y:S01]  /*0bb0*/  @P0 IMAD.MOV.U32 R8, RZ, RZ, 0x4 ;  /* 0x00000004ff080424 */ /* 0x000fe200078e00ff */
[----:B------:R-:W2:Y:S01]  /*0bc0*/  @P0 S2R R9, SR_CTAID.Y ;  /* 0x0000000000090919 */ /* 0x000ea20000002600 */
[----:B-1----:R-:W-:-:S04]  /*0bd0*/  @P1 IMAD.WIDE R4, R5, R4, c[0x0][0x258] ;  /* 0x0000960005041625 */ /* 0x002fc800078e0204 */
[----:B--2---:R-:W-:Y:S02]  /*0be0*/  @P0 IMAD.WIDE R8, R9, R8, c[0x0][0x250] ;  /* 0x0000940009080625 */ /* 0x004fe400078e0208 */
[----:B------:R-:W2:Y:S04]  /*0bf0*/  @P1 LDG.E R4, [R4.64] ;  /* 0x0000001004041981 */ /* 0x000ea8000c1e1900 */
[----:B------:R-:W2:Y:S01]  /*0c00*/  @P0 LDG.E R6, [R8.64] ;  /* 0x0000001008060981 */ /* 0x000ea2000c1e1900 */
[----:B------:R-:W-:-:S04]  /*0c10*/  @!P1 ISETP.NE.U32.AND P0, PT, RZ, c[0x0][0x268], PT ;  /* 0x00009a00ff009a0c */ /* 0x000fc80003f05070 */
[----:B------:R-:W-:Y:S01]  /*0c20*/  @!P1 ISETP.NE.AND.EX P0, PT, RZ, c[0x0][0x26c], PT, P0 ;  /* 0x00009b00ff009a0c */ /* 0x000fe20003f05300 */
[----:B------:R-:W-:-:S03]  /*0c30*/  IMAD.SHL.U32 R21, R240, 0x80, RZ ;  /* 0x00000080f0157824 */ /* 0x000fc600078e00ff */
[----:B------:R-:W-:Y:S01]  /*0c40*/  @!P1 SEL R0, RZ, c[0x0][0x21c], !P0 ;  /* 0x00008700ff009a07 */ /* 0x000fe20004000000 */
[----:B--2---:R-:W-:-:S03]  /*0c50*/  @P1 IMAD.IADD R204, R4, 0x1, -R6 ;  /* 0x0000000104cc1824 */ /* 0x004fc600078e0a06 */
[----:B------:R-:W-:-:S04]  /*0c60*/  @!P1 IADD3 R204, R0, c[0x0][0x218], -R6 ;  /* 0x0000860000cc9a10 */ /* 0x000fc80007ffe806 */
[----:B------:R-:W-:-:S13]  /*0c70*/  ISETP.GE.AND P0, PT, R21, R204, PT ;  /* 0x000000cc1500720c */ /* 0x000fda0003f06270 */
[----:B-----5:R-:W-:Y:S05]  /*0c80*/  @P0 BRA `(.L_x_484) ;  /* 0x0000676000000947 */ /* 0x020fea0003800000 */
[----:B------:R-:W-:Y:S01]  /*0c90*/  IABS R9, c[0x0][0x1c8] ;  /* 0x0000720000097a13 */ /* 0x000fe20000000000 */
[----:B------:R-:W1:Y:S01]  /*0ca0*/  S2R R30, SR_CTAID.Z ;  /* 0x00000000001e7919 */ /* 0x000e620000002700 */
[----:B------:R-:W-:Y:S01]  /*0cb0*/  ULDC UR8, c[0x0][0x214] ;  /* 0x0000850000087ab9 */ /* 0x000fe20000000800 */
[----:B------:R-:W-:Y:S01]  /*0cc0*/  ISETP.NE.U32.AND P1, PT, RZ, c[0x0][0x240], PT ;  /* 0x00009000ff007a0c */ /* 0x000fe20003f25070 */
[----:B------:R-:W2:Y:S01]  /*0cd0*/  I2F.RP R4, R9 ;  /* 0x0000000900047306 */ /* 0x000ea20000209400 */
[----:B------:R-:W3:Y:S01]  /*0ce0*/  S2R R29, SR_CTAID.Y ;  /* 0x00000000001d7919 */ /* 0x000ee20000002600 */
[----:B------:R-:W-:Y:S01]  /*0cf0*/  UIADD3 UR8, UR8, 0x3f, URZ ;  /* 0x0000003f08087890 */ /* 0x000fe2000fffe03f */
[----:B------:R-:W-:Y:S01]  /*0d00*/  ISETP.NE.AND.EX P1, PT, RZ, c[0x0][0x244], PT, P1 ;  /* 0x00009100ff007a0c */ /* 0x000fe20003f25310 */
[----:B------:R-:W-:Y:S01]  /*0d10*/  ULDC.U8 UR5, c[0x0][0x3d0] ;  /* 0x0000f40000057ab9 */ /* 0x000fe20000000000 */
[----:B------:R-:W4:Y:S01]  /*0d20*/  S2R R12, SR_CTAID.X ;  /* 0x00000000000c7919 */ /* 0x000f220000002500 */
[----:B------:R-:W-:Y:S01]  /*0d30*/  USHF.R.S32.HI UR12, URZ, 0x1f, UR8 ;  /* 0x0000001f3f0c7899 */ /* 0x000fe20008011408 */
[----:B------:R-:W-:Y:S01]  /*0d40*/  ISETP.NE.AND P4, PT, RZ, UR5, PT ;  /* 0x00000005ff007c0c */ /* 0x000fe2000bf85270 */
[----:B------:R-:W-:-:S02]  /*0d50*/  ULDC UR5, c[0x0][0x1c0] ;  /* 0x0000700000057ab9 */ /* 0x000fc40000000800 */
[----:B------:R-:W-:Y:S02]  /*0d60*/  ULEA.HI UR12, UR12, UR8, URZ, 0x6 ;  /* 0x000000080c0c7291 */ /* 0x000fe4000f8f303f */
[----:B------:R-:W-:Y:S02]  /*0d70*/  USHF.R.S32.HI UR5, URZ, 0x1f, UR5 ;  /* 0x0000001f3f057899 */ /* 0x000fe40008011405 */
[----:B------:R-:W-:Y:S01]  /*0d80*/  ULOP3.LUT UR11, UR12, 0xffffffc0, URZ, 0xc0, !UPT ;  /* 0xffffffc00c0b7892 */ /* 0x000fe2000f8ec03f */
[----:B--2---:R-:W2:Y:S01]  /*0d90*/  MUFU.RCP R4, R4 ;  /* 0x0000000400047308 */ /* 0x004ea20000001000 */
[----:B------:R-:W-:Y:S02]  /*0da0*/  USHF.R.S32.HI UR12, URZ, 0x6, UR12 ;  /* 0x000000063f0c7899 */ /* 0x000fe4000801140c */
[----:B------:R-:W-:Y:S01]  /*0db0*/  UIADD3 UR11, UR11, -0x40, URZ ;  /* 0xffffffc00b0b7890 */ /* 0x000fe2000fffe03f */
[----:B-1----:R-:W-:Y:S01]  /*0dc0*/  IABS R3, R30 ;  /* 0x0000001e00037213 */ /* 0x002fe20000000000 */
[C---:B------:R-:W-:Y:S01]  /*0dd0*/  IMAD R18, R30.reuse, c[0x0][0x22c], RZ ;  /* 0x00008b001e127a24 */ /* 0x040fe200078e02ff */
[----:B------:R-:W-:Y:S01]  /*0de0*/  LOP3.LUT R10, R30, c[0x0][0x1c8], RZ, 0x3c, !PT ;  /* 0x000072001e0a7a12 */ /* 0x000fe200078e3cff */
[----:B------:R-:W-:Y:S01]  /*0df0*/  USHF.R.S32.HI UR8, URZ, 0x1f, UR11 ;  /* 0x0000001f3f087899 */ /* 0x000fe2000801140b */
[----:B---3--:R-:W-:-:S02]  /*0e00*/  SHF.R.S32.HI R31, RZ, 0x1f, R29 ;  /* 0x0000001fff1f7819 */ /* 0x008fc4000001141d */
[----:B------:R-:W-:Y:S02]  /*0e10*/  SHF.R.S32.HI R32, RZ, 0x1f, R30 ;  /* 0x0000001fff207819 */ /* 0x000fe4000001141e */
[----:B------:R-:W-:Y:S02]  /*0e20*/  SHF.R.S32.HI R33, RZ, 0x1f, R18 ;  /* 0x0000001fff217819 */ /* 0x000fe40000011412 */
[----:B--2---:R-:W-:-:S04]  /*0e30*/  IADD3 R4, R4, 0xffffffe, RZ ;  /* 0x0ffffffe04047810 */ /* 0x004fc80007ffe0ff */
[----:B------:R-:W1:Y:S02]  /*0e40*/  F2I.FTZ.U32.TRUNC.NTZ R5, R4 ;  /* 0x0000000400057305 */ /* 0x000e64000021f000 */
[----:B-1----:R-:W-:Y:S02]  /*0e50*/  IMAD.MOV R0, RZ, RZ, -R5 ;  /* 0x000000ffff007224 */ /* 0x002fe400078e0a05 */
[----:B------:R-:W-:Y:S02]  /*0e60*/  IMAD.MOV.U32 R4, RZ, RZ, RZ ;  /* 0x000000ffff047224 */ /* 0x000fe400078e00ff */
[----:B------:R-:W-:-:S04]  /*0e70*/  IMAD R0, R0, R9, RZ ;  /* 0x0000000900007224 */ /* 0x000fc800078e02ff */
[----:B------:R-:W-:Y:S02]  /*0e80*/  IMAD.HI.U32 R0, R5, R0, R4 ;  /* 0x0000000005007227 */ /* 0x000fe400078e0004 */
[----:B------:R-:W1:Y:S02]  /*0e90*/  LDC.U8 R5, c[0x0][0x328] ;  /* 0x0000ca00ff057b82 */ /* 0x000e640000000000 */
[----:B------:R-:W-:-:S04]  /*0ea0*/  IMAD.MOV.U32 R4, RZ, RZ, R3 ;  /* 0x000000ffff047224 */ /* 0x000fc800078e0003 */
[----:B------:R-:W-:-:S04]  /*0eb0*/  IMAD.HI.U32 R0, R0, R4, RZ ;  /* 0x0000000400007227 */ /* 0x000fc800078e00ff */
[----:B------:R-:W-:-:S04]  /*0ec0*/  IMAD.MOV R3, RZ, RZ, -R0 ;  /* 0x000000ffff037224 */ /* 0x000fc800078e0a00 */
[----:B------:R-:W-:-:S05]  /*0ed0*/  IMAD R3, R9, R3, R4 ;  /* 0x0000000309037224 */ /* 0x000fca00078e0204 */
[----:B------:R-:W-:Y:S02]  /*0ee0*/  ISETP.GT.U32.AND P2, PT, R9, R3, PT ;  /* 0x000000030900720c */ /* 0x000fe40003f44070 */
[----:B-1----:R-:W-:Y:S01]  /*0ef0*/  ISETP.NE.AND P0, PT, R5, RZ, PT ;  /* 0x000000ff0500720c */ /* 0x002fe20003f05270 */
[----:B------:R-:W-:-:S05]  /*0f00*/  IMAD.WIDE R4, R29, 0x80, RZ ;  /* 0x000000801d047825 */ /* 0x000fca00078e02ff */
[----:B------:R-:W-:-:S05]  /*0f10*/  SEL R8, R4, RZ, P1 ;  /* 0x000000ff04087207 */ /* 0x000fca0000800000 */
[----:B------:R-:W-:Y:S01]  /*0f20*/  @!P2 IMAD.IADD R3, R3, 0x1, -R9 ;  /* 0x000000010303a824 */ /* 0x000fe200078e0a09 */
[----:B------:R-:W-:Y:S01]  /*0f30*/  SEL R7, R5, RZ, P1 ;  /* 0x000000ff05077207 */ /* 0x000fe20000800000 */
[----:B------:R-:W-:Y:S01]  /*0f40*/  IMAD.U32 R5, RZ, RZ, UR8 ;  /* 0x00000008ff057e24 */ /* 0x000fe2000f8e00ff */
[----:B------:R-:W-:Y:S01]  /*0f50*/  ISETP.GE.AND P1, PT, R10, RZ, PT ;  /* 0x000000ff0a00720c */ /* 0x000fe20003f26270 */
[----:B----4-:R-:W-:Y:S01]  /*0f60*/  IMAD.WIDE.U32 R10, R12, c[0x0][0x3d8], RZ ;  /* 0x0000f6000c0a7a25 */ /* 0x010fe200078e00ff */
[----:B------:R-:W-:Y:S02]  /*0f70*/  ISETP.GE.U32.AND P3, PT, R3, R9, PT ;  /* 0x000000090300720c */ /* 0x000fe40003f66070 */
[----:B------:R-:W-:Y:S01]  /*0f80*/  @!P2 IADD3 R0, R0, 0x1, RZ ;  /* 0x000000010000a810 */ /* 0x000fe20007ffe0ff */
[C---:B------:R-:W-:Y:S01]  /*0f90*/  @P0 IMAD R3, R29.reuse, c[0x0][0x214], RZ ;  /* 0x000085001d030a24 */ /* 0x040fe200078e02ff */
[----:B------:R-:W-:Y:S01]  /*0fa0*/  ISETP.NE.AND P2, PT, RZ, c[0x0][0x1c8], PT ;  /* 0x00007200ff007a0c */ /* 0x000fe20003f45270 */
[----:B------:R-:W-:Y:S01]  /*0fb0*/  @!P0 IMAD R4, R29, c[0x0][0x1c0], R30 ;  /* 0x000070001d048a24 */ /* 0x000fe200078e021e */
[----:B------:R-:W-:Y:S01]  /*0fc0*/  SEL R27, R10, RZ, P4 ;  /* 0x000000ff0a1b7207 */ /* 0x000fe20002000000 */
[----:B------:R-:W-:Y:S01]  /*0fd0*/  @P0 IMAD R23, R30, c[0x0][0x234], R3 ;  /* 0x00008d001e170a24 */ /* 0x000fe200078e0203 */
[----:B------:R-:W-:Y:S01]  /*0fe0*/  SHF.R.S32.HI R10, RZ, 0x1f, R6 ;  /* 0x0000001fff0a7819 */ /* 0x000fe20000011406 */
[----:B------:R-:W-:Y:S01]  /*0ff0*/  IMAD R3, R12, c[0x0][0x3dc], R11 ;  /* 0x0000f7000c037a24 */ /* 0x000fe200078e020b */
[----:B------:R-:W-:Y:S01]  /*1000*/  SHF.R.S32.HI R9, RZ, 0x1f, R21 ;  /* 0x0000001fff097819 */ /* 0x000fe20000011415 */
[----:B------:R-:W-:-:S02]  /*1010*/  @!P0 IMAD R23, R4, c[0x0][0x214], RZ ;  /* 0x0000850004178a24 */ /* 0x000fc400078e02ff */
[----:B------:R-:W-:Y:S01]  /*1020*/  @P3 IADD3 R0, R0, 0x1, RZ ;  /* 0x0000000100003810 */ /* 0x000fe20007ffe0ff */
[----:B------:R-:W-:Y:S01]  /*1030*/  IMAD.U32 R4, RZ, RZ, UR11 ;  /* 0x0000000bff047e24 */ /* 0x000fe2000f8e00ff */
[----:B------:R-:W-:-:S03]  /*1040*/  SEL R25, R3, RZ, P4 ;  /* 0x000000ff03197207 */ /* 0x000fc60002000000 */
[----:B------:R-:W-:Y:S01]  /*1050*/  @!P1 IMAD.MOV R0, RZ, RZ, -R0 ;  /* 0x000000ffff009224 */ /* 0x000fe200078e0a00 */
[----:B------:R-:W-:-:S04]  /*1060*/  @!P2 LOP3.LUT R0, RZ, c[0x0][0x1c8], RZ, 0x33, !PT ;  /* 0x00007200ff00aa12 */ /* 0x000fc800078e33ff */
[----:B------:R-:W-:Y:S01]  /*1070*/  SHF.R.S32.HI R19, RZ, 0x1f, R0 ;  /* 0x0000001fff137819 */ /* 0x000fe20000011400 */
[----:B------:R-:W-:Y:S05]  /*1080*/  @!P0 BRA `(.L_x_485) ;  /* 0x0000007000008947 */ /* 0x000fea0003800000 */
[----:B------:R-:W-:Y:S02]  /*1090*/  MOV R11, 0x80 ;  /* 0x00000080000b7802 */ /* 0x000fe40000000f00 */
[----:B------:R-:W-:Y:S02]  /*10a0*/  MOV R12, c[0x0][0x210] ;  /* 0x00008400000c7a02 */ /* 0x000fe40000000f00 */
[----:B------:R-:W-:-:S03]  /*10b0*/  IADD3 R3, R11, c[0x0][0x224], RZ ;  /* 0x000089000b037a10 */ /* 0x000fc60007ffe0ff */
[----:B------:R-:W-:Y:S02]  /*10c0*/  IMAD R11, R11, R12, c[0x0][0x234] ;  /* 0x00008d000b0b7624 */ /* 0x000fe400078e020c */
[----:B------:R-:W-:-:S04]  /*10d0*/  IMAD R3, R3, R29, RZ ;  /* 0x0000001d03037224 */ /* 0x000fc800078e02ff */
[----:B------:R-:W-:Y:S01]  /*10e0*/  IMAD R22, R11, R30, R3 ;  /* 0x0000001e0b167224 */ /* 0x000fe200078e0203 */
[----:B------:R-:W-:Y:S05]  /*10f0*/  BRA `(.L_x_486) ;  /* 0x0000002000007947 */ /* 0x000fea0003800000 */
.L_x_485:
[----:B------:R-:W-:-:S04]  /*1100*/  IMAD R3, R29, c[0x0][0x1c0], R30 ;  /* 0x000070001d037a24 */ /* 0x000fc800078e021e */
[----:B------:R-:W-:Y:S02]  /*1110*/  IMAD R22, R3, c[0x0][0x224], RZ ;  /* 0x0000890003167a24 */ /* 0x000fe400078e02ff */
.L_x_486:
[----:B------:R-:W2:Y:S01]  /*1120*/  LDL R34, [R1] ;  /* 0x0000000001227983 */ /* 0x000ea20000100800 */
[----:B------:R-:W-:Y:S01]  /*1130*/  IMAD.WIDE R4, R29, c[0x0][0x224], R4 ;  /* 0x000089001d047a25 */ /* 0x000fe200078e0204 */
[----:B------:R-:W-:Y:S01]  /*1140*/  UIMAD UR5, UR5, UR4, UR6 ;  /* 0x00000004050572a4 */ /* 0x000fe2000f8e0206 */
[----:B------:R-:W-:Y:S01]  /*1150*/  SHF.R.S32.HI R28, RZ, 0x1f, R248 ;  /* 0x0000001fff1c7819 */ /* 0x000fe200000114f8 */
[----:B------:R-:W1:Y:S01]  /*1160*/  S2R R24, SR_TID.X ;  /* 0x0000000000187919 */ /* 0x000e620000002100 */
[--C-:B------:R-:W-:Y:S01]  /*1170*/  SHF.R.S32.HI R251, RZ, 0x1f, R250.reuse ;  /* 0x0000001ffffb7819 */ /* 0x100fe200000114fa */
[----:B------:R-:W-:Y:S01]  /*1180*/  UIADD3 UR5, UR15, UR5, URZ ;  /* 0x000000050f057290 */ /* 0x000fe2000fffe03f */
[----:B------:R-:W-:Y:S01]  /*1190*/  IADD3 R20, P0, R4, R8, RZ ;  /* 0x0000000804147210 */ /* 0x000fe20007f1e0ff */
[----:B------:R-:W-:Y:S01]  /*11a0*/  IMAD R11, R31, c[0x0][0x368], RZ ;  /* 0x0000da001f0b7a24 */ /* 0x000fe200078e02ff */
[----:B------:R-:W-:Y:S01]  /*11b0*/  IADD3 R23, R23, UR11, RZ ;  /* 0x0000000b17177c10 */ /* 0x000fe2000fffe0ff */
[----:B------:R-:W-:Y:S01]  /*11c0*/  CS2R R126, SRZ ;  /* 0x00000000007e7805 */ /* 0x000fe2000001ff00 */
[----:B------:R-:W-:Y:S01]  /*11d0*/  IADD3.X R4, R5, R7, RZ, P0, !PT ;  /* 0x0000000705047210 */ /* 0x000fe200007fe4ff */
[----:B------:R-:W-:Y:S01]  /*11e0*/  IMAD R3, R20, UR5, RZ ;  /* 0x0000000514037c24 */ /* 0x000fe2000f8e02ff */
[----:B------:R-:W-:Y:S01]  /*11f0*/  IADD3 R249, P0, R21, R6, RZ ;  /* 0x0000000615f97210 */ /* 0x000fe20007f1e0ff */
[----:B------:R-:W-:Y:S01]  /*1200*/  UIADD3 UR5, UR12, -0x1, URZ ;  /* 0xffffffff0c057890 */ /* 0x000fe2000fffe03f */
[C---:B------:R-:W-:Y:S01]  /*1210*/  IMAD R11, R29.reuse, c[0x0][0x36c], R11 ;  /* 0x0000db001d0b7a24 */ /* 0x040fe200078e020b */
[----:B------:R-:W-:Y:S01]  /*1220*/  IADD3 R22, R22, UR11, RZ ;  /* 0x0000000b16167c10 */ /* 0x000fe2000fffe0ff */
[----:B------:R-:W-:Y:S01]  /*1230*/  IMAD R26, R4, UR14, R3 ;  /* 0x0000000e041a7c24 */ /* 0x000fe2000f8e0203 */
[----:B------:R-:W-:Y:S01]  /*1240*/  IADD3 R4, -R204, c[0x0][0x214], R21 ;  /* 0x00008500cc047a10 */ /* 0x000fe20007ffe115 */
[----:B------:R-:W-:Y:S01]  /*1250*/  IMAD.X R252, R10, 0x1, R9, P0 ;  /* 0x000000010afc7824 */ /* 0x000fe200000e0609 */
[----:B------:R-:W-:Y:S01]  /*1260*/  IADD3 R3, P0, R248, UR11, RZ ;  /* 0x0000000bf8037c10 */ /* 0x000fe2000ff1e0ff */
[----:B------:R-:W-:Y:S01]  /*1270*/  CS2R R124, SRZ ;  /* 0x00000000007c7805 */ /* 0x000fe2000001ff00 */
[----:B------:R-:W-:Y:S01]  /*1280*/  IADD3 R8, R4, -c[0x0][0x2e8], RZ ;  /* 0x8000ba0004087a10 */ /* 0x000fe20007ffe0ff */
[----:B------:R-:W-:Y:S01]  /*1290*/  IMAD.WIDE.U32 R4, R29, c[0x0][0x368], R250 ;  /* 0x0000da001d047a25 */ /* 0x000fe200078e00fa */
[----:B------:R-:W-:Y:S01]  /*12a0*/  IADD3.X R9, R28, UR8, RZ, P0, !PT ;  /* 0x000000081c097c10 */ /* 0x000fe200087fe4ff */
[----:B------:R-:W-:Y:S01]  /*12b0*/  CS2R R130, SRZ ;  /* 0x0000000000827805 */ /* 0x000fe2000001ff00 */
[----:B------:R-:W-:Y:S01]  /*12c0*/  SHF.R.S32.HI R12, RZ, 0x1f, R8 ;  /* 0x0000001fff0c7819 */ /* 0x000fe20000011408 */
[----:B------:R-:W-:Y:S01]  /*12d0*/  IMAD.WIDE.U32 R6, R3, c[0x0][0x190], R250 ;  /* 0x0000640003067a25 */ /* 0x000fe200078e00fa */
[----:B-1----:R-:W-:Y:S01]  /*12e0*/  SHF.R.S32.HI R17, RZ, 0x1f, R24 ;  /* 0x0000001fff117819 */ /* 0x002fe20000011418 */
[----:B------:R-:W-:Y:S01]  /*12f0*/  CS2R R128, SRZ ;  /* 0x0000000000807805 */ /* 0x000fe2000001ff00 */
[----:B------:R-:W-:Y:S01]  /*1300*/  MOV R194, UR5 ;  /* 0x0000000500c27c02 */ /* 0x000fe20008000f00 */
[----:B------:R-:W-:Y:S01]  /*1310*/  IMAD R10, R9, c[0x0][0x190], RZ ;  /* 0x00006400090a7a24 */ /* 0x000fe200078e02ff */
[----:B------:R-:W-:Y:S01]  /*1320*/  LEA.HI R17, R17, R24, RZ, 0x5 ;  /* 0x0000001811117211 */ /* 0x000fe200078f28ff */
[----:B------:R-:W-:Y:S01]  /*1330*/  IMAD R15, R9, c[0x0][0x370], RZ ;  /* 0x0000dc00090f7a24 */ /* 0x000fe200078e02ff */
[----:B------:R-:W-:Y:S01]  /*1340*/  LEA.HI R222, R12, R8, RZ, 0x6 ;  /* 0x000000080cde7211 */ /* 0x000fe200078f30ff */
[----:B------:R-:W-:Y:S01]  /*1350*/  IMAD R10, R3, c[0x0][0x194], R10 ;  /* 0x00006500030a7a24 */ /* 0x000fe200078e020a */
[----:B------:R-:W-:Y:S01]  /*1360*/  LOP3.LUT R13, R17, 0xffffffe0, RZ, 0xc0, !PT ;  /* 0xffffffe0110d7812 */ /* 0x000fe200078ec0ff */
[----:B------:R-:W-:Y:S01]  /*1370*/  IMAD R12, R252, c[0x0][0x198], RZ ;  /* 0x00006600fc0c7a24 */ /* 0x000fe200078e02ff */
[----:B------:R-:W-:Y:S01]  /*1380*/  IADD3 R5, R5, R11, RZ ;  /* 0x0000000b05057210 */ /* 0x000fe20007ffe0ff */
[----:B------:R-:W-:Y:S01]  /*1390*/  IMAD.IADD R11, R7, 0x1, R10 ;  /* 0x00000001070b7824 */ /* 0x000fe200078e020a */
[----:B------:R-:W-:Y:S01]  /*13a0*/  IADD3 R24, -R13, R24, RZ ;  /* 0x000000180d187210 */ /* 0x000fe20007ffe1ff */
[----:B------:R-:W-:Y:S01]  /*13b0*/  IMAD.MOV.U32 R10, RZ, RZ, R6 ;  /* 0x000000ffff0a7224 */ /* 0x000fe200078e0006 */
[----:B------:R-:W-:Y:S01]  /*13c0*/  LEA.HI R14, R194, R194, RZ, 0x1 ;  /* 0x000000c2c20e7211 */ /* 0x000fe200078f08ff */
[----:B------:R-:W-:Y:S01]  /*13d0*/  IMAD R13, R252, c[0x0][0x1a0], RZ ;  /* 0x00006800fc0d7a24 */ /* 0x000fe200078e02ff */
[----:B------:R-:W-:Y:S01]  /*13e0*/  SHF.R.S32.HI R222, RZ, 0x6, R222 ;  /* 0x00000006ffde7819 */ /* 0x000fe200000114de */
[C---:B------:R-:W-:Y:S01]  /*13f0*/  IMAD.WIDE.U32 R6, R249.reuse, c[0x0][0x198], R250 ;  /* 0x00006600f9067a25 */ /* 0x040fe200078e00fa */
[----:B------:R-:W-:Y:S01]  /*1400*/  LOP3.LUT R16, R14, 0xfffffffe, RZ, 0xc0, !PT ;  /* 0xfffffffe0e107812 */ /* 0x000fe200078ec0ff */
[----:B------:R-:W-:Y:S01]  /*1410*/  CS2R R122, SRZ ;  /* 0x00000000007a7805 */ /* 0x000fe2000001ff00 */
[----:B------:R-:W-:Y:S01]  /*1420*/  IMNMX R222, RZ, R222, !PT ;  /* 0x000000deffde7217 */ /* 0x000fe20007800200 */
[C---:B------:R-:W-:Y:S01]  /*1430*/  IMAD R12, R249.reuse, c[0x0][0x19c], R12 ;  /* 0x00006700f90c7a24 */ /* 0x040fe200078e020c */
[----:B------:R-:W-:Y:S01]  /*1440*/  CS2R R120, SRZ ;  /* 0x0000000000787805 */ /* 0x000fe2000001ff00 */
[C---:B------:R-:W-:Y:S01]  /*1450*/  IMAD.WIDE.U32 R8, R249.reuse, c[0x0][0x1a0], R250 ;  /* 0x00006800f9087a25 */ /* 0x040fe200078e00fa */
[----:B------:R-:W-:Y:S01]  /*1460*/  CS2R R118, SRZ ;  /* 0x0000000000767805 */ /* 0x000fe2000001ff00 */
[----:B------:R-:W-:Y:S01]  /*1470*/  CS2R R116, SRZ ;  /* 0x0000000000747805 */ /* 0x000fe2000001ff00 */
[----:B------:R-:W-:Y:S01]  /*1480*/  CS2R R110, SRZ ;  /* 0x00000000006e7805 */ /* 0x000fe2000001ff00 */
[----:B------:R-:W-:Y:S01]  /*1490*/  IMAD R14, R249, c[0x0][0x1a4], R13 ;  /* 0x00006900f90e7a24 */ /* 0x000fe200078e020d */
[----:B------:R-:W-:Y:S01]  /*14a0*/  CS2R R108, SRZ ;  /* 0x00000000006c7805 */ /* 0x000fe2000001ff00 */
[----:B------:R-:W-:Y:S01]  /*14b0*/  IMAD.IADD R7, R7, 0x1, R12 ;  /* 0x0000000107077824 */ /* 0x000fe200078e020c */
[----:B------:R-:W-:Y:S01]  /*14c0*/  CS2R R114, SRZ ;  /* 0x0000000000727805 */ /* 0x000fe2000001ff00 */
[C---:B------:R-:W-:Y:S01]  /*14d0*/  IMAD R15, R3.reuse, c[0x0][0x374], R15 ;  /* 0x0000dd00030f7a24 */ /* 0x040fe200078e020f */
[----:B------:R-:W-:Y:S01]  /*14e0*/  CS2R R112, SRZ ;  /* 0x0000000000707805 */ /* 0x000fe2000001ff00 */
[----:B------:R-:W-:Y:S01]  /*14f0*/  IMAD.WIDE.U32 R12, R3, c[0x0][0x370], R4 ;  /* 0x0000dc00030c7a25 */ /* 0x000fe200078e0004 */
[----:B------:R-:W-:Y:S01]  /*1500*/  IADD3 R4, R194, -R16, RZ ;  /* 0x80000010c2047210 */ /* 0x000fe20007ffe0ff */
[----:B------:R-:W-:Y:S01]  /*1510*/  CS2R R106, SRZ ;  /* 0x00000000006a7805 */ /* 0x000fe2000001ff00 */
[----:B------:R-:W-:Y:S01]  /*1520*/  SHF.R.S32.HI R3, RZ, 0x5, R17 ;  /* 0x00000005ff037819 */ /* 0x000fe20000011411 */
[----:B------:R-:W-:Y:S01]  /*1530*/  IMAD.IADD R5, R9, 0x1, R14 ;  /* 0x0000000109057824 */ /* 0x000fe200078e020e */
[----:B------:R-:W-:Y:S01]  /*1540*/  ISETP.NE.AND P0, PT, R4, 0x1, PT ;  /* 0x000000010400780c */ /* 0x000fe20003f05270 */
[----:B------:R-:W-:Y:S01]  /*1550*/  IMAD R9, R31, c[0x0][0x180], RZ ;  /* 0x000060001f097a24 */ /* 0x000fe200078e02ff */
[----:B------:R-:W-:Y:S01]  /*1560*/  MOV R4, R8 ;  /* 0x0000000800047202 */ /* 0x000fe20000000f00 */
[----:B------:R-:W-:Y:S01]  /*1570*/  IMAD R3, R3, UR10, R24 ;  /* 0x0000000a03037c24 */ /* 0x000fe2000f8e0218 */
[----:B------:R-:W-:Y:S01]  /*1580*/  CS2R R104, SRZ ;  /* 0x0000000000687805 */ /* 0x000fe2000001ff00 */
[----:B------:R-:W-:Y:S01]  /*1590*/  IMAD R14, R31, c[0x0][0x188], RZ ;  /* 0x000062001f0e7a24 */ /* 0x000fe200078e02ff */
[----:B------:R-:W-:Y:S01]  /*15a0*/  CS2R R102, SRZ ;  /* 0x0000000000667805 */ /* 0x000fe2000001ff00 */
[----:B------:R-:W-:Y:S01]  /*15b0*/  IMAD R8, R29, c[0x0][0x184], R9 ;  /* 0x000061001d087a24 */ /* 0x000fe200078e0209 */
[----:B------:R-:W-:Y:S01]  /*15c0*/  IADD3 R16, P2, P1, R3, UR9, R18 ;  /* 0x0000000903107c10 */ /* 0x000fe2000f95e012 */
[C---:B------:R-:W-:Y:S01]  /*15d0*/  IMAD.WIDE.U32 R6, R29.reuse, c[0x0][0x180], R6 ;  /* 0x000060001d067a25 */ /* 0x040fe200078e0006 */
[----:B------:R-:W-:Y:S01]  /*15e0*/  SHF.R.S32.HI R3, RZ, 0x1f, R3 ;  /* 0x0000001fff037819 */ /* 0x000fe20000011403 */
[----:B------:R-:W-:Y:S01]  /*15f0*/  CS2R R100, SRZ ;  /* 0x0000000000647805 */ /* 0x000fe2000001ff00 */
[----:B------:R-:W-:Y:S01]  /*1600*/  CS2R R94, SRZ ;  /* 0x00000000005e7805 */ /* 0x000fe2000001ff00 */
[----:B------:R-:W-:Y:S01]  /*1610*/  IMAD R14, R29, c[0x0][0x18c], R14 ;  /* 0x000063001d0e7a24 */ /* 0x000fe200078e020e */
[----:B------:R-:W-:Y:S01]  /*1620*/  IADD3 R7, R7, R8, RZ ;  /* 0x0000000807077210 */ /* 0x000fe20007ffe0ff */
[----:B------:R-:W-:Y:S01]  /*1630*/  IMAD.WIDE.U32 R4, R29, c[0x0][0x188], R4 ;  /* 0x000062001d047a25 */ /* 0x000fe200078e0004 */
[----:B------:R-:W-:Y:S01]  /*1640*/  IADD3.X R18, R3, UR7, R33, P2, P1 ;  /* 0x0000000703127c10 */ /* 0x000fe200097e2421 */
[----:B------:R-:W-:Y:S01]  /*1650*/  CS2R R92, SRZ ;  /* 0x00000000005c7805 */ /* 0x000fe2000001ff00 */
[----:B------:R-:W-:Y:S01]  /*1660*/  IADD3 R16, P1, R16, R27, RZ ;  /* 0x0000001b10107210 */ /* 0x000fe20007f3e0ff */
[----:B------:R-:W-:Y:S01]  /*1670*/  IMAD.IADD R9, R13, 0x1, R15 ;  /* 0x000000010d097824 */ /* 0x000fe200078e020f */
[----:B------:R-:W-:Y:S01]  /*1680*/  IADD3 R5, R5, R14, RZ ;  /* 0x0000000e05057210 */ /* 0x000fe20007ffe0ff */
[----:B------:R-:W-:Y:S01]  /*1690*/  IMAD.MOV.U32 R8, RZ, RZ, R12 ;  /* 0x000000ffff087224 */ /* 0x000fe200078e000c */
[----:B------:R-:W-:Y:S01]  /*16a0*/  CS2R R98, SRZ ;  /* 0x0000000000627805 */ /* 0x000fe2000001ff00 */
[----:B------:R-:W-:Y:S01]  /*16b0*/  IMAD R17, R32, c[0x0][0x378], RZ ;  /* 0x0000de0020117a24 */ /* 0x000fe200078e02ff */
[----:B------:R-:W-:Y:S01]  /*16c0*/  CS2R R96, SRZ ;  /* 0x0000000000607805 */ /* 0x000fe2000001ff00 */
[----:B------:R-:W-:Y:S01]  /*16d0*/  IMAD R15, R31, c[0x0][0x178], RZ ;  /* 0x00005e001f0f7a24 */ /* 0x000fe200078e02ff */
[----:B------:R-:W-:Y:S01]  /*16e0*/  CS2R R90, SRZ ;  /* 0x00000000005a7805 */ /* 0x000fe2000001ff00 */
[C---:B------:R-:W-:Y:S01]  /*16f0*/  IMAD R3, R19.reuse, c[0x0][0x1b0], RZ ;  /* 0x00006c0013037a24 */ /* 0x040fe200078e02ff */
[----:B------:R-:W-:Y:S01]  /*1700*/  CS2R R88, SRZ ;  /* 0x0000000000587805 */ /* 0x000fe2000001ff00 */
[----:B------:R-:W-:Y:S01]  /*1710*/  IMAD R14, R19, c[0x0][0x1b8], RZ ;  /* 0x00006e00130e7a24 */ /* 0x000fe200078e02ff */
[----:B------:R-:W-:Y:S01]  /*1720*/  CS2R R86, SRZ ;  /* 0x0000000000567805 */ /* 0x000fe2000001ff00 */
[C---:B------:R-:W-:Y:S01]  /*1730*/  IMAD R17, R30.reuse, c[0x0][0x37c], R17 ;  /* 0x0000df001e117a24 */ /* 0x040fe200078e0211 */
[----:B------:R-:W-:Y:S01]  /*1740*/  CS2R R84, SRZ ;  /* 0x0000000000547805 */ /* 0x000fe2000001ff00 */
[----:B------:R-:W-:Y:S01]  /*1750*/  IMAD.WIDE.U32 R12, R30, c[0x0][0x378], R8 ;  /* 0x0000de001e0c7a25 */ /* 0x000fe200078e0008 */
[----:B------:R-:W-:Y:S01]  /*1760*/  CS2R R78, SRZ ;  /* 0x00000000004e7805 */ /* 0x000fe2000001ff00 */
[----:B------:R-:W-:Y:S01]  /*1770*/  CS2R R76, SRZ ;  /* 0x00000000004c7805 */ /* 0x000fe2000001ff00 */
[----:B------:R-:W-:Y:S01]  /*1780*/  CS2R R82, SRZ ;  /* 0x0000000000527805 */ /* 0x000fe2000001ff00 */
[C---:B------:R-:W-:Y:S01]  /*1790*/  IMAD R15, R29.reuse, c[0x0][0x17c], R15 ;  /* 0x00005f001d0f7a24 */ /* 0x040fe200078e020f */
[----:B------:R-:W-:Y:S01]  /*17a0*/  LEA R202, P2, R12, c[0x0][0x330], 0x1 ;  /* 0x0000cc000cca7a11 */ /* 0x000fe200078408ff */
[----:B------:R-:W-:Y:S01]  /*17b0*/  IMAD.WIDE.U32 R10, R29, c[0x0][0x178], R10 ;  /* 0x00005e001d0a7a25 */ /* 0x000fe200078e000a */
[----:B------:R-:W-:Y:S01]  /*17c0*/  CS2R R80, SRZ ;  /* 0x0000000000507805 */ /* 0x000fe2000001ff00 */
[----:B------:R-:W-:Y:S01]  /*17d0*/  CS2R R74, SRZ ;  /* 0x00000000004a7805 */ /* 0x000fe2000001ff00 */
[----:B------:R-:W-:Y:S01]  /*17e0*/  CS2R R72, SRZ ;  /* 0x0000000000487805 */ /* 0x000fe2000001ff00 */
[C---:B------:R-:W-:Y:S01]  /*17f0*/  IMAD R3, R0.reuse, c[0x0][0x1b4], R3 ;  /* 0x00006d0000037a24 */ /* 0x040fe200078e0203 */
[----:B------:R-:W-:Y:S01]  /*1800*/  IADD3 R9, R11, R15, RZ ;  /* 0x0000000f0b097210 */ /* 0x000fe20007ffe0ff */
[C---:B------:R-:W-:Y:S01]  /*1810*/  IMAD R14, R0.reuse, c[0x0][0x1bc], R14 ;  /* 0x00006f00000e7a24 */ /* 0x040fe200078e020e */
[----:B------:R-:W-:Y:S01]  /*1820*/  MOV R8, R10 ;  /* 0x0000000a00087202 */ /* 0x000fe20000000f00 */
[C---:B------:R-:W-:Y:S01]  /*1830*/  IMAD.WIDE.U32 R6, R0.reuse, c[0x0][0x1b0], R6 ;  /* 0x00006c0000067a25 */ /* 0x040fe200078e0006 */
[----:B------:R-:W-:Y:S01]  /*1840*/  CS2R R70, SRZ ;  /* 0x0000000000467805 */ /* 0x000fe2000001ff00 */
[----:B------:R-:W-:Y:S01]  /*1850*/  CS2R R68, SRZ ;  /* 0x0000000000447805 */ /* 0x000fe2000001ff00 */
[----:B------:R-:W-:Y:S01]  /*1860*/  CS2R R62, SRZ ;  /* 0x00000000003e7805 */ /* 0x000fe2000001ff00 */
[----:B------:R-:W-:Y:S01]  /*1870*/  IMAD.WIDE.U32 R4, R0, c[0x0][0x1b8], R4 ;  /* 0x00006e0000047a25 */ /* 0x000fe200078e0004 */
[----:B------:R-:W-:Y:S01]  /*1880*/  IADD3 R0, R13, R17, RZ ;  /* 0x000000110d007210 */ /* 0x000fe20007ffe0ff */
[----:B------:R-:W-:Y:S01]  /*1890*/  CS2R R60, SRZ ;  /* 0x00000000003c7805 */ /* 0x000fe2000001ff00 */
[----:B------:R-:W-:Y:S01]  /*18a0*/  IADD3.X R17, R18, R25, RZ, P1, !PT ;  /* 0x0000001912117210 */ /* 0x000fe20000ffe4ff */
[----:B------:R-:W-:Y:S01]  /*18b0*/  IMAD.IADD R5, R5, 0x1, R14 ;  /* 0x0000000105057824 */ /* 0x000fe200078e020e */
[----:B------:R-:W-:Y:S01]  /*18c0*/  LEA.HI.X R203, R12, c[0x0][0x334], R0, 0x1, P2 ;  /* 0x0000cd000ccb7a11 */ /* 0x000fe200010f0c00 */
[----:B------:R-:W-:Y:S01]  /*18d0*/  IMAD R12, R32, c[0x0][0x1a8], RZ ;  /* 0x00006a00200c7a24 */ /* 0x000fe200078e02ff */
        /* <DEDUP_REMOVED lines=9> */
[----:B------:R-:W-:Y:S01]  /*1970*/  IMAD R0, R248, c[0x0][0x1a4], R0 ;  /* 0x00006900f8007a24 */ /* 0x000fe200078e0200 */
[----:B------:R-:W-:Y:S01]  /*1980*/  LEA R200, P3, R14, c[0x0][0x160], 0x1 ;  /* 0x000058000ec87a11 */ /* 0x000fe200078608ff */
[----:B------:R-:W-:Y:S01]  /*1990*/  IMAD.WIDE.U32 R8, R248, c[0x0][0x1a0], R4 ;  /* 0x00006800f8087a25 */ /* 0x000fe200078e0004 */
[----:B------:R-:W-:Y:S01]  /*19a0*/  IADD3 R5, R15, R12, RZ ;  /* 0x0000000c0f057210 */ /* 0x000fe20007ffe0ff */
[----:B------:R-:W-:Y:S01]  /*19b0*/  CS2R R46, SRZ ;  /* 0x00000000002e7805 */ /* 0x000fe2000001ff00 */
[----:B------:R-:W-:Y:S01]  /*19c0*/  CS2R R44, SRZ ;  /* 0x00000000002c7805 */ /* 0x000fe2000001ff00 */
[----:B------:R-:W-:Y:S01]  /*19d0*/  IMAD.IADD R0, R9, 0x1, R0 ;  /* 0x0000000109007824 */ /* 0x000fe200078e0200 */
[----:B------:R-:W-:Y:S01]  /*19e0*/  LEA R4, P1, R8, c[0x0][0x170], 0x1 ;  /* 0x00005c0008047a11 */ /* 0x000fe200078208ff */
[----:B------:R-:W-:Y:S01]  /*19f0*/  IMAD.IADD R7, R7, 0x1, R3 ;  /* 0x0000000107077824 */ /* 0x000fe200078e0203 */
[----:B------:R-:W-:Y:S01]  /*1a00*/  LEA.HI.X R201, R14, c[0x0][0x164], R5, 0x1, P3 ;  /* 0x000059000ec97a11 */ /* 0x000fe200018f0c05 */
[----:B------:R-:W-:Y:S01]  /*1a10*/  IMAD R3, R28, c[0x0][0x198], RZ ;  /* 0x000066001c037a24 */ /* 0x000fe200078e02ff */
[----:B------:R-:W-:Y:S01]  /*1a20*/  LEA.HI.X R5, R8, c[0x0][0x174], R0, 0x1, P1 ;  /* 0x00005d0008057a11 */ /* 0x000fe200008f0c00 */
[C---:B------:R-:W-:Y:S01]  /*1a30*/  IMAD.WIDE.U32 R10, R248.reuse, c[0x0][0x198], R6 ;  /* 0x00006600f80a7a25 */ /* 0x040fe200078e0006 */
[----:B------:R-:W-:Y:S01]  /*1a40*/  MOV R9, c[0x0][0x198] ;  /* 0x0000660000097a02 */ /* 0x000fe20000000f00 */
[----:B------:R-:W-:Y:S01]  /*1a50*/  CS2R R50, SRZ ;  /* 0x0000000000327805 */ /* 0x000fe2000001ff00 */
[----:B------:R-:W-:Y:S01]  /*1a60*/  CS2R R48, SRZ ;  /* 0x0000000000307805 */ /* 0x000fe2000001ff00 */
[----:B------:R-:W-:Y:S01]  /*1a70*/  IMAD R3, R248, c[0x0][0x19c], R3 ;  /* 0x00006700f8037a24 */ /* 0x000fe200078e0203 */
[----:B------:R-:W-:Y:S01]  /*1a80*/  LEA R6, P2, R10, c[0x0][0x168], 0x1 ;  /* 0x00005a000a067a11 */ /* 0x000fe200078408ff */
[----:B------:R-:W-:Y:S01]  /*1a90*/  IMAD.WIDE.U32 R12, R20, UR14, R16 ;  /* 0x0000000e140c7c25 */ /* 0x000fe2000f8e0010 */
[----:B------:R-:W-:Y:S01]  /*1aa0*/  CS2R R42, SRZ ;  /* 0x00000000002a7805 */ /* 0x000fe2000001ff00 */
[----:B------:R-:W-:Y:S01]  /*1ab0*/  CS2R R40, SRZ ;  /* 0x0000000000287805 */ /* 0x000fe2000001ff00 */
[----:B------:R-:W-:Y:S01]  /*1ac0*/  IADD3 R3, R11, R3, RZ ;  /* 0x000000030b037210 */ /* 0x000fe20007ffe0ff */
[----:B------:R-:W-:Y:S01]  /*1ad0*/  IMAD.MOV.U32 R14, RZ, RZ, c[0x0][0x1a0] ;  /* 0x00006800ff0e7624 */ /* 0x000fe200078e00ff */
[----:B------:R-:W-:Y:S01]  /*1ae0*/  MOV R11, c[0x0][0x19c] ;  /* 0x00006700000b7a02 */ /* 0x000fe20000000f00 */
[----:B------:R-:W-:Y:S01]  /*1af0*/  CS2R R38, SRZ ;  /* 0x0000000000267805 */ /* 0x000fe2000001ff00 */
[----:B------:R-:W-:Y:S01]  /*1b00*/  LEA.HI.X R7, R10, c[0x0][0x16c], R3, 0x1, P2 ;  /* 0x00005b000a077a11 */ /* 0x000fe200010f0c03 */
[----:B------:R-:W-:Y:S01]  /*1b10*/  CS2R R36, SRZ ;  /* 0x0000000000247805 */ /* 0x000fe2000001ff00 */
[----:B------:R-:W-:Y:S01]  /*1b20*/  IADD3 R3, R13, R26, RZ ;  /* 0x0000001a0d037210 */ /* 0x000fe20007ffe0ff */
[----:B------:R-:W-:Y:S01]  /*1b30*/  @P4 BAR.SYNC.DEFER_BLOCKING 0x0 ;  /* 0x0000000000004b1d */ /* 0x000fe20000010000 */
[----:B------:R-:W-:-:S02]  /*1b40*/  LEA R10, P2, R9, R6, 0x7 ;  /* 0x00000006090a7211 */ /* 0x000fc400078438ff */
[----:B------:R-:W-:Y:S02]  /*1b50*/  MOV R13, c[0x0][0x1a4] ;  /* 0x00006900000d7a02 */ /* 0x000fe40000000f00 */
[C---:B------:R-:W-:Y:S02]  /*1b60*/  LEA R8, P1, R14.reuse, R4, 0x7 ;  /* 0x000000040e087211 */ /* 0x040fe400078238ff */
[----:B------:R-:W-:Y:S02]  /*1b70*/  LEA.HI.X R11, R9, R7, R11, 0x7, P2 ;  /* 0x00000007090b7211 */ /* 0x000fe400010f3c0b */
[----:B------:R-:W-:Y:S02]  /*1b80*/  LEA.HI.X R9, R14, R5, R13, 0x7, P1 ;  /* 0x000000050e097211 */ /* 0x000fe400008f3c0d */
[----:B------:R-:W-:Y:S02]  /*1b90*/  ISETP.LT.AND P1, PT, R222, UR12, PT ;  /* 0x0000000cde007c0c */ /* 0x000fe4000bf21270 */
[----:B------:R-:W-:-:S04]  /*1ba0*/  LEA R180, P3, R12, c[0x0][0x350], 0x2 ;  /* 0x0000d4000cb47a11 */ /* 0x000fc800078610ff */
[----:B------:R-:W-:Y:S02]  /*1bb0*/  LEA.HI.X R181, R12, c[0x0][0x354], R3, 0x2, P3 ;  /* 0x0000d5000cb57a11 */ /* 0x000fe400018f1403 */
[----:B------:R-:W-:-:S05]  /*1bc0*/  MOV R3, 0x4 ;  /* 0x0000000400037802 */ /* 0x000fca0000000f00 */
[----:B------:R-:W-:-:S04]  /*1bd0*/  IMAD.WIDE R206, R23, R3, c[0x0][0x200] ;  /* 0x0000800017ce7625 */ /* 0x000fc800078e0203 */
[----:B------:R-:W-:Y:S01]  /*1be0*/  IMAD.WIDE R22, R22, R3, c[0x0][0x3c8] ;  /* 0x0000f20016167625 */ /* 0x000fe200078e0203 */
[----:B--2---:R-:W-:-:S03]  /*1bf0*/  IADD3 R0, R34, 0x1800, RZ ;  /* 0x0000180022007810 */ /* 0x004fc60007ffe0ff */
[----:B------:R-:W-:Y:S01]  /*1c00*/  IMAD.SHL.U32 R205, R34, 0x2, RZ ;  /* 0x0000000222cd7824 */ /* 0x000fe200078e00ff */
[----:B------:R-:W-:-:S04]  /*1c10*/  SEL R0, R0, R34, !P0 ;  /* 0x0000002200007207 */ /* 0x000fc80004000000 */
[----:B------:R-:W-:Y:S01]  /*1c20*/  @!PT LDS RZ, [RZ] ;  /* 0x00000000fffff984 */ /* 0x000fe20000000800 */
[----:B------:R-:W-:Y:S01]  /*1c30*/  @!PT LDS RZ, [RZ] ;  /* 0x00000000fffff984 */ /* 0x000fe20000000800 */
[----:B------:R-:W-:Y:S01]  /*1c40*/  @!PT LDS RZ, [RZ] ;  /* 0x00000000fffff984 */ /* 0x000fe20000000800 */
[----:B------:R1:W-:Y:S01]  /*1c50*/  LDGSTS.E.BYPASS.LTC128B.128 [R205+0x6000], [R202.64] ;  /* 0x06000000cacd7fae */ /* 0x0003e2000b901d50 */
[----:B------:R-:W-:-:S03]  /*1c60*/  SHF.L.U32 R0, R0, 0x1, RZ ;  /* 0x0000000100007819 */ /* 0x000fc600000006ff */
[----:B------:R1:W-:Y:S04]  /*1c70*/  LDGSTS.E.BYPASS.LTC128B.128 [R205+0x7000], [R202.64+0x40] ;  /* 0x07000040cacd7fae */ /* 0x0003e8000b901d50 */
[----:B------:R1:W-:Y:S04]  /*1c80*/  LDGSTS.E.BYPASS.LTC128B.128 [R205+0x8000], [R202.64+0x80] ;  /* 0x08000080cacd7fae */ /* 0x0003e8000b901d50 */
[----:B------:R1:W-:Y:S04]  /*1c90*/  LDGSTS.E.BYPASS.LTC128B.128 [R0], [R200.64] ;  /* 0x00000000c8007fae */ /* 0x0003e8000b901d50 */
[----:B------:R1:W-:Y:S04]  /*1ca0*/  LDGSTS.E.BYPASS.LTC128B.128 [R0+0x1000], [R200.64+0x40] ;  /* 0x01000040c8007fae */ /* 0x0003e8000b901d50 */
[----:B------:R1:W-:Y:S04]  /*1cb0*/  LDGSTS.E.BYPASS.LTC128B.128 [R0+0x2000], [R200.64+0x80] ;  /* 0x02000080c8007fae */ /* 0x0003e8000b901d50 */
[----:B------:R1:W-:Y:S04]  /*1cc0*/  LDGSTS.E.BYPASS.LTC128B.128 [R205+0x9000], [R6.64] ;  /* 0x0900000006cd7fae */ /* 0x0003e8000b901d50 */
        /* <DEDUP_REMOVED lines=11> */
[----:B------:R-:W0:Y:S01]  /*1d80*/  LDGDEPBAR ;  /* 0x00000000000079af */ /* 0x000e220000000000 */
[----:B------:R-:W-:Y:S05]  /*1d90*/  @!P1 BRA `(.L_x_487) ;  /* 0x0000458000009947 */ /* 0x000fea0003800000 */
[----:B-1----:R-:W-:Y:S02]  /*1da0*/  IMAD.MOV.U32 R4, RZ, RZ, c[0x0][0x308] ;  /* 0x0000c200ff047624 */ /* 0x002fe400078e00ff */
[----:B------:R-:W-:-:S05]  /*1db0*/  IMAD.MOV.U32 R5, RZ, RZ, c[0x0][0x30c] ;  /* 0x0000c300ff057624 */ /* 0x000fca00078e00ff */
[----:B------:R1:W2:Y:S01]  /*1dc0*/  LDG.E.64 R8, [R4.64+0x8] ;  /* 0x0000081004087981 */ /* 0x0002a2000c1e1b00 */
[----:B------:R-:W-:-:S03]  /*1dd0*/  IMAD.WIDE R6, R208, 0x4, R206 ;  /* 0x00000004d0067825 */ /* 0x000fc600078e02ce */
[----:B------:R-:W3:Y:S04]  /*1de0*/  S2R R12, SR_TID.X ;  /* 0x00000000000c7919 */ /* 0x000ee80000002100 */
[----:B------:R-:W4:Y:S01]  /*1df0*/  S2R R13, SR_TID.X ;  /* 0x00000000000d7919 */ /* 0x000f220000002100 */
[----:B------:R-:W-:Y:S01]  /*1e00*/  IMAD R3, R29, c[0x0][0x1c0], R30 ;  /* 0x000070001d037a24 */ /* 0x000fe200078e021e */
[----:B------:R-:W-:Y:S01]  /*1e10*/  SHF.R.S32.HI R237, RZ, 0x1f, R24 ;  /* 0x0000001fffed7819 */ /* 0x000fe20000011418 */
[----:B------:R-:W-:Y:S01]  /*1e20*/  IMAD.MOV.U32 R199, RZ, RZ, R0 ;  /* 0x000000ffffc77224 */ /* 0x000fe200078e0000 */
[----:B------:R4:W5:Y:S04]  /*1e30*/  LDG.E R212, [R6.64] ;  /* 0x0000001006d47981 */ /* 0x000968000c1e1900 */
[----:B-1----:R-:W2:Y:S01]  /*1e40*/  LDG.E.64 R4, [R4.64] ;  /* 0x0000001004047981 */ /* 0x002ea2000c1e1b00 */
[----:B------:R-:W-:Y:S01]  /*1e50*/  IMAD.SHL.U32 R3, R3, 0x20, RZ ;  /* 0x0000002003037824 */ /* 0x000fe200078e00ff */
[----:B---3--:R-:W-:-:S02]  /*1e60*/  SHF.R.S32.HI R12, RZ, 0x1f, R12 ;  /* 0x0000001fff0c7819 */ /* 0x008fc4000001140c */
[----:B------:R1:W5:Y:S02]  /*1e70*/  LDG.E R211, [R6.64+0x20] ;  /* 0x0000201006d37981 */ /* 0x000364000c1e1900 */
[----:B----4-:R-:W-:Y:S02]  /*1e80*/  LEA.HI R12, R12, R13, RZ, 0x6 ;  /* 0x0000000d0c0c7211 */ /* 0x010fe400078f30ff */
[----:B------:R1:W5:Y:S01]  /*1e90*/  LDG.E R210, [R6.64+0x80] ;  /* 0x0000801006d27981 */ /* 0x000362000c1e1900 */
[----:B------:R-:W-:Y:S02]  /*1ea0*/  IADD3 R0, R177, 0x1800, RZ ;  /* 0x00001800b1007810 */ /* 0x000fe40007ffe0ff */
[----:B------:R-:W-:Y:S01]  /*1eb0*/  SHF.R.S32.HI R12, RZ, 0x6, R12 ;  /* 0x00000006ff0c7819 */ /* 0x000fe2000001140c */
[----:B------:R1:W5:Y:S01]  /*1ec0*/  LDG.E R209, [R6.64+0xa0] ;  /* 0x0000a01006d17981 */ /* 0x000362000c1e1900 */
[----:B------:R-:W-:Y:S02]  /*1ed0*/  SEL R0, R0, R177, !P0 ;  /* 0x000000b100007207 */ /* 0x000fe40004000000 */
[----:B------:R-:W-:Y:S01]  /*1ee0*/  IADD3 R21, R21, c[0x0][0x214], RZ ;  /* 0x0000850015157a10 */ /* 0x000fe20007ffe0ff */
[----:B------:R-:W-:-:S02]  /*1ef0*/  IMAD.MOV.U32 R214, RZ, RZ, R22 ;  /* 0x000000ffffd67224 */ /* 0x000fc400078e0016 */
[----:B------:R-:W-:Y:S01]  /*1f00*/  IMAD.MOV.U32 R213, RZ, RZ, R23 ;  /* 0x000000ffffd57224 */ /* 0x000fe200078e0017 */
[----:B------:R-:W-:Y:S01]  /*1f10*/  IADD3 R241, -R204, 0x80, R21 ;  /* 0x00000080ccf17810 */ /* 0x000fe20007ffe115 */
[----:B------:R-:W-:Y:S02]  /*1f20*/  IMAD.MOV.U32 R127, RZ, RZ, RZ ;  /* 0x000000ffff7f7224 */ /* 0x000fe400078e00ff */
[----:B-1----:R-:W-:Y:S01]  /*1f30*/  IMAD R6, R240, 0x4, R12 ;  /* 0x00000004f0067824 */ /* 0x002fe200078e020c */
[----:B--2---:R-:W-:Y:S02]  /*1f40*/  IADD3 R24, P2, P1, R3, R8, R24 ;  /* 0x0000000803187210 */ /* 0x004fe4000795e018 */
[----:B------:R-:W-:-:S04]  /*1f50*/  SHF.R.S32.HI R3, RZ, 0x1f, R3 ;  /* 0x0000001fff037819 */ /* 0x000fc80000011403 */
[----:B------:R-:W-:Y:S02]  /*1f60*/  IADD3.X R237, R3, R9, R237, P2, P1 ;  /* 0x0000000903ed7210 */ /* 0x000fe400017e24ed */
[----:B------:R-:W-:-:S04]  /*1f70*/  IADD3 R3, R179, 0x1800, RZ ;  /* 0x00001800b3037810 */ /* 0x000fc80007ffe0ff */
[----:B------:R-:W-:Y:S01]  /*1f80*/  SEL R170, R3, R179, !P0 ;  /* 0x000000b303aa7207 */ /* 0x000fe20004000000 */
[----:B------:R-:W-:-:S04]  /*1f90*/  IMAD.SHL.U32 R3, R0, 0x2, RZ ;  /* 0x0000000200037824 */ /* 0x000fc800078e00ff */
[----:B------:R-:W-:Y:S01]  /*1fa0*/  IMAD.SHL.U32 R170, R170, 0x2, RZ ;  /* 0x00000002aaaa7824 */ /* 0x000fe200078e00ff */
[----:B------:R-:W-:Y:S02]  /*1fb0*/  LOP3.LUT R0, R5, R6, RZ, 0x3c, !PT ;  /* 0x0000000605007212 */ /* 0x000fe400078e3cff */
[----:B------:R-:W-:Y:S02]  /*1fc0*/  LOP3.LUT R237, R237, R4, RZ, 0x3c, !PT ;  /* 0x00000004eded7212 */ /* 0x000fe400078e3cff */
[----:B------:R-:W-:Y:S01]  /*1fd0*/  IMAD.MOV.U32 R6, RZ, RZ, c[0x0][0x1c0] ;  /* 0x00007000ff067624 */ /* 0x000fe200078e00ff */
[C---:B------:R-:W-:Y:S01]  /*1fe0*/  IADD3 R232, R5.reuse, -0x4498517b, RZ ;  /* 0xbb67ae8505e87810 */ /* 0x040fe20007ffe0ff */
[----:B------:R-:W-:Y:S01]  /*1ff0*/  IMAD.WIDE.U32 R24, R24, -0x2daee0ad, RZ ;  /* 0xd2511f5318187825 */ /* 0x000fe200078e00ff */
[C---:B------:R-:W-:Y:S02]  /*2000*/  IADD3 R236, R5.reuse, 0x646e171e, RZ ;  /* 0x646e171e05ec7810 */ /* 0x040fe40007ffe0ff */
[C---:B------:R-:W-:Y:S01]  /*2010*/  IADD3 R235, R5.reuse, -0x56f99767, RZ ;  /* 0xa906689905eb7810 */ /* 0x040fe20007ffe0ff */
[----:B------:R-:W-:Y:S01]  /*2020*/  IMAD R6, R6, c[0x0][0x22c], RZ ;  /* 0x00008b0006067a24 */ /* 0x000fe200078e02ff */
[----:B------:R-:W-:-:S02]  /*2030*/  IADD3 R234, R5, -0x126145ec, RZ ;  /* 0xed9eba1405ea7810 */ /* 0x000fc40007ffe0ff */
[C---:B------:R-:W-:Y:S01]  /*2040*/  IADD3 R233, R5.reuse, 0x32370b8f, RZ ;  /* 0x32370b8f05e97810 */ /* 0x040fe20007ffe0ff */
[C---:B------:R-:W-:Y:S01]  /*2050*/  IMAD.SHL.U32 R245, R6.reuse, 0x10, RZ ;  /* 0x0000001006f57824 */ /* 0x040fe200078e00ff */
[----:B------:R-:W-:Y:S01]  /*2060*/  IADD3 R227, R5, 0x76cf5d0a, RZ ;  /* 0x76cf5d0a05e37810 */ /* 0x000fe20007ffe0ff */
[----:B------:R-:W-:Y:S01]  /*2070*/  IMAD.SHL.U32 R215, R6, 0x8, RZ ;  /* 0x0000000806d77824 */ /* 0x000fe200078e00ff */
[C---:B------:R-:W-:Y:S02]  /*2080*/  IADD3 R231, R4.reuse, -0x4ab325aa, RZ ;  /* 0xb54cda5604e77810 */ /* 0x040fe40007ffe0ff */
[C---:B------:R-:W-:Y:S02]  /*2090*/  IADD3 R247, R245.reuse, 0x20, RZ ;  /* 0x00000020f5f77810 */ /* 0x040fe40007ffe0ff */
[----:B------:R-:W-:Y:S02]  /*20a0*/  IADD3 R246, R245, 0x40, RZ ;  /* 0x00000040f5f67810 */ /* 0x000fe40007ffe0ff */
[C---:B------:R-:W-:Y:S01]  /*20b0*/  IADD3 R230, R4.reuse, 0x1715609d, RZ ;  /* 0x1715609d04e67810 */ /* 0x040fe20007ffe0ff */
[C---:B------:R-:W-:Y:S01]  /*20c0*/  IMAD.IADD R243, R215.reuse, 0x1, R247 ;  /* 0x00000001d7f37824 */ /* 0x040fe200078e02f7 */
[C---:B------:R-:W-:Y:S01]  /*20d0*/  IADD3 R229, R4.reuse, 0x78dde6e4, RZ ;  /* 0x78dde6e404e57810 */ /* 0x040fe20007ffe0ff */
[C---:B------:R-:W-:Y:S01]  /*20e0*/  IMAD.IADD R242, R215.reuse, 0x1, R246 ;  /* 0x00000001d7f27824 */ /* 0x040fe200078e02f6 */
[C---:B------:R-:W-:Y:S01]  /*20f0*/  IADD3 R228, R4.reuse, -0x255992d5, RZ ;  /* 0xdaa66d2b04e47810 */ /* 0x040fe20007ffe0ff */
[----:B------:R-:W-:Y:S01]  /*2100*/  IMAD.IADD R5, R215, 0x1, R243 ;  /* 0x00000001d7057824 */ /* 0x000fe200078e02f3 */
[----:B------:R-:W-:-:S02]  /*2110*/  IADD3 R225, R4, 0x3c6ef372, RZ ;  /* 0x3c6ef37204e17810 */ /* 0x000fc40007ffe0ff */
[----:B------:R-:W-:Y:S01]  /*2120*/  IADD3 R226, R4, -0x61c88647, RZ ;  /* 0x9e3779b904e27810 */ /* 0x000fe20007ffe0ff */
[----:B------:R-:W-:Y:S01]  /*2130*/  IMAD.IADD R4, R215, 0x1, R242 ;  /* 0x00000001d7047824 */ /* 0x000fe200078e02f2 */
[----:B------:R-:W-:Y:S01]  /*2140*/  LOP3.LUT R0, R25, R0, RZ, 0x3c, !PT ;  /* 0x0000000019007212 */ /* 0x000fe200078e3cff */
[C---:B------:R-:W-:Y:S01]  /*2150*/  IMAD.IADD R221, R215.reuse, 0x1, R5 ;  /* 0x00000001d7dd7824 */ /* 0x040fe200078e0205 */
[----:B------:R-:W-:Y:S01]  /*2160*/  LOP3.LUT R232, R24, R232, RZ, 0x3c, !PT ;  /* 0x000000e818e87212 */ /* 0x000fe200078e3cff */
[----:B------:R-:W-:Y:S02]  /*2170*/  IMAD.IADD R219, R215, 0x1, R4 ;  /* 0x00000001d7db7824 */ /* 0x000fe400078e0204 */
[----:B------:R-:W-:-:S04]  /*2180*/  IMAD.WIDE.U32 R216, R0, -0x326172a9, RZ ;  /* 0xcd9e8d5700d87825 */ /* 0x000fc800078e00ff */
[C---:B------:R-:W-:Y:S01]  /*2190*/  IMAD.IADD R220, R215.reuse, 0x1, R221 ;  /* 0x00000001d7dc7824 */ /* 0x040fe200078e02dd */
[----:B------:R-:W-:Y:S01]  /*21a0*/  LOP3.LUT R225, R216, R225, RZ, 0x3c, !PT ;  /* 0x000000e1d8e17212 */ /* 0x000fe200078e3cff */
[C---:B------:R-:W-:Y:S02]  /*21b0*/  IMAD.IADD R218, R215.reuse, 0x1, R219 ;  /* 0x00000001d7da7824 */ /* 0x040fe400078e02db */
[C---:B------:R-:W-:Y:S02]  /*21c0*/  IMAD.IADD R224, R215.reuse, 0x1, R220 ;  /* 0x00000001d7e07824 */ /* 0x040fe400078e02dc */
[----:B------:R-:W-:Y:S02]  /*21d0*/  IMAD.IADD R223, R215, 0x1, R218 ;  /* 0x00000001d7df7824 */ /* 0x000fe400078e02da */
.L_x_490:
[----:B------:R-:W0:Y:S01]  /*21e0*/  LDGDEPBAR ;  /* 0x00000000000079af */ /* 0x000e220000000000 */
[----:B------:R-:W-:Y:S01]  /*21f0*/  IMAD.IADD R0, R178, 0x1, R170 ;  /* 0x00000001b2007824 */ /* 0x000fe200078e02aa */
[----:B-----5:R-:W-:Y:S01]  /*2200*/  FSETP.NEU.FTZ.AND P0, PT, R212, -INF , PT ;  /* 0xff800000d400780b */ /* 0x020fe20003f1d000 */
[----:B------:R-:W-:Y:S01]  /*2210*/  IMAD.MOV.U32 R183, RZ, RZ, 0x1 ;  /* 0x00000001ffb77424 */ /* 0x000fe200078e00ff */
[----:B------:R-:W-:Y:S04]  /*2220*/  ULDC.U8 UR5, c[0x0][0x2d8] ;  /* 0x0000b60000057ab9 */ /* 0x000fe80000000000 */
[----:B------:R-:W2:Y:S01]  /*2230*/  LDL R182, [R1+0x4] ;  /* 0x0000040001b67983 */ /* 0x000ea20000100800 */
[----:B------:R-:W-:Y:S04]  /*2240*/  DEPBAR.LE SB0, 0x0 ;  /* 0x000080000000791a */ /* 0x000fe80000000000 */
[----:B------:R-:W-:Y:S08]  /*2250*/  BAR.SYNC.DEFER_BLOCKING 0x0 ;  /* 0x0000000000007b1d */ /* 0x000ff00000010000 */
[----:B------:R-:W-:Y:S08]  /*2260*/  LDSM.16.M88.4 R32, [R170] ;  /* 0x00000000aa20783b */ /* 0x000ff00000000200 */
[----:B------:R-:W1:Y:S08]  /*2270*/  LDSM.16.M88.4 R16, [R168+0x9000] ;  /* 0x00900000a810783b */ /* 0x000e700000000200 */
[----:B------:R-:W3:Y:S08]  /*2280*/  LDSM.16.M88.4 R28, [R170+0x800] ;  /* 0x00080000aa1c783b */ /* 0x000ef00000000200 */
[----:B------:R-:W4:Y:S08]  /*2290*/  LDSM.16.M88.4 R132, [R168+0x9400] ;  /* 0x00940000a884783b */ /* 0x000f300000000200 */
[----:B------:R-:W-:Y:S08]  /*22a0*/  LDSM.16.M88.4 R136, [R0] ;  /* 0x000000000088783b */ /* 0x000ff00000000200 */
[----:B------:R-:W4:Y:S01]  /*22b0*/  LDSM.16.M88.4 R140, [R169+0x9000] ;  /* 0x00900000a98c783b */ /* 0x000f220000000200 */
[-C--:B-1----:R-:W-:Y:S07]  /*22c0*/  HMMA.16816.F32.BF16 R4, R32, R16.reuse, RZ ;  /* 0x000000102004723c */ /* 0x082fee00000418ff */
[----:B------:R-:W1:Y:S01]  /*22d0*/  LDSM.16.M88.4 R144, [R0+0x800] ;  /* 0x000800000090783b */ /* 0x000e620000000200 */
[C---:B---3--:R-:W-:Y:S07]  /*22e0*/  HMMA.16816.F32.BF16 R8, R28.reuse, R16, RZ ;  /* 0x000000101c08723c */ /* 0x048fee00000418ff */
[----:B------:R-:W3:Y:S01]  /*22f0*/  LDSM.16.M88.4 R148, [R169+0x9400] ;  /* 0x00940000a994783b */ /* 0x000ee20000000200 */
[-C--:B------:R-:W-:Y:S07]  /*2300*/  HMMA.16816.F32.BF16 R12, R28, R18.reuse, RZ ;  /* 0x000000121c0c723c */ /* 0x080fee00000418ff */
[----:B------:R-:W-:Y:S01]  /*2310*/  LDSM.16.M88.4 R152, [R168+0xb000] ;  /* 0x00b00000a898783b */ /* 0x000fe20000000200 */
[C---:B------:R-:W-:Y:S07]  /*2320*/  HMMA.16816.F32.BF16 R16, R32.reuse, R18, RZ ;  /* 0x000000122010723c */ /* 0x040fee00000418ff */
[----:B------:R-:W-:Y:S01]  /*2330*/  LDSM.16.M88.4 R156, [R170+0x1800] ;  /* 0x00180000aa9c783b */ /* 0x000fe20000000200 */
[-C--:B----4-:R-:W-:Y:S07]  /*2340*/  HMMA.16816.F32.BF16 R20, R32, R132.reuse, RZ ;  /* 0x000000842014723c */ /* 0x090fee00000418ff */
[----:B------:R-:W-:Y:S01]  /*2350*/  LDSM.16.M88.4 R160, [R0+0x1000] ;  /* 0x0010000000a0783b */ /* 0x000fe20000000200 */
[C---:B------:R-:W-:Y:S07]  /*2360*/  HMMA.16816.F32.BF16 R24, R28.reuse, R132, RZ ;  /* 0x000000841c18723c */ /* 0x040fee00000418ff */
[----:B------:R-:W-:Y:S01]  /*2370*/  LDSM.16.M88.4 R164, [R169+0xb000] ;  /* 0x00b00000a9a4783b */ /* 0x000fe20000000200 */
[-C--:B------:R-:W-:Y:S08]  /*2380*/  HMMA.16816.F32.BF16 R28, R28, R134.reuse, RZ ;  /* 0x000000861c1c723c */ /* 0x080ff000000418ff */
[----:B------:R-:W-:Y:S01]  /*2390*/  HMMA.16816.F32.BF16 R32, R32, R134, RZ ;  /* 0x000000862020723c */ /* 0x000fe200000418ff */
[----:B------:R-:W4:Y:S07]  /*23a0*/  LDSM.16.M88.4 R132, [R170+0x1000] ;  /* 0x00100000aa84783b */ /* 0x000f2e0000000200 */
[-C--:B------:R-:W-:Y:S08]  /*23b0*/  HMMA.16816.F32.BF16 R4, R136, R140.reuse, R4 ;  /* 0x0000008c8804723c */ /* 0x080ff00000041804 */
[C---:B-1----:R-:W-:Y:S08]  /*23c0*/  HMMA.16816.F32.BF16 R8, R144.reuse, R140, R8 ;  /* 0x0000008c9008723c */ /* 0x042ff00000041808 */
[-C--:B------:R-:W-:Y:S08]  /*23d0*/  HMMA.16816.F32.BF16 R12, R144, R142.reuse, R12 ;  /* 0x0000008e900c723c */ /* 0x080ff0000004180c */
[C---:B------:R-:W-:Y:S01]  /*23e0*/  HMMA.16816.F32.BF16 R16, R136.reuse, R142, R16 ;  /* 0x0000008e8810723c */ /* 0x040fe20000041810 */
[----:B------:R-:W1:Y:S07]  /*23f0*/  LDSM.16.M88.4 R140, [R168+0xb400] ;  /* 0x00b40000a88c783b */ /* 0x000e6e0000000200 */
[-C--:B---3--:R-:W-:Y:S08]  /*2400*/  HMMA.16816.F32.BF16 R20, R136, R148.reuse, R20 ;  /* 0x000000948814723c */ /* 0x088ff00000041814 */
[C---:B------:R-:W-:Y:S08]  /*2410*/  HMMA.16816.F32.BF16 R24, R144.reuse, R148, R24 ;  /* 0x000000949018723c */ /* 0x040ff00000041818 */
[-C--:B------:R-:W-:Y:S01]  /*2420*/  HMMA.16816.F32.BF16 R28, R144, R150.reuse, R28 ;  /* 0x00000096901c723c */ /* 0x080fe2000004181c */
[----:B------:R-:W3:Y:S07]  /*2430*/  LDSM.16.M88.4 R144, [R0+0x1800] ;  /* 0x001800000090783b */ /* 0x000eee0000000200 */
[----:B------:R-:W-:Y:S01]  /*2440*/  HMMA.16816.F32.BF16 R32, R136, R150, R32 ;  /* 0x000000968820723c */ /* 0x000fe20000041820 */
[----:B------:R-:W2:Y:S07]  /*2450*/  LDSM.16.M88.4 R136, [R169+0xb400] ;  /* 0x00b40000a988783b */ /* 0x000eae0000000200 */
[-C--:B----4-:R-:W-:Y:S01]  /*2460*/  HMMA.16816.F32.BF16 R4, R132, R152.reuse, R4 ;  /* 0x000000988404723c */ /* 0x090fe20000041804 */
        /* <DEDUP_REMOVED lines=13> */
[C---:B---3--:R-:W-:Y:S08]  /*2540*/  HMMA.16816.F32.BF16 R8, R144.reuse, R164, R8 ;  /* 0x000000a49008723c */ /* 0x048ff00000041808 */
[-C--:B------:R-:W-:Y:S08]  /*2550*/  HMMA.16816.F32.BF16 R12, R144, R166.reuse, R12 ;  /* 0x000000a6900c723c */ /* 0x080ff0000004180c */
[C---:B------:R-:W-:Y:S01]  /*2560*/  HMMA.16816.F32.BF16 R16, R160.reuse, R166, R16 ;  /* 0x000000a6a010723c */ /* 0x040fe20000041810 */
[----:B------:R-:W3:Y:S07]  /*2570*/  LDSM.16.M88.4 R164, [R169+0xd000] ;  /* 0x00d00000a9a4783b */ /* 0x000eee0000000200 */
[-C--:B--2---:R-:W-:Y:S08]  /*2580*/  HMMA.16816.F32.BF16 R20, R160, R136.reuse, R20 ;  /* 0x00000088a014723c */ /* 0x084ff00000041814 */
[C---:B------:R-:W-:Y:S08]  /*2590*/  HMMA.16816.F32.BF16 R24, R144.reuse, R136, R24 ;  /* 0x000000889018723c */ /* 0x040ff00000041818 */
[-C--:B------:R-:W-:Y:S07]  /*25a0*/  HMMA.16816.F32.BF16 R28, R144, R138.reuse, R28 ;  /* 0x0000008a901c723c */ /* 0x080fee000004181c */
[----:B------:R-:W-:Y:S01]  /*25b0*/  IMAD.SHL.U32 R144, R194, 0x40, RZ ;  /* 0x00000040c2907824 */ /* 0x000fe200078e00ff */
[----:B------:R-:W-:Y:S04]  /*25c0*/  HMMA.16816.F32.BF16 R32, R160, R138, R32 ;  /* 0x0000008aa020723c */ /* 0x000fe80000041820 */
[----:B------:R-:W-:Y:S04]  /*25d0*/  ISETP.GE.AND P6, PT, R144, R241, PT ;  /* 0x000000f19000720c */ /* 0x000fe80003fc6270 */
[-C--:B-1----:R-:W-:Y:S08]  /*25e0*/  HMMA.16816.F32.BF16 R4, R132, R140.reuse, R4 ;  /* 0x0000008c8404723c */ /* 0x082ff00000041804 */
[C---:B------:R-:W-:Y:S01]  /*25f0*/  HMMA.16816.F32.BF16 R8, R148.reuse, R140, R8 ;  /* 0x0000008c9408723c */ /* 0x040fe20000041808 */
[----:B------:R-:W-:Y:S01]  /*2600*/  @!P6 IADD3 R136, R208, -c[0x0][0x214], R183 ;  /* 0x80008500d088ea10 */ /* 0x000fe20007ffe0b7 */
[----:B------:R-:W1:Y:S03]  /*2610*/  @!P6 S2R R137, SR_TID.X ;  /* 0x000000000089e919 */ /* 0x000e660000002100 */
[----:B------:R-:W-:Y:S02]  /*2620*/  @!P6 IADD3 R144, R144, R136, R204 ;  /* 0x000000889090e210 */ /* 0x000fe40007ffe0cc */
[----:B------:R-:W-:Y:S01]  /*2630*/  FMUL.FTZ R141, R211, 1.4426950216293334961 ;  /* 0x3fb8aa3bd38d7820 */ /* 0x000fe20000410000 */
[-C--:B------:R-:W-:Y:S01]  /*2640*/  HMMA.16816.F32.BF16 R12, R148, R142.reuse, R12 ;  /* 0x0000008e940c723c */ /* 0x080fe2000004180c */
[----:B------:R-:W-:Y:S04]  /*2650*/  @!P6 IADD3 R140, R144, 0x8, RZ ;  /* 0x00000008908ce810 */ /* 0x000fe80007ffe0ff */
[-C--:B------:R-:W-:Y:S03]  /*2660*/  @!P6 IMNMX R140, R140, R204.reuse, PT ;  /* 0x000000cc8c8ce217 */ /* 0x080fe60003800200 */
[C---:B------:R-:W-:Y:S07]  /*2670*/  HMMA.16816.F32.BF16 R16, R132.reuse, R142, R16 ;  /* 0x0000008e8410723c */ /* 0x040fee0000041810 */
[----:B------:R-:W-:Y:S01]  /*2680*/  @!P6 IMNMX R142, R144, R204, PT ;  /* 0x000000cc908ee217 */ /* 0x000fe20003800200 */
[-C--:B------:R-:W-:Y:S01]  /*2690*/  HMMA.16816.F32.BF16 R20, R132, R152.reuse, R20 ;  /* 0x000000988414723c */ /* 0x080fe20000041814 */
[----:B------:R-:W-:Y:S03]  /*26a0*/  FMUL.FTZ R143, R212, 1.4426950216293334961 ;  /* 0x3fb8aa3bd48f7820 */ /* 0x000fe60000410000 */
[----:B-1----:R-:W-:Y:S02]  /*26b0*/  @!P6 IMAD.SHL.U32 R137, R137, 0x2, RZ ;  /* 0x000000028989e824 */ /* 0x002fe400078e00ff */
[----:B------:R-:W-:Y:S02]  /*26c0*/  FSEL R143, R143, RZ, P0 ;  /* 0x000000ff8f8f7208 */ /* 0x000fe40000000000 */
[----:B------:R-:W-:Y:S01]  /*26d0*/  FSETP.NEU.FTZ.AND P0, PT, R211, -INF , PT ;  /* 0xff800000d300780b */ /* 0x000fe20003f1d000 */
[C---:B------:R-:W-:Y:S03]  /*26e0*/  HMMA.16816.F32.BF16 R24, R148.reuse, R152, R24 ;  /* 0x000000989418723c */ /* 0x040fe60000041818 */
[----:B------:R-:W-:Y:S02]  /*26f0*/  @!P6 LOP3.LUT R138, R182, 0x6, R137, 0xf8, !PT ;  /* 0x00000006b68ae812 */ /* 0x000fe400078ef889 */
[----:B------:R-:W-:Y:S03]  /*2700*/  FSEL R141, R141, RZ, P0 ;  /* 0x000000ff8d8d7208 */ /* 0x000fe60000000000 */
[-C--:B------:R-:W-:Y:S08]  /*2710*/  HMMA.16816.F32.BF16 R28, R148, R154.reuse, R28 ;  /* 0x0000009a941c723c */ /* 0x080ff0000004181c */
[----:B------:R-:W-:Y:S01]  /*2720*/  HMMA.16816.F32.BF16 R32, R132, R154, R32 ;  /* 0x0000009a8420723c */ /* 0x000fe20000041820 */
[----:B------:R1:W2:Y:S07]  /*2730*/  LDSM.16.M88.4 R132, [R0+0x2800] ;  /* 0x002800000084783b */ /* 0x0002ae0000000200 */
[-C--:B---3--:R-:W-:Y:S01]  /*2740*/  HMMA.16816.F32.BF16 R4, R156, R164.reuse, R4 ;  /* 0x000000a49c04723c */ /* 0x088fe20000041804 */
[----:B-1----:R-:W-:Y:S04]  /*2750*/  IMAD R0, R194, 0x4, R244 ;  /* 0x00000004c2007824 */ /* 0x002fe800078e02f4 */
[C---:B------:R-:W-:Y:S01]  /*2760*/  IMAD.WIDE.U32 R136, R0.reuse, -0x326172a9, RZ ;  /* 0xcd9e8d5700887825 */ /* 0x040fe200078e00ff */
[----:B------:R-:W-:Y:S03]  /*2770*/  IADD3 R139, R0, 0x2, RZ ;  /* 0x00000002008b7810 */ /* 0x000fe60007ffe0ff */
[----:B------:R-:W-:Y:S03]  /*2780*/  @!P6 IMAD R0, R240, 0x80, R138 ;  /* 0x00000080f000e824 */ /* 0x000fe600078e028a */
[-C--:B------:R-:W-:Y:S01]  /*2790*/  LOP3.LUT R137, R137, R237.reuse, RZ, 0x3c, !PT ;  /* 0x000000ed89897212 */ /* 0x080fe200078e3cff */
[----:B------:R-:W-:Y:S01]  /*27a0*/  IMAD.WIDE.U32 R138, R139, -0x326172a9, RZ ;  /* 0xcd9e8d578b8a7825 */ /* 0x000fe200078e00ff */
[--C-:B------:R-:W-:Y:S02]  /*27b0*/  LOP3.LUT R147, R217, R136, R226.reuse, 0x96, !PT ;  /* 0x00000088d9937212 */ /* 0x100fe400078e96e2 */
[C---:B------:R-:W-:Y:S01]  /*27c0*/  @!P6 IADD3 R145, R0.reuse, 0x1, RZ ;  /* 0x000000010091e810 */ /* 0x040fe20007ffe0ff */
[----:B------:R-:W-:Y:S01]  /*27d0*/  IMAD.WIDE.U32 R136, R137, -0x2daee0ad, RZ ;  /* 0xd2511f5389887825 */ /* 0x000fe200078e00ff */
[----:B------:R-:W-:Y:S02]  /*27e0*/  @!P6 ISETP.GE.AND P1, PT, R0, R142, PT ;  /* 0x0000008e0000e20c */ /* 0x000fe40003f26270 */
[----:B------:R-:W-:Y:S01]  /*27f0*/  LOP3.LUT R146, R139, R237, RZ, 0x3c, !PT ;  /* 0x000000ed8b927212 */ /* 0x000fe200078e3cff */
[----:B------:R-:W-:Y:S03]  /*2800*/  IMAD.WIDE.U32 R152, R147, -0x2daee0ad, RZ ;  /* 0xd2511f5393987825 */ /* 0x000fe600078e00ff */
[----:B------:R-:W-:Y:S01]  /*2810*/  @!P6 FSEL R4, R4, -INF , !P1 ;  /* 0xff8000000404e808 */ /* 0x000fe20004800000 */
[C---:B--2---:R-:W-:Y:S01]  /*2820*/  HMMA.16816.F32.BF16 R8, R132.reuse, R164, R8 ;  /* 0x000000a48408723c */ /* 0x044fe20000041808 */
[----:B------:R-:W-:Y:S02]  /*2830*/  LOP3.LUT R139, R217, R138, R226, 0x96, !PT ;  /* 0x0000008ad98b7212 */ /* 0x000fe400078e96e2 */
[----:B------:R-:W-:Y:S01]  /*2840*/  @!P6 ISETP.GE.AND P1, PT, R145, R142, PT ;  /* 0x0000008e9100e20c */ /* 0x000fe20003f26270 */
[--C-:B------:R-:W-:Y:S01]  /*2850*/  FFMA.FTZ R4, R4, c[0x0][0x23c], -R143.reuse ;  /* 0x00008f0004047a23 */ /* 0x100fe2000001088f */
[-C--:B------:R-:W-:Y:S01]  /*2860*/  @!P6 ISETP.GE.AND P0, PT, R0, R140.reuse, PT ;  /* 0x0000008c0000e20c */ /* 0x080fe20003f06270 */
[----:B------:R-:W-:Y:S01]  /*2870*/  IMAD.WIDE.U32 R154, R139, -0x2daee0ad, RZ ;  /* 0xd2511f538b9a7825 */ /* 0x000fe200078e00ff */
[----:B------:R-:W-:Y:S01]  /*2880*/  @!P6 FSEL R5, R5, -INF , !P1 ;  /* 0xff8000000505e808 */ /* 0x000fe20004800000 */
[----:B------:R1:W-:Y:S01]  /*2890*/  MUFU.EX2 R184, R4 ;  /* 0x0000000400b87308 */ /* 0x0003e20000000800 */
[----:B------:R-:W-:Y:S01]  /*28a0*/  @!P6 FSEL R6, R6, -INF , !P0 ;  /* 0xff8000000606e808 */ /* 0x000fe20004000000 */
[-C--:B------:R-:W-:Y:S01]  /*28b0*/  HMMA.16816.F32.BF16 R12, R132, R166.reuse, R12 ;  /* 0x000000a6840c723c */ /* 0x080fe2000004180c */
[----:B------:R-:W-:Y:S01]  /*28c0*/  @!P6 ISETP.GE.AND P0, PT, R145, R140, PT ;  /* 0x0000008c9100e20c */ /* 0x000fe20003f06270 */
[----:B------:R-:W-:Y:S01]  /*28d0*/  FFMA.FTZ R138, R5, c[0x0][0x23c], -R143 ;  /* 0x00008f00058a7a23 */ /* 0x000fe2000001088f */
[----:B------:R-:W-:Y:S02]  /*28e0*/  LOP3.LUT R147, R232, R137, RZ, 0x3c, !PT ;  /* 0x00000089e8937212 */ /* 0x000fe400078e3cff */
[----:B------:R-:W-:Y:S02]  /*28f0*/  @!P6 FSEL R7, R7, -INF , !P0 ;  /* 0xff8000000707e808 */ /* 0x000fe40004000000 */
[----:B------:R-:W-:Y:S01]  /*2900*/  FSETP.NEU.FTZ.AND P0, PT, R210, -INF , PT ;  /* 0xff800000d200780b */ /* 0x000fe20003f1d000 */
[----:B------:R2:W-:Y:S01]  /*2910*/  MUFU.EX2 R183, R138 ;  /* 0x0000008a00b77308 */ /* 0x0005e20000000800 */
[----:B------:R-:W-:Y:S01]  /*2920*/  LOP3.LUT R148, R153, R136, R227, 0x96, !PT ;  /* 0x0000008899947212 */ /* 0x000fe200078e96e3 */
[C---:B------:R-:W-:Y:S04]  /*2930*/  HMMA.16816.F32.BF16 R16, R156.reuse, R166, R16 ;  /* 0x000000a69c10723c */ /* 0x040fe80000041810 */
[----:B------:R-:W-:Y:S04]  /*2940*/  IMAD.WIDE.U32 R148, R148, -0x326172a9, RZ ;  /* 0xcd9e8d5794947825 */ /* 0x000fe800078e00ff */
[----:B-1----:R-:W-:Y:S04]  /*2950*/  IMAD.WIDE.U32 R4, R146, -0x2daee0ad, RZ ;  /* 0xd2511f5392047825 */ /* 0x002fe800078e00ff */
[--C-:B------:R-:W-:Y:S01]  /*2960*/  FFMA.FTZ R146, R7, c[0x0][0x23c], -R141.reuse ;  /* 0x00008f0007927a23 */ /* 0x100fe2000001088d */
[----:B------:R-:W-:Y:S01]  /*2970*/  LOP3.LUT R151, R232, R5, RZ, 0x3c, !PT ;  /* 0x00000005e8977212 */ /* 0x000fe200078e3cff */
[----:B------:R-:W-:Y:S01]  /*2980*/  FFMA.FTZ R5, R6, c[0x0][0x23c], -R141 ;  /* 0x00008f0006057a23 */ /* 0x000fe2000001088d */
[----:B------:R-:W-:Y:S01]  /*2990*/  @!P6 IADD3 R6, R144, 0x20, RZ ;  /* 0x000000209006e810 */ /* 0x000fe20007ffe0ff */
[----:B------:R1:W3:Y:S01]  /*29a0*/  MUFU.EX2 R190, R146 ;  /* 0x0000009200be7308 */ /* 0x0002e20000000800 */
[----:B------:R-:W-:Y:S01]  /*29b0*/  LOP3.LUT R150, R155, R4, R227, 0x96, !PT ;  /* 0x000000049b967212 */ /* 0x000fe200078e96e3 */
[----:B------:R-:W-:Y:S01]  /*29c0*/  FMUL.FTZ R4, R210, 1.4426950216293334961 ;  /* 0x3fb8aa3bd2047820 */ /* 0x000fe20000410000 */
[----:B------:R-:W-:Y:S01]  /*29d0*/  @!P6 IMNMX R6, R6, R204, PT ;  /* 0x000000cc0606e217 */ /* 0x000fe20003800200 */
[----:B--2---:R-:W2:Y:S03]  /*29e0*/  LDSM.16.M88.4 R136, [R169+0xd400] ;  /* 0x00d40000a988783b */ /* 0x004ea60000000200 */
[-C--:B------:R-:W-:Y:S02]  /*29f0*/  @!P6 ISETP.GE.AND P1, PT, R0, R6.reuse, PT ;  /* 0x000000060000e20c */ /* 0x080fe40003f26270 */
[----:B------:R-:W-:Y:S01]  /*2a00*/  FSEL R7, R4, RZ, P0 ;  /* 0x000000ff04077208 */ /* 0x000fe20000000000 */
[----:B------:R4:W2:Y:S01]  /*2a10*/  MUFU.EX2 R182, R5 ;  /* 0x0000000500b67308 */ /* 0x0008a20000000800 */
[----:B------:R-:W-:Y:S01]  /*2a20*/  @!P6 ISETP.GE.AND P0, PT, R145, R6, PT ;  /* 0x000000069100e20c */ /* 0x000fe20003f06270 */
[----:B------:R-:W-:Y:S01]  /*2a30*/  FMUL.FTZ R4, R209, 1.4426950216293334961 ;  /* 0x3fb8aa3bd1047820 */ /* 0x000fe20000410000 */
[----:B------:R-:W-:Y:S02]  /*2a40*/  @!P6 FSEL R8, R8, -INF , !P1 ;  /* 0xff8000000808e808 */ /* 0x000fe40004800000 */
[----:B------:R-:W-:Y:S02]  /*2a50*/  @!P6 FSEL R9, R9, -INF , !P0 ;  /* 0xff8000000909e808 */ /* 0x000fe40004000000 */
[----:B------:R-:W-:Y:S01]  /*2a60*/  FSETP.NEU.FTZ.AND P1, PT, R209, -INF , PT ;  /* 0xff800000d100780b */ /* 0x000fe20003f3d000 */
[--C-:B------:R-:W-:Y:S02]  /*2a70*/  FFMA.FTZ R8, R8, c[0x0][0x23c], -R7.reuse ;  /* 0x00008f0008087a23 */ /* 0x100fe40000010807 */
[--C-:B------:R-:W-:Y:S01]  /*2a80*/  FFMA.FTZ R9, R9, c[0x0][0x23c], -R7.reuse ;  /* 0x00008f0009097a23 */ /* 0x100fe20000010807 */
[----:B------:R-:W-:Y:S01]  /*2a90*/  FSEL R4, R4, RZ, P1 ;  /* 0x000000ff04047208 */ /* 0x000fe20000800000 */
[----:B------:R3:W3:Y:S01]  /*2aa0*/  MUFU.EX2 R191, R8 ;  /* 0x0000000800bf7308 */ /* 0x0006e20000000800 */
[----:B-1----:R-:W-:Y:S05]  /*2ab0*/  IMAD.WIDE.U32 R146, R147, -0x326172a9, RZ ;  /* 0xcd9e8d5793927825 */ /* 0x002fea00078e00ff */
[----:B------:R-:W-:Y:S04]  /*2ac0*/  LOP3.LUT R146, R149, R146, R228, 0x96, !PT ;  /* 0x0000009295927212 */ /* 0x000fe800078e96e4 */
[----:B------:R1:W1:Y:S01]  /*2ad0*/  MUFU.EX2 R189, R9 ;  /* 0x0000000900bd7308 */ /* 0x0002620000000800 */
[----:B----4-:R-:W-:Y:S02]  /*2ae0*/  @!P6 IADD3 R5, R144, 0x28, RZ ;  /* 0x000000289005e810 */ /* 0x010fe40007ffe0ff */
[----:B------:R-:W-:Y:S02]  /*2af0*/  LOP3.LUT R144, R225, R147, RZ, 0x3c, !PT ;  /* 0x00000093e1907212 */ /* 0x000fe400078e3cff */
[----:B------:R-:W-:Y:S04]  /*2b00*/  @!P6 IMNMX R5, R5, R204, PT ;  /* 0x000000cc0505e217 */ /* 0x000fe80003800200 */
[-C--:B------:R-:W-:Y:S01]  /*2b10*/  @!P6 ISETP.GE.AND P0, PT, R145, R5.reuse, PT ;  /* 0x000000059100e20c */ /* 0x080fe20003f06270 */
[----:B------:R-:W-:Y:S01]  /*2b20*/  IMAD.WIDE.U32 R144, R144, -0x2daee0ad, RZ ;  /* 0xd2511f5390907825 */ /* 0x000fe200078e00ff */
[CC--:B------:R-:W-:Y:S01]  /*2b30*/  @!P6 ISETP.GE.AND P2, PT, R0.reuse, R5.reuse, PT ;  /* 0x000000050000e20c */ /* 0x0c0fe20003f46270 */
[-C--:B--2---:R-:W-:Y:S01]  /*2b40*/  HMMA.16816.F32.BF16 R20, R156, R136.reuse, R20 ;  /* 0x000000889c14723c */ /* 0x084fe20000041814 */
[----:B------:R-:W-:Y:S02]  /*2b50*/  @!P6 FSEL R11, R11, -INF , !P0 ;  /* 0xff8000000b0be808 */ /* 0x000fe40004000000 */
[----:B---3--:R-:W-:Y:S02]  /*2b60*/  @!P6 IADD3 R8, R0, 0x8, RZ ;  /* 0x000000080008e810 */ /* 0x008fe40007ffe0ff */
[----:B------:R-:W-:Y:S01]  /*2b70*/  @!P6 FSEL R10, R10, -INF , !P2 ;  /* 0xff8000000a0ae808 */ /* 0x000fe20005000000 */
[--C-:B------:R-:W-:Y:S01]  /*2b80*/  FFMA.FTZ R11, R11, c[0x0][0x23c], -R4.reuse ;  /* 0x00008f000b0b7a23 */ /* 0x100fe20000010804 */
[CC--:B------:R-:W-:Y:S01]  /*2b90*/  @!P6 ISETP.GE.AND P5, PT, R8.reuse, R5.reuse, PT ;  /* 0x000000050800e20c */ /* 0x0c0fe20003fa6270 */
[C---:B------:R-:W-:Y:S01]  /*2ba0*/  HMMA.16816.F32.BF16 R24, R132.reuse, R136, R24 ;  /* 0x000000888418723c */ /* 0x040fe20000041818 */
[C---:B------:R-:W-:Y:S01]  /*2bb0*/  @!P6 ISETP.GE.AND P3, PT, R8.reuse, R6, PT ;  /* 0x000000060800e20c */ /* 0x040fe20003f66270 */
[----:B------:R-:W-:Y:S01]  /*2bc0*/  MUFU.EX2 R192, R11 ;  /* 0x0000000b00c07308 */ /* 0x000fe20000000800 */
[----:B------:R-:W-:Y:S01]  /*2bd0*/  @!P6 ISETP.GE.AND P1, PT, R8, R142, PT ;  /* 0x0000008e0800e20c */ /* 0x000fe20003f26270 */
[--C-:B------:R-:W-:Y:S01]  /*2be0*/  FFMA.FTZ R10, R10, c[0x0][0x23c], -R4.reuse ;  /* 0x00008f000a0a7a23 */ /* 0x100fe20000010804 */
[----:B-1----:R-:W-:Y:S02]  /*2bf0*/  @!P6 IADD3 R9, R0, 0x9, RZ ;  /* 0x000000090009e810 */ /* 0x002fe40007ffe0ff */
[----:B------:R-:W-:Y:S01]  /*2c00*/  @!P6 FSEL R14, R14, -INF , !P5 ;  /* 0xff8000000e0ee808 */ /* 0x000fe20006800000 */
[-C--:B------:R-:W-:Y:S01]  /*2c10*/  HMMA.16816.F32.BF16 R28, R132, R138.reuse, R28 ;  /* 0x0000008a841c723c */ /* 0x080fe2000004181c */
[CC--:B------:R-:W-:Y:S02]  /*2c20*/  @!P6 ISETP.GE.AND P4, PT, R9.reuse, R5.reuse, PT ;  /* 0x000000050900e20c */ /* 0x0c0fe40003f86270 */
[----:B------:R-:W-:Y:S01]  /*2c30*/  @!P6 ISETP.GE.AND P0, PT, R9, R6, PT ;  /* 0x000000060900e20c */ /* 0x000fe20003f06270 */
[--C-:B------:R-:W-:Y:S01]  /*2c40*/  FFMA.FTZ R14, R14, c[0x0][0x23c], -R4.reuse ;  /* 0x00008f000e0e7a23 */ /* 0x100fe20000010804 */
[----:B------:R-:W-:Y:S01]  /*2c50*/  @!P6 FSEL R15, R15, -INF , !P4 ;  /* 0xff8000000f0fe808 */ /* 0x000fe20006000000 */
[----:B------:R1:W2:Y:S01]  /*2c60*/  MUFU.EX2 R193, R10 ;  /* 0x0000000a00c17308 */ /* 0x0002a20000000800 */
[----:B------:R-:W-:Y:S01]  /*2c70*/  @!P6 FSEL R12, R12, -INF , !P3 ;  /* 0xff8000000c0ce808 */ /* 0x000fe20005800000 */
[----:B------:R-:W-:Y:S01]  /*2c80*/  HMMA.16816.F32.BF16 R32, R156, R138, R32 ;  /* 0x0000008a9c20723c */ /* 0x000fe20000041820 */
[----:B------:R-:W-:Y:S02]  /*2c90*/  @!P6 FSEL R13, R13, -INF , !P0 ;  /* 0xff8000000d0de808 */ /* 0x000fe40004000000 */
[----:B------:R-:W-:Y:S01]  /*2ca0*/  @!P6 ISETP.GE.AND P3, PT, R9, R142, PT ;  /* 0x0000008e0900e20c */ /* 0x000fe20003f66270 */
[----:B------:R-:W-:Y:S01]  /*2cb0*/  FFMA.FTZ R15, R15, c[0x0][0x23c], -R4 ;  /* 0x00008f000f0f7a23 */ /* 0x000fe20000010804 */
[----:B------:R-:W-:Y:S01]  /*2cc0*/  @!P6 FSEL R16, R16, -INF , !P1 ;  /* 0xff8000001010e808 */ /* 0x000fe20004800000 */
[--C-:B------:R-:W-:Y:S01]  /*2cd0*/  FFMA.FTZ R12, R12, c[0x0][0x23c], -R7.reuse ;  /* 0x00008f000c0c7a23 */ /* 0x100fe20000010807 */
[----:B------:R-:W-:Y:S01]  /*2ce0*/  @!P6 FSEL R17, R17, -INF , !P3 ;  /* 0xff8000001111e808 */ /* 0x000fe20005800000 */
[----:B------:R-:W-:Y:S01]  /*2cf0*/  MUFU.EX2 R187, R14 ;  /* 0x0000000e00bb7308 */ /* 0x000fe20000000800 */
[-C--:B------:R-:W-:Y:S02]  /*2d00*/  @!P6 ISETP.GE.AND P2, PT, R8, R140.reuse, PT ;  /* 0x0000008c0800e20c */ /* 0x080fe40003f46270 */
[----:B------:R-:W-:Y:S01]  /*2d10*/  @!P6 ISETP.GE.AND P0, PT, R9, R140, PT ;  /* 0x0000008c0900e20c */ /* 0x000fe20003f06270 */
[----:B------:R-:W-:Y:S01]  /*2d20*/  FFMA.FTZ R13, R13, c[0x0][0x23c], -R7 ;  /* 0x00008f000d0d7a23 */ /* 0x000fe20000010807 */
[----:B------:R-:W-:Y:S01]  /*2d30*/  @!P6 IADD3 R8, R0, 0x10, RZ ;  /* 0x000000100008e810 */ /* 0x000fe20007ffe0ff */
[--C-:B------:R-:W-:Y:S01]  /*2d40*/  FFMA.FTZ R16, R16, c[0x0][0x23c], -R143.reuse ;  /* 0x00008f0010107a23 */ /* 0x100fe2000001088f */
[----:B------:R-:W-:Y:S01]  /*2d50*/  @!P6 FSEL R18, R18, -INF , !P2 ;  /* 0xff8000001212e808 */ /* 0x000fe20005000000 */
[----:B------:R-:W-:Y:S01]  /*2d60*/  FFMA.FTZ R17, R17, c[0x0][0x23c], -R143 ;  /* 0x00008f0011117a23 */ /* 0x000fe2000001088f */
[C---:B------:R-:W-:Y:S01]  /*2d70*/  @!P6 ISETP.GE.AND P1, PT, R8.reuse, R6, PT ;  /* 0x000000060800e20c */ /* 0x040fe20003f26270 */
[----:B------:R3:W-:Y:S01]  /*2d80*/  MUFU.EX2 R188, R15 ;  /* 0x0000000f00bc7308 */ /* 0x0007e20000000800 */
[----:B------:R-:W-:Y:S01]  /*2d90*/  @!P6 ISETP.GE.AND P5, PT, R8, R142, PT ;  /* 0x0000008e0800e20c */ /* 0x000fe20003fa6270 */
[----:B------:R-:W-:Y:S01]  /*2da0*/  IMAD.WIDE.U32 R136, R150, -0x326172a9, RZ ;  /* 0xcd9e8d5796887825 */ /* 0x000fe200078e00ff */
[C---:B------:R-:W-:Y:S02]  /*2db0*/  @!P6 ISETP.GE.AND P3, PT, R8.reuse, R5, PT ;  /* 0x000000050800e20c */ /* 0x040fe40003f66270 */
[----:B------:R-:W-:Y:S01]  /*2dc0*/  @!P6 ISETP.GE.AND P4, PT, R8, R140, PT ;  /* 0x0000008c0800e20c */ /* 0x000fe20003f86270 */
[----:B-1----:R-:W-:Y:S01]  /*2dd0*/  IMAD.WIDE.U32 R10, R151, -0x326172a9, RZ ;  /* 0xcd9e8d57970a7825 */ /* 0x002fe200078e00ff */
[----:B------:R-:W-:Y:S02]  /*2de0*/  @!P6 IADD3 R8, R0, 0x11, RZ ;  /* 0x000000110008e810 */ /* 0x000fe40007ffe0ff */
[----:B------:R-:W-:Y:S01]  /*2df0*/  @!P6 FSEL R19, R19, -INF , !P0 ;  /* 0xff8000001313e808 */ /* 0x000fe20004000000 */
[----:B------:R-:W1:Y:S01]  /*2e00*/  MUFU.EX2 R185, R12 ;  /* 0x0000000c00b97308 */ /* 0x000e620000000800 */
[----:B------:R-:W-:Y:S01]  /*2e10*/  @!P6 FSEL R24, R24, -INF , !P1 ;  /* 0xff8000001818e808 */ /* 0x000fe20004800000 */
[--C-:B------:R-:W-:Y:S01]  /*2e20*/  FFMA.FTZ R18, R18, c[0x0][0x23c], -R141.reuse ;  /* 0x00008f0012127a23 */ /* 0x100fe2000001088d */
[----:B------:R-:W-:Y:S01]  /*2e30*/  @!P6 ISETP.GE.AND P2, PT, R8, R142, PT ;  /* 0x0000008e0800e20c */ /* 0x000fe20003f46270 */
[----:B------:R-:W-:Y:S01]  /*2e40*/  FFMA.FTZ R19, R19, c[0x0][0x23c], -R141 ;  /* 0x00008f0013137a23 */ /* 0x000fe2000001088d */
[----:B------:R-:W-:Y:S01]  /*2e50*/  LOP3.LUT R9, R225, R11, RZ, 0x3c, !PT ;  /* 0x0000000be1097212 */ /* 0x000fe200078e3cff */
[----:B------:R-:W-:Y:S01]  /*2e60*/  FFMA.FTZ R24, R24, c[0x0][0x23c], -R7 ;  /* 0x00008f0018187a23 */ /* 0x000fe20000010807 */
[----:B------:R-:W-:Y:S02]  /*2e70*/  @!P6 FSEL R21, R21, -INF , !P2 ;  /* 0xff8000001515e808 */ /* 0x000fe40005000000 */
[C---:B------:R-:W-:Y:S01]  /*2e80*/  @!P6 ISETP.GE.AND P0, PT, R8.reuse, R140, PT ;  /* 0x0000008c0800e20c */ /* 0x040fe20003f06270 */
[----:B------:R4:W-:Y:S01]  /*2e90*/  MUFU.EX2 R186, R13 ;  /* 0x0000000d00ba7308 */ /* 0x0009e20000000800 */
[-C--:B------:R-:W-:Y:S01]  /*2ea0*/  @!P6 ISETP.GE.AND P2, PT, R8, R5.reuse, PT ;  /* 0x000000050800e20c */ /* 0x080fe20003f46270 */
[--C-:B------:R-:W-:Y:S01]  /*2eb0*/  FFMA.FTZ R21, R21, c[0x0][0x23c], -R143.reuse ;  /* 0x00008f0015157a23 */ /* 0x100fe2000001088f */
[----:B------:R-:W-:Y:S01]  /*2ec0*/  @!P6 FSEL R20, R20, -INF , !P5 ;  /* 0xff8000001414e808 */ /* 0x000fe20006800000 */
[----:B---3--:R-:W-:Y:S01]  /*2ed0*/  IMAD.WIDE.U32 R14, R146, -0x2daee0ad, RZ ;  /* 0xd2511f53920e7825 */ /* 0x008fe200078e00ff */
[----:B------:R-:W-:Y:S02]  /*2ee0*/  @!P6 ISETP.GE.AND P5, PT, R8, R6, PT ;  /* 0x000000060800e20c */ /* 0x000fe40003fa6270 */
[----:B------:R-:W-:Y:S01]  /*2ef0*/  LOP3.LUT R10, R137, R10, R228, 0x96, !PT ;  /* 0x0000000a890a7212 */ /* 0x000fe200078e96e4 */
[----:B------:R-:W-:Y:S01]  /*2f00*/  FFMA.FTZ R20, R20, c[0x0][0x23c], -R143 ;  /* 0x00008f0014147a23 */ /* 0x000fe2000001088f */
[----:B------:R-:W-:Y:S01]  /*2f10*/  @!P6 IADD3 R8, R0, 0x18, RZ ;  /* 0x000000180008e810 */ /* 0x000fe20007ffe0ff */
[----:B------:R3:W-:Y:S01]  /*2f20*/  MUFU.EX2 R167, R16 ;  /* 0x0000001000a77308 */ /* 0x0007e20000000800 */
[----:B------:R-:W-:Y:S01]  /*2f30*/  @!P6 FSEL R22, R22, -INF , !P4 ;  /* 0xff8000001616e808 */ /* 0x000fe20006000000 */
[----:B------:R-:W-:Y:S01]  /*2f40*/  IMAD.WIDE.U32 R132, R10, -0x2daee0ad, RZ ;  /* 0xd2511f530a847825 */ /* 0x000fe200078e00ff */
[----:B------:R-:W-:Y:S02]  /*2f50*/  @!P6 IADD3 R0, R0, 0x19, RZ ;  /* 0x000000190000e810 */ /* 0x000fe40007ffe0ff */
[----:B------:R-:W-:Y:S01]  /*2f60*/  @!P6 ISETP.GE.AND P4, PT, R8, R6, PT ;  /* 0x000000060800e20c */ /* 0x000fe20003f86270 */
[----:B------:R-:W-:Y:S01]  /*2f70*/  FFMA.FTZ R22, R22, c[0x0][0x23c], -R141 ;  /* 0x00008f0016167a23 */ /* 0x000fe2000001088d */
[-C--:B------:R-:W-:Y:S02]  /*2f80*/  @!P6 ISETP.GE.AND P1, PT, R8, R5.reuse, PT ;  /* 0x000000050800e20c */ /* 0x080fe40003f26270 */
[----:B------:R-:W-:Y:S01]  /*2f90*/  @!P6 FSEL R26, R26, -INF , !P3 ;  /* 0xff8000001a1ae808 */ /* 0x000fe20005800000 */
[----:B------:R1:W-:Y:S01]  /*2fa0*/  MUFU.EX2 R166, R17 ;  /* 0x0000001100a67308 */ /* 0x0003e20000000800 */
[----:B------:R-:W-:Y:S02]  /*2fb0*/  @!P6 FSEL R25, R25, -INF , !P5 ;  /* 0xff8000001919e808 */ /* 0x000fe40006800000 */
[----:B------:R-:W-:Y:S01]  /*2fc0*/  @!P6 ISETP.GE.AND P3, PT, R8, R142, PT ;  /* 0x0000008e0800e20c */ /* 0x000fe20003f66270 */
[----:B------:R-:W-:Y:S01]  /*2fd0*/  FFMA.FTZ R26, R26, c[0x0][0x23c], -R4 ;  /* 0x00008f001a1a7a23 */ /* 0x000fe20000010804 */
[----:B------:R-:W-:Y:S01]  /*2fe0*/  @!P6 ISETP.GE.AND P5, PT, R0, R5, PT ;  /* 0x000000050000e20c */ /* 0x000fe20003fa6270 */
[----:B------:R-:W-:Y:S01]  /*2ff0*/  FFMA.FTZ R25, R25, c[0x0][0x23c], -R7 ;  /* 0x00008f0019197a23 */ /* 0x000fe20000010807 */
[----:B------:R-:W-:Y:S01]  /*3000*/  @!P6 FSEL R28, R28, -INF , !P4 ;  /* 0xff8000001c1ce808 */ /* 0x000fe20006000000 */
[----:B----4-:R-:W-:Y:S01]  /*3010*/  IMAD.WIDE.U32 R12, R9, -0x2daee0ad, RZ ;  /* 0xd2511f53090c7825 */ /* 0x010fe200078e00ff */
[----:B------:R-:W-:Y:S01]  /*3020*/  LOP3.LUT R5, R145, R152, R233, 0x96, !PT ;  /* 0x0000009891057212 */ /* 0x000fe200078e96e9 */
[----:B------:R-:W-:Y:S01]  /*3030*/  MUFU.EX2 R165, R18 ;  /* 0x0000001200a57308 */ /* 0x000fe20000000800 */
[----:B------:R-:W-:Y:S01]  /*3040*/  @!P6 ISETP.GE.AND P4, PT, R8, R140, PT ;  /* 0x0000008c0800e20c */ /* 0x000fe20003f86270 */
[----:B------:R-:W-:Y:S01]  /*3050*/  FFMA.FTZ R28, R28, c[0x0][0x23c], -R7 ;  /* 0x00008f001c1c7a23 */ /* 0x000fe20000010807 */
[--C-:B------:R-:W-:Y:S01]  /*3060*/  LOP3.LUT R134, R15, R144, R234.reuse, 0x96, !PT ;  /* 0x000000900f867212 */ /* 0x100fe200078e96ea */
[----:B------:R-:W-:Y:S01]  /*3070*/  IMAD.WIDE.U32 R8, R5, -0x326172a9, RZ ;  /* 0xcd9e8d5705087825 */ /* 0x000fe200078e00ff */
[----:B------:R-:W-:Y:S02]  /*3080*/  LOP3.LUT R5, R13, R154, R233, 0x96, !PT ;  /* 0x0000009a0d057212 */ /* 0x000fe400078e96e9 */
[----:B---3--:R-:W-:Y:S01]  /*3090*/  LOP3.LUT R16, R133, R12, R234, 0x96, !PT ;  /* 0x0000000c85107212 */ /* 0x008fe200078e96ea */
[----:B------:R-:W-:Y:S01]  /*30a0*/  IMAD.WIDE.U32 R134, R134, -0x326172a9, RZ ;  /* 0xcd9e8d5786867825 */ /* 0x000fe200078e00ff */
[--C-:B------:R-:W-:Y:S01]  /*30b0*/  LOP3.LUT R12, R9, R148, R229.reuse, 0x96, !PT ;  /* 0x00000094090c7212 */ /* 0x100fe200078e96e5 */
[----:B------:R3:W-:Y:S01]  /*30c0*/  MUFU.EX2 R164, R19 ;  /* 0x0000001300a47308 */ /* 0x0007e20000000800 */
[----:B------:R-:W-:Y:S02]  /*30d0*/  @!P6 FSEL R23, R23, -INF , !P0 ;  /* 0xff8000001717e808 */ /* 0x000fe40004000000 */
[--C-:B------:R-:W-:Y:S01]  /*30e0*/  LOP3.LUT R10, R135, R8, R230.reuse, 0x96, !PT ;  /* 0x00000008870a7212 */ /* 0x100fe200078e96e6 */
[----:B------:R-:W-:Y:S01]  /*30f0*/  IMAD.WIDE.U32 R8, R5, -0x326172a9, RZ ;  /* 0xcd9e8d5705087825 */ /* 0x000fe200078e00ff */
[----:B------:R-:W-:Y:S02]  /*3100*/  @!P6 ISETP.GE.AND P0, PT, R0, R6, PT ;  /* 0x000000060000e20c */ /* 0x000fe40003f06270 */
[----:B------:R-:W-:Y:S01]  /*3110*/  @!P6 FSEL R27, R27, -INF , !P2 ;  /* 0xff8000001b1be808 */ /* 0x000fe20005000000 */
[----:B-1----:R-:W-:Y:S01]  /*3120*/  IMAD.WIDE.U32 R16, R16, -0x326172a9, RZ ;  /* 0xcd9e8d5710107825 */ /* 0x002fe200078e00ff */
[----:B------:R-:W-:Y:S01]  /*3130*/  LOP3.LUT R15, R9, R136, R229, 0x96, !PT ;  /* 0x00000088090f7212 */ /* 0x000fe200078e96e5 */
[----:B------:R1:W-:Y:S01]  /*3140*/  MUFU.EX2 R161, R20 ;  /* 0x0000001400a17308 */ /* 0x0003e20000000800 */
[----:B------:R-:W-:Y:S01]  /*3150*/  @!P6 FSEL R29, R29, -INF , !P0 ;  /* 0xff8000001d1de808 */ /* 0x000fe20004000000 */
[----:B------:R-:W-:Y:S01]  /*3160*/  IMAD.WIDE.U32 R12, R12, -0x2daee0ad, RZ ;  /* 0xd2511f530c0c7825 */ /* 0x000fe200078e00ff */
[----:B------:R-:W-:Y:S02]  /*3170*/  LOP3.LUT R8, R17, R8, R230, 0x96, !PT ;  /* 0x0000000811087212 */ /* 0x000fe400078e96e6 */
[----:B------:R-:W-:Y:S01]  /*3180*/  @!P6 ISETP.GE.AND P2, PT, R0, R142, PT ;  /* 0x0000008e0000e20c */ /* 0x000fe20003f46270 */
[----:B------:R-:W-:Y:S01]  /*3190*/  IMAD.WIDE.U32 R10, R10, -0x2daee0ad, RZ ;  /* 0xd2511f530a0a7825 */ /* 0x000fe200078e00ff */
[--C-:B------:R-:W-:Y:S02]  /*31a0*/  LOP3.LUT R13, R13, R14, R235.reuse, 0x96, !PT ;  /* 0x0000000e0d0d7212 */ /* 0x100fe400078e96eb */
[----:B------:R-:W-:Y:S01]  /*31b0*/  @!P6 ISETP.GE.AND P0, PT, R0, R140, PT ;  /* 0x0000008c0000e20c */ /* 0x000fe20003f06270 */
[----:B------:R-:W-:Y:S01]  /*31c0*/  IMAD.WIDE.U32 R14, R15, -0x2daee0ad, RZ ;  /* 0xd2511f530f0e7825 */ /* 0x000fe200078e00ff */
[--C-:B------:R-:W-:Y:S01]  /*31d0*/  SHF.R.U32.HI R142, RZ, 0x10, R10.reuse ;  /* 0x00000010ff8e7819 */ /* 0x100fe2000001160a */
[----:B------:R-:W-:Y:S01]  /*31e0*/  MUFU.EX2 R156, R21 ;  /* 0x00000015009c7308 */ /* 0x000fe20000000800 */
[----:B------:R-:W-:Y:S01]  /*31f0*/  LOP3.LUT R135, R10, 0xffff, RZ, 0xc0, !PT ;  /* 0x0000ffff0a877812 */ /* 0x000fe200078ec0ff */
[----:B------:R-:W-:Y:S01]  /*3200*/  IMAD.WIDE.U32 R8, R8, -0x2daee0ad, RZ ;  /* 0xd2511f5308087825 */ /* 0x000fe200078e00ff */
[----:B------:R-:W-:Y:S02]  /*3210*/  LOP3.LUT R132, R15, R132, R235, 0x96, !PT ;  /* 0x000000840f847212 */ /* 0x000fe400078e96eb */
[----:B------:R-:W-:Y:S01]  /*3220*/  LOP3.LUT R5, R10, 0xff, RZ, 0xc0, !PT ;  /* 0x000000ff0a057812 */ /* 0x000fe200078ec0ff */
[----:B------:R-:W-:Y:S01]  /*3230*/  FFMA.FTZ R7, R29, c[0x0][0x23c], -R7 ;  /* 0x00008f001d077a23 */ /* 0x000fe20000010807 */
[----:B------:R-:W-:Y:S01]  /*3240*/  SHF.R.U32.HI R0, RZ, 0x18, R10 ;  /* 0x00000018ff007819 */ /* 0x000fe2000001160a */
[----:B------:R-:W-:Y:S01]  /*3250*/  FFMA.FTZ R27, R27, c[0x0][0x23c], -R4 ;  /* 0x00008f001b1b7a23 */ /* 0x000fe20000010804 */
[----:B------:R-:W-:Y:S01]  /*3260*/  LOP3.LUT R12, R11, R12, R236, 0x96, !PT ;  /* 0x0000000c0b0c7212 */ /* 0x000fe200078e96ec */
[----:B------:R-:W-:Y:S01]  /*3270*/  IMAD.WIDE.U32 R10, R13, -0x326172a9, RZ ;  /* 0xcd9e8d570d0a7825 */ /* 0x000fe200078e00ff */
[C---:B------:R-:W-:Y:S01]  /*3280*/  LOP3.LUT R133, R8.reuse, 0xff, RZ, 0xc0, !PT ;  /* 0x000000ff08857812 */ /* 0x040fe200078ec0ff */
[----:B------:R-:W-:Y:S01]  /*3290*/  MUFU.EX2 R154, R7 ;  /* 0x00000007009a7308 */ /* 0x000fe20000000800 */
[--C-:B------:R-:W-:Y:S01]  /*32a0*/  SHF.R.U32.HI R140, RZ, 0x18, R8.reuse ;  /* 0x00000018ff8c7819 */ /* 0x100fe20000011608 */
[----:B------:R-:W-:Y:S01]  /*32b0*/  FFMA.FTZ R23, R23, c[0x0][0x23c], -R141 ;  /* 0x00008f0017177a23 */ /* 0x000fe2000001088d */
[----:B------:R-:W-:Y:S02]  /*32c0*/  LOP3.LUT R137, R8, 0xffff, RZ, 0xc0, !PT ;  /* 0x0000ffff08897812 */ /* 0x000fe400078ec0ff */
[----:B------:R-:W-:Y:S02]  /*32d0*/  SHF.R.U32.HI R136, RZ, 0x10, R8 ;  /* 0x00000010ff887819 */ /* 0x000fe40000011608 */
[----:B------:R-:W-:Y:S01]  /*32e0*/  LOP3.LUT R6, R9, R14, R236, 0x96, !PT ;  /* 0x0000000e09067212 */ /* 0x000fe200078e96ec */
[----:B------:R-:W-:Y:S01]  /*32f0*/  IMAD.WIDE.U32 R8, R132, -0x326172a9, RZ ;  /* 0xcd9e8d5784087825 */ /* 0x000fe200078e00ff */
[----:B------:R-:W-:Y:S01]  /*3300*/  @!P6 FSEL R30, R30, -INF , !P1 ;  /* 0xff8000001e1ee808 */ /* 0x000fe20004800000 */
[----:B------:R-:W-:Y:S01]  /*3310*/  MUFU.EX2 R159, R22 ;  /* 0x00000016009f7308 */ /* 0x000fe20000000800 */
[----:B------:R-:W-:Y:S02]  /*3320*/  ISETP.LE.U32.AND P1, PT, R5, UR5, PT ;  /* 0x0000000505007c0c */ /* 0x000fe4000bf23070 */
[--C-:B------:R-:W-:Y:S01]  /*3330*/  LOP3.LUT R5, R11, R134, R231.reuse, 0x96, !PT ;  /* 0x000000860b057212 */ /* 0x100fe200078e96e7 */
[--C-:B------:R-:W-:Y:S01]  /*3340*/  FFMA.FTZ R30, R30, c[0x0][0x23c], -R4.reuse ;  /* 0x00008f001e1e7a23 */ /* 0x100fe20000010804 */
[----:B------:R-:W-:Y:S02]  /*3350*/  @!P6 FSEL R31, R31, -INF , !P5 ;  /* 0xff8000001f1fe808 */ /* 0x000fe40006800000 */
[----:B------:R-:W-:Y:S02]  /*3360*/  ISETP.LE.U32.AND P5, PT, R0, UR5, PT ;  /* 0x0000000500007c0c */ /* 0x000fe4000bfa3070 */
[----:B------:R-:W-:Y:S01]  /*3370*/  LOP3.LUT R0, R9, R16, R231, 0x96, !PT ;  /* 0x0000001009007212 */ /* 0x000fe200078e96e7 */
[----:B------:R-:W-:Y:S01]  /*3380*/  MUFU.EX2 R160, R24 ;  /* 0x0000001800a07308 */ /* 0x000fe20000000800 */
[----:B------:R-:W-:Y:S01]  /*3390*/  LOP3.LUT R13, R8, 0xffff, RZ, 0xc0, !PT ;  /* 0x0000ffff080d7812 */ /* 0x000fe200078ec0ff */
[----:B------:R-:W-:Y:S01]  /*33a0*/  FFMA.FTZ R4, R31, c[0x0][0x23c], -R4 ;  /* 0x00008f001f047a23 */ /* 0x000fe20000010804 */
[C---:B------:R-:W-:Y:S02]  /*33b0*/  LOP3.LUT R9, R5.reuse, 0xffff, RZ, 0xc0, !PT ;  /* 0x0000ffff05097812 */ /* 0x040fe400078ec0ff */
[C---:B------:R-:W-:Y:S02]  /*33c0*/  LOP3.LUT R17, R10.reuse, 0xffff, RZ, 0xc0, !PT ;  /* 0x0000ffff0a117812 */ /* 0x040fe400078ec0ff */
[----:B---3--:R-:W-:Y:S02]  /*33d0*/  LOP3.LUT R19, R10, 0xff, RZ, 0xc0, !PT ;  /* 0x000000ff0a137812 */ /* 0x008fe400078ec0ff */
[--C-:B------:R-:W-:Y:S01]  /*33e0*/  SHF.R.U32.HI R18, RZ, 0x10, R10.reuse ;  /* 0x00000010ff127819 */ /* 0x100fe2000001160a */
[----:B------:R-:W-:Y:S01]  /*33f0*/  MUFU.EX2 R163, R26 ;  /* 0x0000001a00a37308 */ /* 0x000fe20000000800 */
[----:B-1----:R-:W-:Y:S02]  /*3400*/  SHF.R.U32.HI R20, RZ, 0x18, R10 ;  /* 0x00000018ff147819 */ /* 0x002fe4000001160a */
[----:B------:R-:W-:Y:S02]  /*3410*/  LOP3.LUT R10, R5, 0xff, RZ, 0xc0, !PT ;  /* 0x000000ff050a7812 */ /* 0x000fe400078ec0ff */
[--C-:B------:R-:W-:Y:S02]  /*3420*/  SHF.R.U32.HI R11, RZ, 0x10, R8.reuse ;  /* 0x00000010ff0b7819 */ /* 0x100fe40000011608 */
[----:B------:R-:W-:Y:S02]  /*3430*/  LOP3.LUT R15, R8, 0xff, RZ, 0xc0, !PT ;  /* 0x000000ff080f7812 */ /* 0x000fe400078ec0ff */
[----:B------:R-:W-:Y:S01]  /*3440*/  SHF.R.U32.HI R14, RZ, 0x18, R8 ;  /* 0x00000018ff0e7819 */ /* 0x000fe20000011608 */
[----:B------:R-:W-:Y:S01]  /*3450*/  MUFU.EX2 R152, R4 ;  /* 0x0000000400987308 */ /* 0x000fe20000000800 */
[----:B------:R-:W-:Y:S02]  /*3460*/  SHF.R.U32.HI R9, RZ, 0x8, R9 ;  /* 0x00000008ff097819 */ /* 0x000fe40000011609 */
[--C-:B------:R-:W-:Y:S02]  /*3470*/  SHF.R.U32.HI R8, RZ, 0x10, R5.reuse ;  /* 0x00000010ff087819 */ /* 0x100fe40000011605 */
[----:B------:R-:W-:Y:S02]  /*3480*/  SHF.R.U32.HI R5, RZ, 0x18, R5 ;  /* 0x00000018ff057819 */ /* 0x000fe40000011605 */
[----:B------:R-:W-:Y:S02]  /*3490*/  @!P6 FSEL R33, R33, -INF , !P2 ;  /* 0xff8000002121e808 */ /* 0x000fe40005000000 */
[----:B------:R-:W-:Y:S01]  /*34a0*/  ISETP.LE.U32.AND P2, PT, R5, UR5, PT ;  /* 0x0000000505007c0c */ /* 0x000fe2000bf43070 */
[----:B------:R-:W-:Y:S01]  /*34b0*/  MUFU.EX2 R158, R23 ;  /* 0x00000017009e7308 */ /* 0x000fe20000000800 */
[----:B------:R-:W-:Y:S02]  /*34c0*/  LOP3.LUT R5, R9, 0xffff, RZ, 0xc0, !PT ;  /* 0x0000ffff09057812 */ /* 0x000fe400078ec0ff */
[----:B------:R-:W-:Y:S02]  /*34d0*/  LOP3.LUT R8, R8, 0xff, RZ, 0xc0, !PT ;  /* 0x000000ff08087812 */ /* 0x000fe400078ec0ff */
[----:B------:R-:W-:Y:S02]  /*34e0*/  @!P6 FSEL R35, R35, -INF , !P0 ;  /* 0xff8000002323e808 */ /* 0x000fe40004000000 */
[----:B------:R-:W-:Y:S02]  /*34f0*/  ISETP.LE.U32.AND P0, PT, R5, UR5, PT ;  /* 0x0000000505007c0c */ /* 0x000fe4000bf03070 */
[----:B------:R-:W-:Y:S01]  /*3500*/  @!P6 FSEL R34, R34, -INF , !P4 ;  /* 0xff8000002222e808 */ /* 0x000fe20006000000 */
[----:B------:R-:W-:Y:S01]  /*3510*/  MUFU.EX2 R157, R25 ;  /* 0x00000019009d7308 */ /* 0x000fe20000000800 */
[----:B------:R-:W-:Y:S01]  /*3520*/  ISETP.LE.U32.AND P4, PT, R8, UR5, PT ;  /* 0x0000000508007c0c */ /* 0x000fe2000bf83070 */
[----:B------:R-:W-:Y:S01]  /*3530*/  @!P2 FADD.FTZ R190, -R190, -RZ ;  /* 0x800000ffbebea221 */ /* 0x000fe20000010100 */
[----:B------:R-:W-:Y:S01]  /*3540*/  LOP3.LUT R8, R0, 0xff, RZ, 0xc0, !PT ;  /* 0x000000ff00087812 */ /* 0x000fe200078ec0ff */
[--C-:B------:R-:W-:Y:S01]  /*3550*/  FFMA.FTZ R34, R34, c[0x0][0x23c], -R141.reuse ;  /* 0x00008f0022227a23 */ /* 0x100fe2000001088d */
[----:B------:R-:W-:Y:S01]  /*3560*/  LOP3.LUT R5, R0, 0xffff, RZ, 0xc0, !PT ;  /* 0x0000ffff00057812 */ /* 0x000fe200078ec0ff */
[----:B------:R-:W-:Y:S01]  /*3570*/  FFMA.FTZ R141, R35, c[0x0][0x23c], -R141 ;  /* 0x00008f00238d7a23 */ /* 0x000fe2000001088d */
[----:B------:R-:W-:Y:S02]  /*3580*/  @!P6 FSEL R32, R32, -INF , !P3 ;  /* 0xff8000002020e808 */ /* 0x000fe40005800000 */
[----:B------:R-:W-:Y:S01]  /*3590*/  ISETP.LE.U32.AND P6, PT, R8, UR5, PT ;  /* 0x0000000508007c0c */ /* 0x000fe2000bfc3070 */
[----:B------:R-:W-:Y:S01]  /*35a0*/  @!P0 FADD.FTZ R183, -R183, -RZ ;  /* 0x800000ffb7b78221 */ /* 0x000fe20000010100 */
[--C-:B------:R-:W-:Y:S01]  /*35b0*/  SHF.R.U32.HI R8, RZ, 0x18, R0.reuse ;  /* 0x00000018ff087819 */ /* 0x100fe20000011600 */
[----:B------:R-:W-:Y:S01]  /*35c0*/  FFMA.FTZ R32, R32, c[0x0][0x23c], -R143 ;  /* 0x00008f0020207a23 */ /* 0x000fe2000001088f */
[----:B------:R-:W-:Y:S01]  /*35d0*/  SHF.R.U32.HI R9, RZ, 0x10, R0 ;  /* 0x00000010ff097819 */ /* 0x000fe20000011600 */
[----:B------:R-:W-:Y:S01]  /*35e0*/  @!P4 FADD.FTZ R182, -R182, -RZ ;  /* 0x800000ffb6b6c221 */ /* 0x000fe20000010100 */
[----:B------:R-:W-:Y:S01]  /*35f0*/  SHF.R.U32.HI R0, RZ, 0x8, R5 ;  /* 0x00000008ff007819 */ /* 0x000fe20000011605 */
[----:B------:R-:W-:Y:S01]  /*3600*/  FFMA.FTZ R143, R33, c[0x0][0x23c], -R143 ;  /* 0x00008f00218f7a23 */ /* 0x000fe2000001088f */
[----:B------:R-:W-:Y:S01]  /*3610*/  LOP3.LUT R5, R9, 0xff, RZ, 0xc0, !PT ;  /* 0x000000ff09057812 */ /* 0x000fe200078ec0ff */
[----:B------:R-:W1:Y:S01]  /*3620*/  MUFU.EX2 R151, R32 ;  /* 0x0000002000977308 */ /* 0x000e620000000800 */
[----:B------:R-:W-:Y:S02]  /*3630*/  LOP3.LUT R0, R0, 0xffff, RZ, 0xc0, !PT ;  /* 0x0000ffff00007812 */ /* 0x000fe400078ec0ff */
[----:B------:R-:W-:Y:S01]  /*3640*/  ISETP.LE.U32.AND P3, PT, R10, UR5, PT ;  /* 0x000000050a007c0c */ /* 0x000fe2000bf63070 */
[----:B------:R-:W-:Y:S01]  /*3650*/  @!P6 FADD.FTZ R191, -R191, -RZ ;  /* 0x800000ffbfbfe221 */ /* 0x000fe20000010100 */
[----:B------:R-:W-:Y:S02]  /*3660*/  ISETP.LE.U32.AND P0, PT, R0, UR5, PT ;  /* 0x0000000500007c0c */ /* 0x000fe4000bf03070 */
[----:B------:R-:W-:Y:S02]  /*3670*/  ISETP.LE.U32.AND P4, PT, R5, UR5, PT ;  /* 0x0000000505007c0c */ /* 0x000fe4000bf83070 */
[----:B------:R-:W-:Y:S01]  /*3680*/  SHF.R.U32.HI R5, RZ, 0x8, R13 ;  /* 0x00000008ff057819 */ /* 0x000fe2000001160d */
[----:B------:R-:W-:Y:S01]  /*3690*/  MUFU.EX2 R149, R143 ;  /* 0x0000008f00957308 */ /* 0x000fe20000000800 */
[----:B------:R-:W-:Y:S02]  /*36a0*/  ISETP.LE.U32.AND P2, PT, R15, UR5, PT ;  /* 0x000000050f007c0c */ /* 0x000fe4000bf43070 */
[----:B------:R-:W-:Y:S02]  /*36b0*/  LOP3.LUT R5, R5, 0xffff, RZ, 0xc0, !PT ;  /* 0x0000ffff05057812 */ /* 0x000fe400078ec0ff */
[----:B------:R-:W-:Y:S01]  /*36c0*/  LOP3.LUT R0, R11, 0xff, RZ, 0xc0, !PT ;  /* 0x000000ff0b007812 */ /* 0x000fe200078ec0ff */
[----:B------:R-:W-:Y:S01]  /*36d0*/  @!P3 FADD.FTZ R184, -R184, -RZ ;  /* 0x800000ffb8b8b221 */ /* 0x000fe20000010100 */
[----:B------:R-:W-:Y:S01]  /*36e0*/  ISETP.LE.U32.AND P3, PT, R8, UR5, PT ;  /* 0x0000000508007c0c */ /* 0x000fe2000bf63070 */
[----:B------:R-:W-:Y:S01]  /*36f0*/  @!P0 FADD.FTZ R189, -R189, -RZ ;  /* 0x800000ffbdbd8221 */ /* 0x000fe20000010100 */
[----:B------:R-:W-:Y:S01]  /*3700*/  ISETP.LE.U32.AND P0, PT, R5, UR5, PT ;  /* 0x0000000505007c0c */ /* 0x000fe2000bf03070 */
[----:B--2---:R-:W-:Y:S01]  /*3710*/  @!P4 FADD.FTZ R193, -R193, -RZ ;  /* 0x800000ffc1c1c221 */ /* 0x004fe20000010100 */
[----:B------:R-:W-:Y:S01]  /*3720*/  ISETP.LE.U32.AND P6, PT, R0, UR5, PT ;  /* 0x0000000500007c0c */ /* 0x000fe2000bfc3070 */
[----:B------:R-:W-:Y:S01]  /*3730*/  MUFU.EX2 R150, R34 ;  /* 0x0000002200967308 */ /* 0x000fe20000000800 */
[----:B------:R-:W-:Y:S01]  /*3740*/  LOP3.LUT R0, R12, 0xff, RZ, 0xc0, !PT ;  /* 0x000000ff0c007812 */ /* 0x000fe200078ec0ff */
[----:B------:R-:W-:Y:S01]  /*3750*/  @!P2 FADD.FTZ R185, -R185, -RZ ;  /* 0x800000ffb9b9a221 */ /* 0x000fe20000010100 */
[----:B------:R-:W-:Y:S01]  /*3760*/  ISETP.LE.U32.AND P2, PT, R19, UR5, PT ;  /* 0x0000000513007c0c */ /* 0x000fe2000bf43070 */
[----:B-1----:R-:W-:Y:S01]  /*3770*/  @!P1 FADD.FTZ R151, -R151, -RZ ;  /* 0x800000ff97979221 */ /* 0x002fe20000010100 */
[----:B------:R-:W-:Y:S02]  /*3780*/  ISETP.LE.U32.AND P4, PT, R0, UR5, PT ;  /* 0x0000000500007c0c */ /* 0x000fe4000bf83070 */
[----:B------:R-:W-:Y:S01]  /*3790*/  SHF.R.U32.HI R0, RZ, 0x8, R17 ;  /* 0x00000008ff007819 */ /* 0x000fe20000011611 */
[----:B------:R-:W-:Y:S01]  /*37a0*/  @!P3 FADD.FTZ R192, -R192, -RZ ;  /* 0x800000ffc0c0b221 */ /* 0x000fe20000010100 */
[----:B------:R-:W-:Y:S01]  /*37b0*/  LOP3.LUT R5, R18, 0xff, RZ, 0xc0, !PT ;  /* 0x000000ff12057812 */ /* 0x000fe200078ec0ff */
[----:B------:R-:W-:Y:S01]  /*37c0*/  @!P0 FADD.FTZ R186, -R186, -RZ ;  /* 0x800000ffbaba8221 */ /* 0x000fe20000010100 */
[----:B------:R-:W-:Y:S01]  /*37d0*/  LOP3.LUT R0, R0, 0xffff, RZ, 0xc0, !PT ;  /* 0x0000ffff00007812 */ /* 0x000fe200078ec0ff */
[----:B------:R-:W-:Y:S01]  /*37e0*/  @!P6 FADD.FTZ R187, -R187, -RZ ;  /* 0x800000ffbbbbe221 */ /* 0x000fe20000010100 */
[----:B------:R-:W-:Y:S01]  /*37f0*/  ISETP.LE.U32.AND P0, PT, R5, UR5, PT ;  /* 0x0000000505007c0c */ /* 0x000fe2000bf03070 */
[----:B------:R-:W1:Y:S01]  /*3800*/  MUFU.EX2 R148, R141 ;  /* 0x0000008d00947308 */ /* 0x000e620000000800 */
[----:B------:R-:W-:Y:S01]  /*3810*/  ISETP.LE.U32.AND P6, PT, R0, UR5, PT ;  /* 0x0000000500007c0c */ /* 0x000fe2000bfc3070 */
[----:B------:R-:W-:Y:S01]  /*3820*/  @!P2 FADD.FTZ R167, -R167, -RZ ;  /* 0x800000ffa7a7a221 */ /* 0x000fe20000010100 */
[----:B------:R-:W-:Y:S01]  /*3830*/  LOP3.LUT R0, R12, 0xffff, RZ, 0xc0, !PT ;  /* 0x0000ffff0c007812 */ /* 0x000fe200078ec0ff */
[----:B------:R-:W-:Y:S01]  /*3840*/  @!P4 FADD.FTZ R161, -R161, -RZ ;  /* 0x800000ffa1a1c221 */ /* 0x000fe20000010100 */
[----:B------:R-:W-:Y:S02]  /*3850*/  ISETP.LE.U32.AND P3, PT, R14, UR5, PT ;  /* 0x000000050e007c0c */ /* 0x000fe4000bf63070 */
[----:B------:R-:W-:Y:S02]  /*3860*/  SHF.R.U32.HI R0, RZ, 0x8, R0 ;  /* 0x00000008ff007819 */ /* 0x000fe40000011600 */
[----:B------:R-:W-:Y:S01]  /*3870*/  ISETP.LE.U32.AND P2, PT, R20, UR5, PT ;  /* 0x0000000514007c0c */ /* 0x000fe2000bf43070 */
[----:B------:R-:W2:Y:S01]  /*3880*/  MUFU.EX2 R162, R27 ;  /* 0x0000001b00a27308 */ /* 0x000ea20000000800 */
[--C-:B------:R-:W-:Y:S01]  /*3890*/  SHF.R.U32.HI R5, RZ, 0x18, R12.reuse ;  /* 0x00000018ff057819 */ /* 0x100fe2000001160c */
[----:B------:R-:W-:Y:S01]  /*38a0*/  @!P0 FADD.FTZ R165, -R165, -RZ ;  /* 0x800000ffa5a58221 */ /* 0x000fe20000010100 */
[----:B------:R-:W-:Y:S01]  /*38b0*/  SHF.R.U32.HI R12, RZ, 0x10, R12 ;  /* 0x00000010ff0c7819 */ /* 0x000fe2000001160c */
[----:B------:R-:W-:Y:S01]  /*38c0*/  @!P6 FADD.FTZ R166, -R166, -RZ ;  /* 0x800000ffa6a6e221 */ /* 0x000fe20000010100 */
[----:B------:R-:W-:Y:S02]  /*38d0*/  LOP3.LUT R0, R0, 0xffff, RZ, 0xc0, !PT ;  /* 0x0000ffff00007812 */ /* 0x000fe400078ec0ff */
[----:B------:R-:W-:Y:S01]  /*38e0*/  LOP3.LUT R12, R12, 0xff, RZ, 0xc0, !PT ;  /* 0x000000ff0c0c7812 */ /* 0x000fe200078ec0ff */
[----:B------:R-:W-:Y:S01]  /*38f0*/  @!P3 FADD.FTZ R188, -R188, -RZ ;  /* 0x800000ffbcbcb221 */ /* 0x000fe20000010100 */
[----:B------:R-:W-:Y:S01]  /*3900*/  ISETP.LE.U32.AND P0, PT, R0, UR5, PT ;  /* 0x0000000500007c0c */ /* 0x000fe2000bf03070 */
[----:B------:R-:W-:Y:S01]  /*3910*/  MUFU.EX2 R155, R28 ;  /* 0x0000001c009b7308 */ /* 0x000fe20000000800 */
[----:B------:R-:W-:Y:S01]  /*3920*/  LOP3.LUT R0, R6, 0xffff, RZ, 0xc0, !PT ;  /* 0x0000ffff06007812 */ /* 0x000fe200078ec0ff */
[----:B------:R-:W-:Y:S01]  /*3930*/  @!P2 FADD.FTZ R164, -R164, -RZ ;  /* 0x800000ffa4a4a221 */ /* 0x000fe20000010100 */
[----:B------:R-:W-:Y:S01]  /*3940*/  LOP3.LUT R7, R6, 0xff, RZ, 0xc0, !PT ;  /* 0x000000ff06077812 */ /* 0x000fe200078ec0ff */
[----:B-1----:R-:W-:Y:S01]  /*3950*/  @!P5 FADD.FTZ R148, -R148, -RZ ;  /* 0x800000ff9494d221 */ /* 0x002fe20000010100 */
[----:B------:R-:W-:Y:S02]  /*3960*/  ISETP.LE.U32.AND P6, PT, R12, UR5, PT ;  /* 0x000000050c007c0c */ /* 0x000fe4000bfc3070 */
[----:B------:R-:W-:Y:S02]  /*3970*/  ISETP.LE.U32.AND P3, PT, R5, UR5, PT ;  /* 0x0000000505007c0c */ /* 0x000fe4000bf63070 */
[----:B------:R-:W-:Y:S01]  /*3980*/  SHF.R.U32.HI R5, RZ, 0x10, R6 ;  /* 0x00000010ff057819 */ /* 0x000fe20000011606 */
[----:B------:R-:W1:Y:S01]  /*3990*/  MUFU.EX2 R153, R30 ;  /* 0x0000001e00997308 */ /* 0x000e620000000800 */
[----:B------:R-:W-:Y:S01]  /*39a0*/  SHF.R.U32.HI R0, RZ, 0x8, R0 ;  /* 0x00000008ff007819 */ /* 0x000fe20000011600 */
[----:B------:R-:W-:Y:S01]  /*39b0*/  @!P0 FADD.FTZ R156, -R156, -RZ ;  /* 0x800000ff9c9c8221 */ /* 0x000fe20000010100 */
[----:B------:R-:W-:Y:S02]  /*39c0*/  ISETP.LE.U32.AND P2, PT, R7, UR5, PT ;  /* 0x0000000507007c0c */ /* 0x000fe4000bf43070 */
[----:B------:R-:W-:Y:S02]  /*39d0*/  LOP3.LUT R5, R5, 0xff, RZ, 0xc0, !PT ;  /* 0x000000ff05057812 */ /* 0x000fe400078ec0ff */
[----:B------:R-:W-:Y:S01]  /*39e0*/  LOP3.LUT R0, R0, 0xffff, RZ, 0xc0, !PT ;  /* 0x0000ffff00007812 */ /* 0x000fe200078ec0ff */
[----:B------:R-:W-:Y:S01]  /*39f0*/  @!P6 FADD.FTZ R159, -R159, -RZ ;  /* 0x800000ff9f9fe221 */ /* 0x000fe20000010100 */
[----:B------:R-:W-:Y:S01]  /*3a00*/  ISETP.LE.U32.AND P4, PT, R5, UR5, PT ;  /* 0x0000000505007c0c */ /* 0x000fe2000bf83070 */
[----:B------:R-:W-:Y:S01]  /*3a10*/  @!P3 FADD.FTZ R158, -R158, -RZ ;  /* 0x800000ff9e9eb221 */ /* 0x000fe20000010100 */
[----:B------:R-:W-:Y:S02]  /*3a20*/  SHF.R.U32.HI R5, RZ, 0x8, R135 ;  /* 0x00000008ff057819 */ /* 0x000fe40000011687 */
[----:B------:R-:W-:Y:S02]  /*3a30*/  ISETP.LE.U32.AND P0, PT, R0, UR5, PT ;  /* 0x0000000500007c0c */ /* 0x000fe4000bf03070 */
[----:B------:R-:W-:Y:S01]  /*3a40*/  LOP3.LUT R0, R142, 0xff, RZ, 0xc0, !PT ;  /* 0x000000ff8e007812 */ /* 0x000fe200078ec0ff */
[----:B------:R-:W-:Y:S01]  /*3a50*/  @!P2 FADD.FTZ R160, -R160, -RZ ;  /* 0x800000ffa0a0a221 */ /* 0x000fe20000010100 */
[----:B------:R-:W-:Y:S02]  /*3a60*/  F2FP.RELU.BF16.PACK_AB R7, R190, R182 ;  /* 0x000000b6be07723e */ /* 0x000fe400000018ff */
[----:B------:R-:W-:Y:S02]  /*3a70*/  ISETP.LE.U32.AND P6, PT, R0, UR5, PT ;  /* 0x0000000500007c0c */ /* 0x000fe4000bfc3070 */
[----:B------:R-:W-:Y:S01]  /*3a80*/  LOP3.LUT R0, R5, 0xffff, RZ, 0xc0, !PT ;  /* 0x0000ffff05007812 */ /* 0x000fe200078ec0ff */
[----:B------:R-:W-:Y:S01]  /*3a90*/  @!P4 FADD.FTZ R163, -R163, -RZ ;  /* 0x800000ffa3a3c221 */ /* 0x000fe20000010100 */
[----:B------:R-:W-:Y:S01]  /*3aa0*/  SHF.R.U32.HI R5, RZ, 0x8, R137 ;  /* 0x00000008ff057819 */ /* 0x000fe20000011689 */
[----:B------:R3:W-:Y:S01]  /*3ab0*/  STS [R197+0x19400], R7 ;  /* 0x01940007c5007388 */ /* 0x0007e20000000800 */
[----:B------:R-:W-:Y:S01]  /*3ac0*/  ISETP.LE.U32.AND P2, PT, R0, UR5, PT ;  /* 0x0000000500007c0c */ /* 0x000fe2000bf43070 */
[----:B------:R-:W-:Y:S01]  /*3ad0*/  @!P0 FADD.FTZ R157, -R157, -RZ ;  /* 0x800000ff9d9d8221 */ /* 0x000fe20000010100 */
[----:B------:R-:W-:Y:S02]  /*3ae0*/  F2FP.RELU.BF16.PACK_AB R0, R183, R184 ;  /* 0x000000b8b700723e */ /* 0x000fe400000018ff */
[----:B------:R-:W-:Y:S02]  /*3af0*/  SHF.R.U32.HI R6, RZ, 0x18, R6 ;  /* 0x00000018ff067819 */ /* 0x000fe40000011606 */
[----:B------:R-:W-:Y:S01]  /*3b00*/  LOP3.LUT R5, R5, 0xffff, RZ, 0xc0, !PT ;  /* 0x0000ffff05057812 */ /* 0x000fe200078ec0ff */
[----:B------:R4:W-:Y:S01]  /*3b10*/  STS [R197+0x19000], R0 ;  /* 0x01900000c5007388 */ /* 0x0009e20000000800 */
[----:B------:R-:W-:Y:S01]  /*3b20*/  ISETP.LE.U32.AND P4, PT, R6, UR5, PT ;  /* 0x0000000506007c0c */ /* 0x000fe2000bf83070 */
[----:B------:R-:W-:Y:S01]  /*3b30*/  @!P6 FADD.FTZ R150, -R150, -RZ ;  /* 0x800000ff9696e221 */ /* 0x000fe20000010100 */
[----:B------:R-:W-:Y:S02]  /*3b40*/  LOP3.LUT R6, R136, 0xff, RZ, 0xc0, !PT ;  /* 0x000000ff88067812 */ /* 0x000fe400078ec0ff */
[----:B------:R-:W-:Y:S01]  /*3b50*/  F2FP.RELU.BF16.PACK_AB R4, R192, R193 ;  /* 0x000000c1c004723e */ /* 0x000fe200000018ff */
[----:B------:R-:W-:Y:S01]  /*3b60*/  @!P2 FADD.FTZ R149, -R149, -RZ ;  /* 0x800000ff9595a221 */ /* 0x000fe20000010100 */
[----:B------:R-:W-:Y:S02]  /*3b70*/  ISETP.LE.U32.AND P2, PT, R5, UR5, PT ;  /* 0x0000000505007c0c */ /* 0x000fe4000bf43070 */
[----:B------:R-:W-:Y:S02]  /*3b80*/  F2FP.RELU.BF16.PACK_AB R5, R166, R167 ;  /* 0x000000a7a605723e */ /* 0x000fe400000018ff */
[----:B------:R-:W-:Y:S02]  /*3b90*/  ISETP.LE.U32.AND P1, PT, R6, UR5, PT ;  /* 0x0000000506007c0c */ /* 0x000fe4000bf23070 */
[----:B------:R-:W-:Y:S01]  /*3ba0*/  F2FP.RELU.BF16.PACK_AB R6, R189, R191 ;  /* 0x000000bfbd06723e */ /* 0x000fe200000018ff */
[----:B------:R4:W-:Y:S01]  /*3bb0*/  STS [R196+0x19000], R5 ;  /* 0x01900005c4007388 */ /* 0x0009e20000000800 */
[----:B------:R-:W-:Y:S01]  /*3bc0*/  ISETP.LE.U32.AND P3, PT, R133, UR5, PT ;  /* 0x0000000585007c0c */ /* 0x000fe2000bf63070 */
[----:B--2---:R-:W-:Y:S01]  /*3bd0*/  @!P4 FADD.FTZ R162, -R162, -RZ ;  /* 0x800000ffa2a2c221 */ /* 0x004fe20000010100 */
[----:B---3--:R-:W-:Y:S02]  /*3be0*/  F2FP.RELU.BF16.PACK_AB R7, R186, R185 ;  /* 0x000000b9ba07723e */ /* 0x008fe400000018ff */
[----:B------:R-:W-:Y:S01]  /*3bf0*/  ISETP.LE.U32.AND P0, PT, R140, UR5, PT ;  /* 0x000000058c007c0c */ /* 0x000fe2000bf03070 */
[----:B------:R-:W-:Y:S01]  /*3c00*/  @!P2 FADD.FTZ R154, -R154, -RZ ;  /* 0x800000ff9a9aa221 */ /* 0x000fe20000010100 */
[----:B------:R-:W-:Y:S02]  /*3c10*/  FSETP.GE.FTZ.AND P2, PT, R184, RZ, PT ;  /* 0x000000ffb800720b */ /* 0x000fe40003f56000 */
[----:B------:R-:W-:Y:S01]  /*3c20*/  FSETP.GE.FTZ.AND P5, PT, R167, RZ, PT ;  /* 0x000000ffa700720b */ /* 0x000fe20003fb6000 */
[----:B-1----:R-:W-:Y:S01]  /*3c30*/  @!P1 FADD.FTZ R153, -R153, -RZ ;  /* 0x800000ff99999221 */ /* 0x002fe20000010100 */
[----:B----4-:R-:W-:Y:S02]  /*3c40*/  F2FP.RELU.BF16.PACK_AB R0, R164, R165 ;  /* 0x000000a5a400723e */ /* 0x010fe400000018ff */
[----:B------:R-:W-:Y:S01]  /*3c50*/  FSETP.GE.FTZ.AND P1, PT, R183, RZ, PT ;  /* 0x000000ffb700720b */ /* 0x000fe20003f36000 */
[----:B------:R-:W-:Y:S01]  /*3c60*/  @!P3 FADD.FTZ R155, -R155, -RZ ;  /* 0x800000ff9b9bb221 */ /* 0x000fe20000010100 */
[----:B------:R-:W-:Y:S01]  /*3c70*/  FSETP.GE.FTZ.AND P4, PT, R166, RZ, PT ;  /* 0x000000ffa600720b */ /* 0x000fe20003f96000 */
[----:B------:R1:W-:Y:S01]  /*3c80*/  STS [R196+0x19400], R0 ;  /* 0x01940000c4007388 */ /* 0x0003e20000000800 */
[----:B------:R-:W-:Y:S01]  /*3c90*/  FSETP.GE.FTZ.AND P3, PT, R161, RZ, PT ;  /* 0x000000ffa100720b */ /* 0x000fe20003f76000 */
[----:B------:R-:W-:Y:S02]  /*3ca0*/  @!P0 FADD.FTZ R152, -R152, -RZ ;  /* 0x800000ff98988221 */ /* 0x000fe40000010100 */
[----:B------:R2:W-:Y:S04]  /*3cb0*/  STS [R197+0x1a000], R6 ;  /* 0x01a00006c5007388 */ /* 0x0005e80000000800 */
[----:B------:R3:W-:Y:S01]  /*3cc0*/  STS [R197+0x1a400], R4 ;  /* 0x01a40004c5007388 */ /* 0x0007e20000000800 */
[----:B------:R-:W-:Y:S03]  /*3cd0*/  F2FP.RELU.BF16.PACK_AB R5, R156, R161 ;  /* 0x000000a19c05723e */ /* 0x000fe600000018ff */
[----:B------:R4:W-:Y:S01]  /*3ce0*/  STS [R196+0x1a000], R7 ;  /* 0x01a00007c4007388 */ /* 0x0009e20000000800 */
        /* <DEDUP_REMOVED lines=93> */
[----:B------:R-:W-:Y:S01]  /*42c0*/  IMAD.MOV.U32 R6, RZ, RZ, c[0x0][0x1c0] ;  /* 0x00007000ff067624 */ /* 0x000fe200078e00ff */
[----:B------:R-:W-:Y:S01]  /*42d0*/  FSEL R4, R4, R145, P1 ;  /* 0x0000009104047208 */ /* 0x000fe20000800000 */
[----:B------:R-:W-:Y:S01]  /*42e0*/  FADD.FTZ R7, -R144, R7 ;  /* 0x0000000790077221 */ /* 0x000fe20000010100 */
[----:B------:R-:W1:Y:S01]  /*42f0*/  LDSM.16.M88.4 R140, [R172+0x8800] ;  /* 0x00880000ac8c783b */ /* 0x000e620000000200 */
[----:B------:R-:W-:Y:S01]  /*4300*/  IMAD R6, R6, c[0x0][0x22c], RZ ;  /* 0x00008b0006067a24 */ /* 0x000fe200078e02ff */
[----:B------:R-:W-:Y:S01]  /*4310*/  FSEL R0, R0, R144, P0 ;  /* 0x0000009000007208 */ /* 0x000fe20000000000 */
[----:B------:R-:W-:Y:S01]  /*4320*/  FMUL.FTZ R183, R183, R4 ;  /* 0x00000004b7b77220 */ /* 0x000fe20000410000 */
[----:B------:R-:W-:Y:S01]  /*4330*/  FSETP.GE.FTZ.AND P1, PT, R151, RZ, PT ;  /* 0x000000ff9700720b */ /* 0x000fe20003f36000 */
[----:B------:R-:W-:Y:S01]  /*4340*/  IMAD.U32 R6, R6, -0x40, RZ ;  /* 0xffffffc006067824 */ /* 0x000fe200078e00ff */
[----:B------:R-:W-:Y:S01]  /*4350*/  FSETP.GE.FTZ.AND P2, PT, R156, RZ, PT ;  /* 0x000000ff9c00720b */ /* 0x000fe20003f56000 */
[----:B------:R-:W-:Y:S01]  /*4360*/  FMUL.FTZ R182, R182, R0 ;  /* 0x00000000b6b67220 */ /* 0x000fe20000410000 */
[----:B------:R-:W2:Y:S01]  /*4370*/  LDG.E R4, [R146.64+0x80] ;  /* 0x0000801092047981 */ /* 0x000ea2000c1e1900 */
[----:B------:R-:W-:Y:S01]  /*4380*/  FMUL.FTZ R184, R184, R5 ;  /* 0x00000005b8b87220 */ /* 0x000fe20000410000 */
[C---:B------:R-:W-:Y:S02]  /*4390*/  LEA R180, P0, R6.reuse, R180, 0x2 ;  /* 0x000000b406b47211 */ /* 0x040fe400078010ff */
[----:B------:R-:W3:Y:S02]  /*43a0*/  LDG.E R0, [R146.64+0xa0] ;  /* 0x0000a01092007981 */ /* 0x000ee4000c1e1900 */
[----:B------:R-:W-:Y:S02]  /*43b0*/  LEA.HI.X.SX32 R181, R6, R181, 0x2, P0 ;  /* 0x000000b506b57211 */ /* 0x000fe400000f16ff */
[----:B------:R-:W-:Y:S01]  /*43c0*/  FSETP.GE.FTZ.AND P0, PT, R149, RZ, PT ;  /* 0x000000ff9500720b */ /* 0x000fe20003f16000 */
        /* <DEDUP_REMOVED lines=61> */
[C---:B------:R-:W-:Y:S01]  /*47a0*/  FADD.FTZ R24, -R4.reuse, R24 ;  /* 0x0000001804187221 */ /* 0x040fe20000010100 */
        /* <DEDUP_REMOVED lines=26> */
[----:B------:R-:W-:Y:S01]  /*4950*/  FSEL R7, R7, R0, P4 ;  /* 0x0000000007077208 */ /* 0x000fe20002000000 */
[----:B------:R-:W-:Y:S01]  /*4960*/  FMUL.FTZ R9, R187, R5 ;  /* 0x00000005bb097220 */ /* 0x000fe20000410000 */
[----:B------:R-:W-:Y:S01]  /*4970*/  ISETP.GT.AND P4, PT, R194, R222, PT ;  /* 0x000000dec200720c */ /* 0x000fe20003f84270 */
[----:B------:R-:W-:Y:S01]  /*4980*/  FADD.FTZ R5, -R0, R27 ;  /* 0x0000001b00057221 */ /* 0x000fe20000010100 */
[----:B------:R-:W-:Y:S01]  /*4990*/  FSETP.GE.FTZ.AND P2, PT, R193, RZ, PT ;  /* 0x000000ffc100720b */ /* 0x000fe20003f56000 */
[----:B------:R-:W-:Y:S01]  /*49a0*/  FMUL.FTZ R144, R148, R144 ;  /* 0x0000009094907220 */ /* 0x000fe20000410000 */
[----:B------:R-:W-:Y:S01]  /*49b0*/  FSETP.GE.FTZ.AND P1, PT, R192, RZ, PT ;  /* 0x000000ffc000720b */ /* 0x000fe20003f36000 */
[----:B------:R-:W-:Y:S01]  /*49c0*/  FMUL.FTZ R22, R185, R12 ;  /* 0x0000000cb9167220 */ /* 0x000fe20000410000 */
[-C--:B------:R-:W-:Y:S01]  /*49d0*/  FSEL R10, R10, R0.reuse, P2 ;  /* 0x000000000a0a7208 */ /* 0x080fe20001000000 */
[----:B------:R-:W-:Y:S01]  /*49e0*/  FMUL.FTZ R8, R186, R13 ;  /* 0x0000000dba087220 */ /* 0x000fe20000410000 */
        /* <DEDUP_REMOVED lines=8> */
[-C--:B------:R-:W-:Y:S01]  /*4a70*/  FSEL R6, R6, R0.reuse, P3 ;  /* 0x0000000006067208 */ /* 0x080fe20001800000 */
        /* <DEDUP_REMOVED lines=11> */
[----:B------:R-:W-:Y:S01]  /*4b30*/  LOP3.LUT R0, R194, 0x1, RZ, 0xc0, !PT ;  /* 0x00000001c2007812 */ /* 0x000fe200078ec0ff */
[----:B------:R-:W-:Y:S02]  /*4b40*/  IMAD.MOV.U32 R6, RZ, RZ, -0x3000 ;  /* 0xffffd000ff067424 */ /* 0x000fe400078e00ff */
[----:B------:R-:W-:Y:S01]  /*4b50*/  IMAD.U32 R4, R4, -0x40, RZ ;  /* 0xffffffc004047824 */ /* 0x000fe200078e00ff */
[----:B------:R-:W-:Y:S04]  /*4b60*/  ISETP.NE.U32.AND P1, PT, R0, 0x1, PT ;  /* 0x000000010000780c */ /* 0x000fe80003f25070 */
[----:B------:R-:W-:Y:S02]  /*4b70*/  LEA R5, P0, R4, R200, 0x1 ;  /* 0x000000c804057211 */ /* 0x000fe400078008ff */
[----:B------:R-:W-:Y:S02]  /*4b80*/  SEL R0, R6, 0x3000, !P1 ;  /* 0x0000300006007807 */ /* 0x000fe40004800000 */
[----:B------:R-:W-:Y:S01]  /*4b90*/  LEA.HI.X.SX32 R4, R4, R201, 0x1, P0 ;  /* 0x000000c904047211 */ /* 0x000fe200000f0eff */
[----:B------:R-:W-:Y:S01]  /*4ba0*/  IMAD.MOV.U32 R200, RZ, RZ, R5 ;  /* 0x000000ffffc87224 */ /* 0x000fe200078e0005 */
[-C--:B------:R-:W-:Y:S02]  /*4bb0*/  IADD3 R199, R199, R0.reuse, RZ ;  /* 0x00000000c7c77210 */ /* 0x080fe40007ffe0ff */
[----:B------:R-:W-:Y:S01]  /*4bc0*/  IADD3 R170, R170, R0, RZ ;  /* 0x00000000aaaa7210 */ /* 0x000fe20007ffe0ff */
[----:B------:R-:W-:Y:S05]  /*4bd0*/  IMAD.MOV.U32 R201, RZ, RZ, R4 ;  /* 0x000000ffffc97224 */ /* 0x000fea00078e0004 */
[----:B------:R-:W-:Y:S01]  /*4be0*/  @!PT LDS RZ, [RZ] ;  /* 0x00000000fffff984 */ /* 0x000fe20000000800 */
[----:B------:R-:W-:Y:S01]  /*4bf0*/  @!PT LDS RZ, [RZ] ;  /* 0x00000000fffff984 */ /* 0x000fe20000000800 */
[----:B------:R-:W-:Y:S01]  /*4c00*/  @!PT LDS RZ, [RZ] ;  /* 0x00000000fffff984 */ /* 0x000fe20000000800 */
[----:B------:R1:W-:Y:S04]  /*4c10*/  LDGSTS.E.BYPASS.LTC128B.128 [R199], [R200.64] ;  /* 0x00000000c8c77fae */ /* 0x0003e8000b901d50 */
[----:B------:R1:W-:Y:S04]  /*4c20*/  LDGSTS.E.BYPASS.LTC128B.128 [R199+0x1000], [R200.64+0x40] ;  /* 0x01000040c8c77fae */ /* 0x0003e8000b901d50 */
[----:B------:R1:W-:Y:S04]  /*4c30*/  LDGSTS.E.BYPASS.LTC128B.128 [R199+0x2000], [R200.64+0x80] ;  /* 0x02000080c8c77fae */ /* 0x0003e8000b901d50 */
[----:B------:R-:W0:Y:S02]  /*4c40*/  LDGDEPBAR ;  /* 0x00000000000079af */ /* 0x000e240000000000 */
.L_x_488:
        /* <DEDUP_REMOVED lines=104> */
[----:B------:R-:W-:Y:S04]  /*52d0*/  IMAD.MOV.U32 R4, RZ, RZ, c[0x0][0x370] ;  /* 0x0000dc00ff047624 */ /* 0x000fe800078e00ff */
[----:B------:R-:W-:Y:S05]  /*52e0*/  IMAD.U32 R4, R4, -0x40, RZ ;  /* 0xffffffc004047824 */ /* 0x000fea00078e00ff */
        /* <DEDUP_REMOVED lines=11> */
.L_x_489:
[----:B------:R-:W-:Y:S01]  /*53a0*/  LDSM.16.M88.4 R24, [R173] ;  /* 0x00000000ad18783b */ /* 0x000fe20000000200 */
[----:B------:R-:W-:Y:S02]  /*53b0*/  IMAD.MOV.U32 R156, RZ, RZ, c[0x0][0x1c0] ;  /* 0x00007000ff9c7624 */ /* 0x000fe400078e00ff */
[----:B------:R-:W-:Y:S01]  /*53c0*/  IMAD.MOV.U32 R159, RZ, RZ, c[0x0][0x1c0] ;  /* 0x00007000ff9f7624 */ /* 0x000fe200078e00ff */
[----:B------:R-:W2:Y:S01]  /*53d0*/  LDSM.16.MT88.4 R8, [R0+0x9000] ;  /* 0x009000000008783b */ /* 0x000ea20000004200 */
[----:B------:R-:W-:Y:S02]  /*53e0*/  IMAD R156, R156, c[0x0][0x22c], RZ ;  /* 0x00008b009c9c7a24 */ /* 0x000fe400078e02ff */
[----:B------:R-:W-:Y:S01]  /*53f0*/  IMAD R159, R159, c[0x0][0x22c], RZ ;  /* 0x00008b009f9f7a24 */ /* 0x000fe200078e02ff */
[----:B------:R-:W3:Y:S01]  /*5400*/  LDSM.16.MT88.4 R16, [R0+0xb000] ;  /* 0x00b000000010783b */ /* 0x000ee20000004200 */
[----:B------:R-:W-:Y:S02]  /*5410*/  IMAD R156, R156, 0x18, RZ ;  /* 0x000000189c9c7824 */ /* 0x000fe400078e02ff */
[----:B------:R-:W-:Y:S01]  /*5420*/  IMAD.SHL.U32 R159, R159, 0x20, RZ ;  /* 0x000000209f9f7824 */ /* 0x000fe200078e00ff */
[----:B------:R-:W4:Y:S01]  /*5430*/  LDSM.16.MT88.4 R28, [R0+0xd000] ;  /* 0x00d00000001c783b */ /* 0x000f220000004200 */
[----:B------:R-:W-:Y:S02]  /*5440*/  IMAD.MOV.U32 R158, RZ, RZ, c[0x0][0x1c0] ;  /* 0x00007000ff9e7624 */ /* 0x000fe400078e00ff */
[----:B------:R-:W-:Y:S01]  /*5450*/  IMAD.MOV.U32 R157, RZ, RZ, c[0x0][0x1c0] ;  /* 0x00007000ff9d7624 */ /* 0x000fe200078e00ff */
[----:B------:R-:W-:Y:S01]  /*5460*/  LDSM.16.M88.4 R32, [R174] ;  /* 0x00000000ae20783b */ /* 0x000fe20000000200 */
[----:B------:R-:W-:Y:S02]  /*5470*/  IMAD R158, R158, c[0x0][0x22c], RZ ;  /* 0x00008b009e9e7a24 */ /* 0x000fe400078e02ff */
[----:B------:R-:W-:Y:S01]  /*5480*/  IMAD R157, R157, c[0x0][0x22c], RZ ;  /* 0x00008b009d9d7a24 */ /* 0x000fe200078e02ff */
[----:B------:R-:W1:Y:S01]  /*5490*/  LDSM.16.MT88.4 R132, [R0+0x9400] ;  /* 0x009400000084783b */ /* 0x000e620000004200 */
[----:B------:R-:W-:Y:S02]  /*54a0*/  IMAD R158, R158, 0x28, RZ ;  /* 0x000000289e9e7824 */ /* 0x000fe400078e02ff */
[----:B------:R-:W-:Y:S01]  /*54b0*/  IMAD R157, R157, 0x30, RZ ;  /* 0x000000309d9d7824 */ /* 0x000fe200078e02ff */
[----:B------:R-:W1:Y:S04]  /*54c0*/  LDSM.16.MT88.4 R136, [R0+0xb400] ;  /* 0x00b400000088783b */ /* 0x000e680000004200 */
[----:B------:R-:W1:Y:S04]  /*54d0*/  LDSM.16.MT88.4 R140, [R0+0xd400] ;  /* 0x00d40000008c783b */ /* 0x000e680000004200 */
[----:B------:R-:W-:Y:S04]  /*54e0*/  LDSM.16.M88.4 R144, [R176] ;  /* 0x00000000b090783b */ /* 0x000fe80000000200 */
[----:B------:R-:W1:Y:S04]  /*54f0*/  LDSM.16.MT88.4 R148, [R0+0x9800] ;  /* 0x009800000094783b */ /* 0x000e680000004200 */
[----:B------:R-:W-:Y:S01]  /*5500*/  LDSM.16.MT88.4 R152, [R0+0x9c00] ;  /* 0x009c00000098783b */ /* 0x000fe20000004200 */
[C---:B--2---:R-:W-:Y:S08]  /*5510*/  HMMA.16816.F32.BF16 R4, R24.reuse, R8, RZ ;  /* 0x000000081804723c */ /* 0x044ff000000418ff */
[C---:B------:R-:W-:Y:S08]  /*5520*/  HMMA.16816.F32.BF16 R8, R24.reuse, R10, RZ ;  /* 0x0000000a1808723c */ /* 0x040ff000000418ff */
[C---:B---3--:R-:W-:Y:S08]  /*5530*/  HMMA.16816.F32.BF16 R12, R24.reuse, R16, RZ ;  /* 0x00000010180c723c */ /* 0x048ff000000418ff */
[C---:B------:R-:W-:Y:S08]  /*5540*/  HMMA.16816.F32.BF16 R16, R24.reuse, R18, RZ ;  /* 0x000000121810723c */ /* 0x040ff000000418ff */
[C---:B----4-:R-:W-:Y:S08]  /*5550*/  HMMA.16816.F32.BF16 R20, R24.reuse, R28, RZ ;  /* 0x0000001c1814723c */ /* 0x050ff000000418ff */
[----:B------:R-:W-:Y:S01]  /*5560*/  HMMA.16816.F32.BF16 R24, R24, R30, RZ ;  /* 0x0000001e1818723c */ /* 0x000fe200000418ff */
[----:B------:R-:W2:Y:S07]  /*5570*/  LDSM.16.MT88.4 R28, [R0+0xb800] ;  /* 0x00b80000001c783b */ /* 0x000eae0000004200 */
[C---:B-1----:R-:W-:Y:S08]  /*5580*/  HMMA.16816.F32.BF16 R4, R32.reuse, R132, R4 ;  /* 0x000000842004723c */ /* 0x042ff00000041804 */
[C---:B------:R-:W-:Y:S01]  /*5590*/  HMMA.16816.F32.BF16 R8, R32.reuse, R134, R8 ;  /* 0x000000862008723c */ /* 0x040fe20000041808 */
[----:B------:R-:W1:Y:S07]  /*55a0*/  LDSM.16.MT88.4 R132, [R0+0xd800] ;  /* 0x00d800000084783b */ /* 0x000e6e0000004200 */
[C---:B------:R-:W-:Y:S08]  /*55b0*/  HMMA.16816.F32.BF16 R12, R32.reuse, R136, R12 ;  /* 0x00000088200c723c */ /* 0x040ff0000004180c */
[C---:B------:R-:W-:Y:S01]  /*55c0*/  HMMA.16816.F32.BF16 R16, R32.reuse, R138, R16 ;  /* 0x0000008a2010723c */ /* 0x040fe20000041810 */
[----:B------:R-:W3:Y:S07]  /*55d0*/  LDSM.16.M88.4 R136, [R175] ;  /* 0x00000000af88783b */ /* 0x000eee0000000200 */
[C---:B------:R-:W-:Y:S08]  /*55e0*/  HMMA.16816.F32.BF16 R20, R32.reuse, R140, R20 ;  /* 0x0000008c2014723c */ /* 0x040ff00000041814 */
[----:B------:R-:W-:Y:S01]  /*55f0*/  HMMA.16816.F32.BF16 R24, R32, R142, R24 ;  /* 0x0000008e2018723c */ /* 0x000fe20000041818 */
[----:B------:R-:W4:Y:S04]  /*5600*/  LDSM.16.MT88.4 R32, [R0+0xbc00] ;  /* 0x00bc00000020783b */ /* 0x000f280000004200 */
[----:B------:R-:W3:Y:S03]  /*5610*/  LDSM.16.MT88.4 R140, [R0+0xdc00] ;  /* 0x00dc0000008c783b */ /* 0x000ee60000004200 */
[C---:B------:R-:W-:Y:S08]  /*5620*/  HMMA.16816.F32.BF16 R4, R144.reuse, R148, R4 ;  /* 0x000000949004723c */ /* 0x040ff00000041804 */
[C---:B------:R-:W-:Y:S01]  /*5630*/  HMMA.16816.F32.BF16 R8, R144.reuse, R150, R8 ;  /* 0x000000969008723c */ /* 0x040fe20000041808 */
[----:B------:R-:W-:Y:S07]  /*5640*/  LDSM.16.MT88.4 R148, [R0+0xa000] ;  /* 0x00a000000094783b */ /* 0x000fee0000004200 */
[C---:B--2---:R-:W-:Y:S08]  /*5650*/  HMMA.16816.F32.BF16 R12, R144.reuse, R28, R12 ;  /* 0x0000001c900c723c */ /* 0x044ff0000004180c */
[C---:B------:R-:W-:Y:S01]  /*5660*/  HMMA.16816.F32.BF16 R16, R144.reuse, R30, R16 ;  /* 0x0000001e9010723c */ /* 0x040fe20000041810 */
[----:B------:R-:W2:Y:S07]  /*5670*/  LDSM.16.M88.4 R28, [R173+0x2000] ;  /* 0x00200000ad1c783b */ /* 0x000eae0000000200 */
[C---:B-1----:R-:W-:Y:S08]  /*5680*/  HMMA.16816.F32.BF16 R20, R144.reuse, R132, R20 ;  /* 0x000000849014723c */ /* 0x042ff00000041814 */
[----:B------:R-:W-:Y:S01]  /*5690*/  HMMA.16816.F32.BF16 R24, R144, R134, R24 ;  /* 0x000000869018723c */ /* 0x000fe20000041818 */
[----:B------:R-:W1:Y:S04]  /*56a0*/  LDSM.16.MT88.4 R132, [R0+0xc000] ;  /* 0x00c000000084783b */ /* 0x000e680000004200 */
[----:B------:R-:W1:Y:S03]  /*56b0*/  LDSM.16.MT88.4 R144, [R0+0xe000] ;  /* 0x00e000000090783b */ /* 0x000e660000004200 */
[C---:B---3--:R-:W-:Y:S08]  /*56c0*/  HMMA.16816.F32.BF16 R4, R136.reuse, R152, R4 ;  /* 0x000000988804723c */ /* 0x048ff00000041804 */
[C---:B------:R-:W-:Y:S01]  /*56d0*/  HMMA.16816.F32.BF16 R8, R136.reuse, R154, R8 ;  /* 0x0000009a8808723c */ /* 0x040fe20000041808 */
[----:B------:R-:W-:Y:S07]  /*56e0*/  LDSM.16.MT88.4 R152, [R0+0xa800] ;  /* 0x00a800000098783b */ /* 0x000fee0000004200 */
[C---:B----4-:R-:W-:Y:S08]  /*56f0*/  HMMA.16816.F32.BF16 R12, R136.reuse, R32, R12 ;  /* 0x00000020880c723c */ /* 0x050ff0000004180c */
[C---:B------:R-:W-:Y:S01]  /*5700*/  HMMA.16816.F32.BF16 R16, R136.reuse, R34, R16 ;  /* 0x000000228810723c */ /* 0x040fe20000041810 */
[----:B------:R-:W-:Y:S07]  /*5710*/  LDSM.16.M88.4 R32, [R174+0x2000] ;  /* 0x00200000ae20783b */ /* 0x000fee0000000200 */
[C---:B------:R-:W-:Y:S08]  /*5720*/  HMMA.16816.F32.BF16 R20, R136.reuse, R140, R20 ;  /* 0x0000008c8814723c */ /* 0x040ff00000041814 */
[----:B------:R-:W-:Y:S01]  /*5730*/  HMMA.16816.F32.BF16 R24, R136, R142, R24 ;  /* 0x0000008e8818723c */ /* 0x000fe20000041818 */
[----:B------:R-:W3:Y:S04]  /*5740*/  LDSM.16.MT88.4 R136, [R0+0xa400] ;  /* 0x00a400000088783b */ /* 0x000ee80000004200 */
[----:B------:R-:W4:Y:S03]  /*5750*/  LDSM.16.MT88.4 R140, [R0+0xc400] ;  /* 0x00c40000008c783b */ /* 0x000f260000004200 */
[C---:B--2---:R-:W-:Y:S08]  /*5760*/  HMMA.16816.F32.BF16 R4, R28.reuse, R148, R4 ;  /* 0x000000941c04723c */ /* 0x044ff00000041804 */
[C---:B------:R-:W-:Y:S01]  /*5770*/  HMMA.16816.F32.BF16 R8, R28.reuse, R150, R8 ;  /* 0x000000961c08723c */ /* 0x040fe20000041808 */
[----:B------:R-:W2:Y:S07]  /*5780*/  LDSM.16.MT88.4 R148, [R0+0xe400] ;  /* 0x00e400000094783b */ /* 0x000eae0000004200 */
[C---:B-1----:R-:W-:Y:S08]  /*5790*/  HMMA.16816.F32.BF16 R12, R28.reuse, R132, R12 ;  /* 0x000000841c0c723c */ /* 0x042ff0000004180c */
[C---:B------:R-:W-:Y:S01]  /*57a0*/  HMMA.16816.F32.BF16 R16, R28.reuse, R134, R16 ;  /* 0x000000861c10723c */ /* 0x040fe20000041810 */
[----:B------:R-:W1:Y:S07]  /*57b0*/  LDSM.16.M88.4 R132, [R176+0x2000] ;  /* 0x00200000b084783b */ /* 0x000e6e0000000200 */
[C---:B------:R-:W-:Y:S08]  /*57c0*/  HMMA.16816.F32.BF16 R20, R28.reuse, R144, R20 ;  /* 0x000000901c14723c */ /* 0x040ff00000041814 */
[----:B------:R-:W-:Y:S01]  /*57d0*/  HMMA.16816.F32.BF16 R24, R28, R146, R24 ;  /* 0x000000921c18723c */ /* 0x000fe20000041818 */
[----:B------:R-:W1:Y:S04]  /*57e0*/  LDSM.16.MT88.4 R28, [R0+0xc800] ;  /* 0x00c80000001c783b */ /* 0x000e680000004200 */
[----:B------:R-:W-:Y:S03]  /*57f0*/  LDSM.16.MT88.4 R144, [R0+0xcc00] ;  /* 0x00cc00000090783b */ /* 0x000fe60000004200 */
[C---:B---3--:R-:W-:Y:S08]  /*5800*/  HMMA.16816.F32.BF16 R4, R32.reuse, R136, R4 ;  /* 0x000000882004723c */ /* 0x048ff00000041804 */
[C---:B------:R-:W-:Y:S01]  /*5810*/  HMMA.16816.F32.BF16 R8, R32.reuse, R138, R8 ;  /* 0x0000008a2008723c */ /* 0x040fe20000041808 */
[----:B------:R-:W3:Y:S07]  /*5820*/  LDSM.16.MT88.4 R136, [R0+0xe800] ;  /* 0x00e800000088783b */ /* 0x000eee0000004200 */
[C---:B----4-:R-:W-:Y:S08]  /*5830*/  HMMA.16816.F32.BF16 R12, R32.reuse, R140, R12 ;  /* 0x0000008c200c723c */ /* 0x050ff0000004180c */
[C---:B------:R-:W-:Y:S01]  /*5840*/  HMMA.16816.F32.BF16 R16, R32.reuse, R142, R16 ;  /* 0x0000008e2010723c */ /* 0x040fe20000041810 */
[----:B------:R-:W-:Y:S07]  /*5850*/  LDSM.16.MT88.4 R140, [R0+0xac00] ;  /* 0x00ac0000008c783b */ /* 0x000fee0000004200 */
[C---:B--2---:R-:W-:Y:S08]  /*5860*/  HMMA.16816.F32.BF16 R20, R32.reuse, R148, R20 ;  /* 0x000000942014723c */ /* 0x044ff00000041814 */
[----:B------:R-:W-:Y:S01]  /*5870*/  HMMA.16816.F32.BF16 R24, R32, R150, R24 ;  /* 0x000000962018723c */ /* 0x000fe20000041818 */
[----:B------:R-:W2:Y:S04]  /*5880*/  LDSM.16.M88.4 R32, [R175+0x2000] ;  /* 0x00200000af20783b */ /* 0x000ea80000000200 */
[----:B------:R4:W2:Y:S03]  /*5890*/  LDSM.16.MT88.4 R148, [R0+0xec00] ;  /* 0x00ec00000094783b */ /* 0x0008a60000004200 */
[C---:B-1----:R-:W-:Y:S08]  /*58a0*/  HMMA.16816.F32.BF16 R4, R132.reuse, R152, R4 ;  /* 0x000000988404723c */ /* 0x042ff00000041804 */
[C---:B------:R-:W-:Y:S08]  /*58b0*/  HMMA.16816.F32.BF16 R8, R132.reuse, R154, R8 ;  /* 0x0000009a8408723c */ /* 0x040ff00000041808 */
[C---:B------:R-:W-:Y:S04]  /*58c0*/  HMMA.16816.F32.BF16 R12, R132.reuse, R28, R12 ;  /* 0x0000001c840c723c */ /* 0x040fe8000004180c */
[C---:B----4-:R-:W-:Y:S03]  /*58d0*/  IMAD.IADD R0, R215.reuse, 0x1, R242 ;  /* 0x00000001d7007824 */ /* 0x050fe600078e02f2 */
[CC--:B------:R-:W-:Y:S01]  /*58e0*/  LEA R28, P1, R215.reuse, R180.reuse, 0x2 ;  /* 0x000000b4d71c7211 */ /* 0x0c0fe200078210ff */
[C---:B------:R-:W-:Y:S04]  /*58f0*/  HMMA.16816.F32.BF16 R16, R132.reuse, R30, R16 ;  /* 0x0000001e8410723c */ /* 0x040fe80000041810 */
[-C--:B------:R-:W-:Y:S03]  /*5900*/  LEA.HI.X.SX32 R29, R215, R181.reuse, 0x2, P1 ;  /* 0x000000b5d71d7211 */ /* 0x080fe600008f16ff */
[----:B------:R-:W-:Y:S01]  /*5910*/  @P4 IADD3 R30, R208, -0x40, RZ ;  /* 0xffffffc0d01e4810 */ /* 0x000fe20007ffe0ff */
[C---:B---3--:R-:W-:Y:S04]  /*5920*/  HMMA.16816.F32.BF16 R20, R132.reuse, R136, R20 ;  /* 0x000000888414723c */ /* 0x048fe80000041814 */
[----:B------:R-:W-:Y:S04]  /*5930*/  @P4 IMAD.WIDE R30, R30, 0x4, R206 ;  /* 0x000000041e1e4825 */ /* 0x000fe800078e02ce */
[----:B------:R-:W-:Y:S01]  /*5940*/  HMMA.16816.F32.BF16 R24, R132, R138, R24 ;  /* 0x0000008a8418723c */ /* 0x000fe20000041818 */
[----:B------:R-:W-:Y:S04]  /*5950*/  LDSM.16.MT88.4 R136, [R2+0x18800] ;  /* 0x018800000288783b */ /* 0x000fe80000004200 */
[----:B------:R1:W5:Y:S02]  /*5960*/  @P4 LDG.E R212, [R30.64] ;  /* 0x000000101ed44981 */ /* 0x000364000c1e1900 */
[CC--:B------:R-:W-:Y:S01]  /*5970*/  LEA R132, P0, R245.reuse, R180.reuse, 0x2 ;  /* 0x000000b4f5847211 */ /* 0x0c0fe200078010ff */
[C---:B--2---:R-:W-:Y:S01]  /*5980*/  HMMA.16816.F32.BF16 R4, R32.reuse, R140, R4 ;  /* 0x0000008c2004723c */ /* 0x044fe20000041804 */
[----:B------:R1:W5:Y:S04]  /*5990*/  @P4 LDG.E R211, [R30.64+0x20] ;  /* 0x000020101ed34981 */ /* 0x000368000c1e1900 */
[----:B------:R1:W5:Y:S01]  /*59a0*/  @P4 LDG.E R210, [R30.64+0x80] ;  /* 0x000080101ed24981 */ /* 0x000362000c1e1900 */
[-C--:B------:R-:W-:Y:S02]  /*59b0*/  LEA.HI.X.SX32 R133, R245, R181.reuse, 0x2, P0 ;  /* 0x000000b5f5857211 */ /* 0x080fe400000f16ff */
[C---:B------:R-:W-:Y:S01]  /*59c0*/  HMMA.16816.F32.BF16 R8, R32.reuse, R142, R8 ;  /* 0x0000008e2008723c */ /* 0x040fe20000041808 */
[----:B------:R1:W5:Y:S04]  /*59d0*/  @P4 LDG.E R209, [R30.64+0xa0] ;  /* 0x0000a0101ed14981 */ /* 0x000368000c1e1900 */
[----:B------:R-:W-:Y:S03]  /*59e0*/  LDSM.16.MT88.4 R140, [R3+0x1c00] ;  /* 0x001c0000038c783b */ /* 0x000fe60000004200 */
[C---:B------:R-:W-:Y:S07]  /*59f0*/  HMMA.16816.F32.BF16 R12, R32.reuse, R144, R12 ;  /* 0x00000090200c723c */ /* 0x040fee000004180c */
[----:B------:R2:W-:Y:S01]  /*5a00*/  RED.E.ADD.F32.FTZ.RN.STRONG.GPU [R180.64], R4 ;  /* 0x00000004b400798e */ /* 0x0005e2000c10e790 */
[C---:B------:R-:W-:Y:S03]  /*5a10*/  HMMA.16816.F32.BF16 R16, R32.reuse, R146, R16 ;  /* 0x000000922010723c */ /* 0x040fe60000041810 */
[----:B------:R3:W-:Y:S04]  /*5a20*/  RED.E.ADD.F32.FTZ.RN.STRONG.GPU [R28.64], R5 ;  /* 0x000000051c00798e */ /* 0x0007e8000c10e790 */
[----:B------:R4:W-:Y:S01]  /*5a30*/  RED.E.ADD.F32.FTZ.RN.STRONG.GPU [R132.64], R6 ;  /* 0x000000068400798e */ /* 0x0009e2000c10e790 */
[C---:B------:R-:W-:Y:S03]  /*5a40*/  HMMA.16816.F32.BF16 R20, R32.reuse, R148, R20 ;  /* 0x000000942014723c */ /* 0x040fe60000041814 */
[----:B------:R-:W-:Y:S01]  /*5a50*/  LDSM.16.MT88.4 R132, [R3+0x1400] ;  /* 0x001400000384783b */ /* 0x000fe20000004200 */
[CC--:B-1----:R-:W-:Y:S04]  /*5a60*/  LEA R30, P2, R158.reuse, R180.reuse, 0x2 ;  /* 0x000000b49e1e7211 */ /* 0x0c2fe800078410ff */
[----:B------:R-:W-:Y:S04]  /*5a70*/  HMMA.16816.F32.BF16 R24, R32, R150, R24 ;  /* 0x000000962018723c */ /* 0x000fe80000041818 */
[-C--:B------:R-:W-:Y:S03]  /*5a80*/  LEA.HI.X.SX32 R31, R158, R181.reuse, 0x2, P2 ;  /* 0x000000b59e1f7211 */ /* 0x080fe600010f16ff */
[CC--:B------:R-:W-:Y:S02]  /*5a90*/  LEA R32, P0, R159.reuse, R180.reuse, 0x2 ;  /* 0x000000b49f207211 */ /* 0x0c0fe400078010ff */
[CC--:B--2---:R-:W-:Y:S03]  /*5aa0*/  LEA R4, P1, R156.reuse, R180.reuse, 0x2 ;  /* 0x000000b49c047211 */ /* 0x0c4fe600078210ff */
[-C--:B------:R-:W-:Y:S02]  /*5ab0*/  LEA.HI.X.SX32 R33, R159, R181.reuse, 0x2, P0 ;  /* 0x000000b59f217211 */ /* 0x080fe400000f16ff */
[-C--:B---3--:R-:W-:Y:S01]  /*5ac0*/  LEA.HI.X.SX32 R5, R156, R181.reuse, 0x2, P1 ;  /* 0x000000b59c057211 */ /* 0x088fe200008f16ff */
[----:B------:R-:W-:Y:S01]  /*5ad0*/  IMAD.MOV.U32 R156, RZ, RZ, c[0x0][0x1c0] ;  /* 0x00007000ff9c7624 */ /* 0x000fe200078e00ff */
[CC--:B----4-:R-:W-:Y:S03]  /*5ae0*/  LEA R6, P1, R157.reuse, R180.reuse, 0x2 ;  /* 0x000000b49d067211 */ /* 0x0d0fe600078210ff */
[----:B------:R1:W-:Y:S01]  /*5af0*/  RED.E.ADD.F32.FTZ.RN.STRONG.GPU [R4.64], R7 ;  /* 0x000000070400798e */ /* 0x0003e2000c10e790 */
[----:B------:R-:W-:Y:S03]  /*5b00*/  IMAD R156, R156, c[0x0][0x22c], RZ ;  /* 0x00008b009c9c7a24 */ /* 0x000fe600078e02ff */
[----:B------:R2:W-:Y:S01]  /*5b10*/  RED.E.ADD.F32.FTZ.RN.STRONG.GPU [R32.64], R8 ;  /* 0x000000082000798e */ /* 0x0005e2000c10e790 */
[----:B------:R-:W-:Y:S03]  /*5b20*/  IMAD R156, R156, 0x38, RZ ;  /* 0x000000389c9c7824 */ /* 0x000fe600078e02ff */
[----:B------:R3:W-:Y:S04]  /*5b30*/  RED.E.ADD.F32.FTZ.RN.STRONG.GPU [R30.64], R9 ;  /* 0x000000091e00798e */ /* 0x0007e8000c10e790 */
[----:B------:R-:W-:Y:S01]  /*5b40*/  LDSM.16.MT88.4 R32, [R2+0x17800] ;  /* 0x017800000220783b */ /* 0x000fe20000004200 */
[-C--:B-1----:R-:W-:Y:S02]  /*5b50*/  LEA.HI.X.SX32 R7, R157, R181.reuse, 0x2, P1 ;  /* 0x000000b59d077211 */ /* 0x082fe400008f16ff */
[CC--:B------:R-:W-:Y:S03]  /*5b60*/  LEA R4, P0, R156.reuse, R180.reuse, 0x2 ;  /* 0x000000b49c047211 */ /* 0x0c0fe600078010ff */
[----:B------:R1:W-:Y:S01]  /*5b70*/  RED.E.ADD.F32.FTZ.RN.STRONG.GPU [R6.64], R10 ;  /* 0x0000000a0600798e */ /* 0x0003e2000c10e790 */
[-C--:B------:R-:W-:Y:S01]  /*5b80*/  LEA.HI.X.SX32 R5, R156, R181.reuse, 0x2, P0 ;  /* 0x000000b59c057211 */ /* 0x080fe200000f16ff */
[----:B------:R-:W-:Y:S01]  /*5b90*/  IMAD.IADD R156, R215, 0x1, R243 ;  /* 0x00000001d79c7824 */ /* 0x000fe200078e02f3 */
[CC--:B--2---:R-:W-:Y:S03]  /*5ba0*/  LEA R8, P0, R247.reuse, R180.reuse, 0x2 ;  /* 0x000000b4f7087211 */ /* 0x0c4fe600078010ff */
[----:B------:R2:W-:Y:S01]  /*5bb0*/  RED.E.ADD.F32.FTZ.RN.STRONG.GPU [R4.64], R11 ;  /* 0x0000000b0400798e */ /* 0x0005e2000c10e790 */
[-C--:B---3--:R-:W-:Y:S03]  /*5bc0*/  LEA.HI.X.SX32 R9, R247, R181.reuse, 0x2, P0 ;  /* 0x000000b5f7097211 */ /* 0x088fe600000f16ff */
[----:B------:R-:W-:Y:S04]  /*5bd0*/  RED.E.ADD.F32.FTZ.RN.STRONG.GPU [R180.64+0x80], R12 ;  /* 0x0000800cb400798e */ /* 0x000fe8000c10e790 */
[----:B------:R-:W-:Y:S04]  /*5be0*/  RED.E.ADD.F32.FTZ.RN.STRONG.GPU [R28.64+0x80], R13 ;  /* 0x0000800d1c00798e */ /* 0x000fe8000c10e790 */
[----:B------:R3:W-:Y:S01]  /*5bf0*/  RED.E.ADD.F32.FTZ.RN.STRONG.GPU [R8.64], R14 ;  /* 0x0000000e0800798e */ /* 0x0007e2000c10e790 */
[-C--:B-1----:R-:W-:Y:S02]  /*5c00*/  LEA R6, P1, R243, R180.reuse, 0x2 ;  /* 0x000000b4f3067211 */ /* 0x082fe400078210ff */
[-C--:B------:R-:W-:Y:S02]  /*5c10*/  LEA R10, P2, R221, R180.reuse, 0x2 ;  /* 0x000000b4dd0a7211 */ /* 0x080fe400078410ff */
[-C--:B------:R-:W-:Y:S02]  /*5c20*/  LEA.HI.X.SX32 R7, R243, R181.reuse, 0x2, P1 ;  /* 0x000000b5f3077211 */ /* 0x080fe400008f16ff */
[CC--:B--2---:R-:W-:Y:S02]  /*5c30*/  LEA R4, P0, R156.reuse, R180.reuse, 0x2 ;  /* 0x000000b49c047211 */ /* 0x0c4fe400078010ff */
[-C--:B------:R-:W-:Y:S01]  /*5c40*/  LEA.HI.X.SX32 R11, R221, R181.reuse, 0x2, P2 ;  /* 0x000000b5dd0b7211 */ /* 0x080fe200010f16ff */
[----:B------:R1:W-:Y:S01]  /*5c50*/  RED.E.ADD.F32.FTZ.RN.STRONG.GPU [R6.64], R15 ;  /* 0x0000000f0600798e */ /* 0x0003e2000c10e790 */
[-C--:B------:R-:W-:Y:S05]  /*5c60*/  LEA.HI.X.SX32 R5, R156, R181.reuse, 0x2, P0 ;  /* 0x000000b59c057211 */ /* 0x080fea00000f16ff */
[----:B------:R2:W-:Y:S01]  /*5c70*/  RED.E.ADD.F32.FTZ.RN.STRONG.GPU [R4.64], R16 ;  /* 0x000000100400798e */ /* 0x0005e2000c10e790 */
[CC--:B---3--:R-:W-:Y:S03]  /*5c80*/  LEA R8, P1, R220.reuse, R180.reuse, 0x2 ;  /* 0x000000b4dc087211 */ /* 0x0c8fe600078210ff */
[----:B------:R3:W-:Y:S01]  /*5c90*/  RED.E.ADD.F32.FTZ.RN.STRONG.GPU [R10.64], R17 ;  /* 0x000000110a00798e */ /* 0x0007e2000c10e790 */
[-C--:B------:R-:W-:Y:S05]  /*5ca0*/  LEA.HI.X.SX32 R9, R220, R181.reuse, 0x2, P1 ;  /* 0x000000b5dc097211 */ /* 0x080fea00008f16ff */
[----:B------:R4:W-:Y:S01]  /*5cb0*/  RED.E.ADD.F32.FTZ.RN.STRONG.GPU [R8.64], R18 ;  /* 0x000000120800798e */ /* 0x0009e2000c10e790 */
[CC--:B-1----:R-:W-:Y:S04]  /*5cc0*/  LEA R6, P0, R224.reuse, R180.reuse, 0x2 ;  /* 0x000000b4e0067211 */ /* 0x0c2fe800078010ff */
[-C--:B------:R-:W-:Y:S02]  /*5cd0*/  LEA.HI.X.SX32 R7, R224, R181.reuse, 0x2, P0 ;  /* 0x000000b5e0077211 */ /* 0x080fe400000f16ff */
[-C--:B--2---:R-:W-:Y:S02]  /*5ce0*/  LEA R4, P1, R246, R180.reuse, 0x2 ;  /* 0x000000b4f6047211 */ /* 0x084fe400078210ff */
[-C--:B------:R-:W-:Y:S01]  /*5cf0*/  LEA R12, P0, R242, R180.reuse, 0x2 ;  /* 0x000000b4f20c7211 */ /* 0x080fe200078010ff */
[----:B------:R1:W-:Y:S01]  /*5d00*/  RED.E.ADD.F32.FTZ.RN.STRONG.GPU [R6.64], R19 ;  /* 0x000000130600798e */ /* 0x0003e2000c10e790 */
[-C--:B------:R-:W-:Y:S02]  /*5d10*/  LEA.HI.X.SX32 R5, R246, R181.reuse, 0x2, P1 ;  /* 0x000000b5f6057211 */ /* 0x080fe400008f16ff */
[-C--:B---3--:R-:W-:Y:S01]  /*5d20*/  LEA R10, P3, R0, R180.reuse, 0x2 ;  /* 0x000000b4000a7211 */ /* 0x088fe200078610ff */
[----:B------:R-:W-:Y:S01]  /*5d30*/  RED.E.ADD.F32.FTZ.RN.STRONG.GPU [R180.64+0x100], R20 ;  /* 0x00010014b400798e */ /* 0x000fe2000c10e790 */
[-C--:B------:R-:W-:Y:S02]  /*5d40*/  LEA.HI.X.SX32 R13, R242, R181.reuse, 0x2, P0 ;  /* 0x000000b5f20d7211 */ /* 0x080fe400000f16ff */
[-C--:B------:R-:W-:Y:S01]  /*5d50*/  LEA.HI.X.SX32 R11, R0, R181.reuse, 0x2, P3 ;  /* 0x000000b5000b7211 */ /* 0x080fe200018f16ff */
[----:B------:R-:W-:Y:S01]  /*5d60*/  RED.E.ADD.F32.FTZ.RN.STRONG.GPU [R28.64+0x100], R21 ;  /* 0x000100151c00798e */ /* 0x000fe2000c10e790 */
[C---:B----4-:R-:W-:Y:S02]  /*5d70*/  LEA R8, P2, R219.reuse, R180, 0x2 ;  /* 0x000000b4db087211 */ /* 0x050fe400078410ff */
[C---:B------:R-:W-:Y:S01]  /*5d80*/  LOP3.LUT R0, R194.reuse, 0x1, RZ, 0xc0, !PT ;  /* 0x00000001c2007812 */ /* 0x040fe200078ec0ff */
[----:B------:R2:W-:Y:S01]  /*5d90*/  RED.E.ADD.F32.FTZ.RN.STRONG.GPU [R4.64], R22 ;  /* 0x000000160400798e */ /* 0x0005e2000c10e790 */
[-C--:B------:R-:W-:Y:S02]  /*5da0*/  LEA.HI.X.SX32 R9, R219, R181.reuse, 0x2, P2 ;  /* 0x000000b5db097211 */ /* 0x080fe400010f16ff */
[----:B------:R-:W-:Y:S01]  /*5db0*/  ISETP.GT.AND P3, PT, R194, R222, PT ;  /* 0x000000dec200720c */ /* 0x000fe20003f64270 */
[----:B------:R-:W-:Y:S04]  /*5dc0*/  RED.E.ADD.F32.FTZ.RN.STRONG.GPU [R12.64], R23 ;  /* 0x000000170c00798e */ /* 0x000fe8000c10e790 */
[----:B------:R-:W-:Y:S04]  /*5dd0*/  RED.E.ADD.F32.FTZ.RN.STRONG.GPU [R10.64], R24 ;  /* 0x000000180a00798e */ /* 0x000fe8000c10e790 */
[----:B------:R-:W-:Y:S01]  /*5de0*/  RED.E.ADD.F32.FTZ.RN.STRONG.GPU [R8.64], R25 ;  /* 0x000000190800798e */ /* 0x000fe2000c10e790 */
[CC--:B-1----:R-:W-:Y:S03]  /*5df0*/  LEA R6, P1, R218.reuse, R180.reuse, 0x2 ;  /* 0x000000b4da067211 */ /* 0x0c2fe600078210ff */
[----:B------:R-:W-:Y:S01]  /*5e00*/  LDSM.16.MT88.4 R8, [R3] ;  /* 0x000000000308783b */ /* 0x000fe20000004200 */
[-C--:B------:R-:W-:Y:S03]  /*5e10*/  LEA.HI.X.SX32 R7, R218, R181.reuse, 0x2, P1 ;  /* 0x000000b5da077211 */ /* 0x080fe600008f16ff */
[----:B------:R-:W-:Y:S01]  /*5e20*/  LDSM.16.MT88.4 R12, [R2+0x17000] ;  /* 0x01700000020c783b */ /* 0x000fe20000004200 */
[----:B------:R-:W-:Y:S03]  /*5e30*/  @P4 IADD3 R214, P1, R214, -0x100, RZ ;  /* 0xffffff00d6d64810 */ /* 0x000fe60007f3e0ff */
[----:B------:R-:W-:Y:S01]  /*5e40*/  RED.E.ADD.F32.FTZ.RN.STRONG.GPU [R6.64], R26 ;  /* 0x0000001a0600798e */ /* 0x000fe2000c10e790 */
[----:B------:R-:W-:Y:S02]  /*5e50*/  @P4 IADD3.X R213, R213, -0x1, RZ, P1, !PT ;  /* 0xffffffffd5d54810 */ /* 0x000fe40000ffe4ff */
[C---:B--2---:R-:W-:Y:S01]  /*5e60*/  LEA R4, P0, R223.reuse, R180, 0x2 ;  /* 0x000000b4df047211 */ /* 0x044fe200078010ff */
[----:B------:R-:W-:Y:S03]  /*5e70*/  LDSM.16.MT88.4 R16, [R3+0x1000] ;  /* 0x001000000310783b */ /* 0x000fe60000004200 */
[----:B------:R-:W-:Y:S01]  /*5e80*/  LEA.HI.X.SX32 R5, R223, R181, 0x2, P0 ;  /* 0x000000b5df057211 */ /* 0x000fe200000f16ff */
[----:B------:R-:W-:Y:S01]  /*5e90*/  LDSM.16.MT88.4 R20, [R3+0x2000] ;  /* 0x002000000314783b */ /* 0x000fe20000004200 */
[----:B------:R-:W-:Y:S02]  /*5ea0*/  ISETP.NE.U32.AND P0, PT, R0, 0x1, PT ;  /* 0x000000010000780c */ /* 0x000fe40003f05070 */
[C---:B------:R-:W-:Y:S01]  /*5eb0*/  IADD3 R0, R3.reuse, -0x3000, RZ ;  /* 0xffffd00003007810 */ /* 0x040fe20007ffe0ff */
[----:B------:R-:W-:Y:S04]  /*5ec0*/  RED.E.ADD.F32.FTZ.RN.STRONG.GPU [R4.64], R27 ;  /* 0x0000001b0400798e */ /* 0x000fe8000c10e790 */
[----:B------:R-:W1:Y:S04]  /*5ed0*/  LDSM.16.MT88.4 R4, [R2+0x15000] ;  /* 0x015000000204783b */ /* 0x000e680000004200 */
[----:B------:R-:W-:Y:S02]  /*5ee0*/  LDSM.16.MT88.4 R28, [R2+0x15800] ;  /* 0x01580000021c783b */ /* 0x000fe40000004200 */
        /* <DEDUP_REMOVED lines=67> */
.L_x_487:
[----:B------:R-:W-:Y:S01]  /*6320*/  BAR.SYNC.DEFER_BLOCKING 0x0 ;  /* 0x0000000000007b1d */ /* 0x000fe20000010000 */
[----:B------:R-:W-:-:S02]  /*6330*/  FMUL.FTZ R84, R84, c[0x0][0x2e0] ;  /* 0x0000b80054547a20 */ /* 0x000fc40000410000 */
[----:B-1----:R-:W-:Y:S02]  /*6340*/  FMUL.FTZ R0, R85, c[0x0][0x2e0] ;  /* 0x0000b80055007a20 */ /* 0x002fe40000410000 */
        /* <DEDUP_REMOVED lines=14> */
[----:B------:R1:W-:Y:S01]  /*6430*/  STS [R238], R0 ;  /* 0x00000000ee007388 */ /* 0x0003e20000000800 */
[----:B------:R-:W-:Y:S01]  /*6440*/  FMUL.FTZ R12, R91, c[0x0][0x2e0] ;  /* 0x0000b8005b0c7a20 */ /* 0x000fe20000410000 */
[----:B------:R-:W-:Y:S01]  /*6450*/  F2FP.BF16.PACK_AB R13, R13, R88 ;  /* 0x000000580d0d723e */ /* 0x000fe200000010ff */
[----:B------:R-:W-:Y:S01]  /*6460*/  FMUL.FTZ R36, R39, c[0x0][0x2dc] ;  /* 0x0000b70027247a20 */ /* 0x000fe20000410000 */
[----:B------:R-:W-:Y:S01]  /*6470*/  STS [R238+0x200], R9 ;  /* 0x00020009ee007388 */ /* 0x000fe20000000800 */
[----:B------:R-:W-:Y:S01]  /*6480*/  FMUL.FTZ R5, R40, c[0x0][0x2dc] ;  /* 0x0000b70028057a20 */ /* 0x000fe20000410000 */
[----:B------:R-:W-:Y:S01]  /*6490*/  F2FP.BF16.PACK_AB R12, R12, R90 ;  /* 0x0000005a0c0c723e */ /* 0x000fe200000010ff */
[----:B------:R-:W-:Y:S01]  /*64a0*/  FMUL.FTZ R92, R92, c[0x0][0x2e0] ;  /* 0x0000b8005c5c7a20 */ /* 0x000fe20000410000 */
[----:B------:R2:W-:Y:S01]  /*64b0*/  STS [R239], R8 ;  /* 0x00000008ef007388 */ /* 0x0005e20000000800 */
[----:B------:R-:W-:-:S02]  /*64c0*/  FMUL.FTZ R11, R93, c[0x0][0x2e0] ;  /* 0x0000b8005d0b7a20 */ /* 0x000fc40000410000 */
[----:B------:R-:W-:Y:S01]  /*64d0*/  FMUL.FTZ R94, R94, c[0x0][0x2e0] ;  /* 0x0000b8005e5e7a20 */ /* 0x000fe20000410000 */
[----:B------:R3:W-:Y:S01]  /*64e0*/  STS [R239+0x200], R3 ;  /* 0x00020003ef007388 */ /* 0x0007e20000000800 */
        /* <DEDUP_REMOVED lines=47> */
[----:B------:R-:W1:Y:S01]  /*67e0*/  S2R R44, SR_CTAID.Y ;  /* 0x00000000002c7919 */ /* 0x000e620000002600 */
        /* <DEDUP_REMOVED lines=61> */
[----:B------:R-:W1:Y:S01]  /*6bc0*/  S2R R43, SR_CTAID.Z ;  /* 0x00000000002b7919 */ /* 0x000e620000002700 */
        /* <DEDUP_REMOVED lines=27> */
[----:B------:R-:W-:Y:S01]  /*6d80*/  SHF.R.S32.HI R5, RZ, 0x1f, R250 ;  /* 0x0000001fff057819 */ /* 0x000fe200000114fa */
        /* <DEDUP_REMOVED lines=10> */
[----:B------:R-:W-:Y:S01]  /*6e30*/  IMAD R4, R252, c[0x0][0x3a8], RZ ;  /* 0x0000ea00fc047a24 */ /* 0x000fe200078e02ff */
[----:B------:R-:W-:Y:S01]  /*6e40*/  STS [R238+0x9000], R27 ;  /* 0x0090001bee007388 */ /* 0x000fe20000000800 */
[----:B------:R-:W-:Y:S01]  /*6e50*/  FMUL.FTZ R76, R76, c[0x0][0x2dc] ;  /* 0x0000b7004c4c7a20 */ /* 0x000fe20000410000 */
[----:B------:R-:W-:Y:S01]  /*6e60*/  F2FP.BF16.PACK_AB R18, R18, R74 ;  /* 0x0000004a1212723e */ /* 0x000fe200000010ff */
[----:B------:R-:W-:Y:S01]  /*6e70*/  FMUL.FTZ R15, R77, c[0x0][0x2dc] ;  /* 0x0000b7004d0f7a20 */ /* 0x000fe20000410000 */
[----:B------:R-:W-:Y:S01]  /*6e80*/  STS [R238+0x9200], R26 ;  /* 0x0092001aee007388 */ /* 0x000fe20000000800 */
[----:B------:R-:W-:-:S02]  /*6e90*/  FMUL.FTZ R78, R78, c[0x0][0x2dc] ;  /* 0x0000b7004e4e7a20 */ /* 0x000fc40000410000 */
[----:B------:R-:W-:Y:S01]  /*6ea0*/  FMUL.FTZ R14, R79, c[0x0][0x2dc] ;  /* 0x0000b7004f0e7a20 */ /* 0x000fe20000410000 */
[----:B------:R-:W-:Y:S01]  /*6eb0*/  F2FP.BF16.PACK_AB R15, R15, R76 ;  /* 0x0000004c0f0f723e */ /* 0x000fe200000010ff */
[C---:B------:R-:W-:Y:S01]  /*6ec0*/  IMAD R41, R249.reuse, c[0x0][0x3ac], R4 ;  /* 0x0000eb00f9297a24 */ /* 0x040fe200078e0204 */
[----:B------:R-:W-:Y:S01]  /*6ed0*/  MOV R4, R250 ;  /* 0x000000fa00047202 */ /* 0x000fe20000000f00 */
[----:B------:R-:W-:Y:S01]  /*6ee0*/  IMAD R6, R252, c[0x0][0x3a0], RZ ;  /* 0x0000e800fc067a24 */ /* 0x000fe200078e02ff */
[----:B------:R-:W-:Y:S01]  /*6ef0*/  F2FP.BF16.PACK_AB R14, R14, R78 ;  /* 0x0000004e0e0e723e */ /* 0x000fe200000010ff */
[----:B------:R-:W-:Y:S02]  /*6f00*/  STS [R239+0x9000], R23 ;  /* 0x00900017ef007388 */ /* 0x000fe40000000800 */
[C---:B-1----:R-:W-:Y:S02]  /*6f10*/  IMAD R0, R249.reuse, c[0x0][0x3a4], R6 ;  /* 0x0000e900f9007a24 */ /* 0x042fe400078e0206 */
[----:B------:R-:W-:Y:S01]  /*6f20*/  STS [R239+0x9200], R22 ;  /* 0x00920016ef007388 */ /* 0x000fe20000000800 */
[----:B------:R-:W-:-:S03]  /*6f30*/  IMAD.WIDE.U32 R6, R249, c[0x0][0x3a0], R4 ;  /* 0x0000e800f9067a25 */ /* 0x000fc600078e0004 */
[----:B------:R-:W-:Y:S01]  /*6f40*/  STS [R238+0xa000], R21 ;  /* 0x00a00015ee007388 */ /* 0x000fe20000000800 */
[----:B------:R-:W-:Y:S01]  /*6f50*/  IMAD.WIDE.U32 R4, R249, c[0x0][0x3a8], R4 ;  /* 0x0000ea00f9047a25 */ /* 0x000fe200078e0004 */
[----:B------:R-:W-:Y:S02]  /*6f60*/  IADD3 R7, R7, R0, RZ ;  /* 0x0000000007077210 */ /* 0x000fe40007ffe0ff */
[----:B------:R-:W-:Y:S01]  /*6f70*/  STS [R238+0xa200], R20 ;  /* 0x00a20014ee007388 */ /* 0x000fe20000000800 */
[----:B------:R-:W-:Y:S02]  /*6f80*/  SHF.R.S32.HI R0, RZ, 0x1f, R44 ;  /* 0x0000001fff007819 */ /* 0x000fe4000001142c */
[----:B------:R-:W-:Y:S01]  /*6f90*/  IADD3 R5, R5, R41, RZ ;  /* 0x0000002905057210 */ /* 0x000fe20007ffe0ff */
[----:B------:R-:W-:Y:S01]  /*6fa0*/  STS [R239+0xa000], R17 ;  /* 0x00a00011ef007388 */ /* 0x000fe20000000800 */
[----:B------:R-:W-:-:S03]  /*6fb0*/  IMAD.WIDE.U32 R6, R44, c[0x0][0x388], R6 ;  /* 0x0000e2002c067a25 */ /* 0x000fc600078e0006 */
[----:B------:R-:W-:Y:S01]  /*6fc0*/  STS [R239+0xa200], R16 ;  /* 0x00a20010ef007388 */ /* 0x000fe20000000800 */
[C---:B--2---:R-:W-:Y:S02]  /*6fd0*/  IMAD R8, R0.reuse, c[0x0][0x388], RZ ;  /* 0x0000e20000087a24 */ /* 0x044fe400078e02ff */
[----:B---3--:R-:W-:Y:S01]  /*6fe0*/  IMAD R3, R0, c[0x0][0x390], RZ ;  /* 0x0000e40000037a24 */ /* 0x008fe200078e02ff */
[----:B------:R-:W-:Y:S01]  /*6ff0*/  STS [R238+0xb000], R19 ;  /* 0x00b00013ee007388 */ /* 0x000fe20000000800 */
[C---:B------:R-:W-:Y:S01]  /*7000*/  IMAD R0, R44.reuse, c[0x0][0x38c], R8 ;  /* 0x0000e3002c007a24 */ /* 0x040fe200078e0208 */
[----:B------:R-:W-:Y:S01]  /*7010*/  SHF.R.S32.HI R8, RZ, 0x1f, R43 ;  /* 0x0000001fff087819 */ /* 0x000fe2000001142b */
[C---:B------:R-:W-:Y:S01]  /*7020*/  IMAD R3, R44.reuse, c[0x0][0x394], R3 ;  /* 0x0000e5002c037a24 */ /* 0x040fe200078e0203 */
[----:B------:R-:W-:Y:S01]  /*7030*/  STS [R238+0xb200], R18 ;  /* 0x00b20012ee007388 */ /* 0x000fe20000000800 */
[----:B------:R-:W-:Y:S01]  /*7040*/  IMAD.WIDE.U32 R4, R44, c[0x0][0x390], R4 ;  /* 0x0000e4002c047a25 */ /* 0x000fe200078e0004 */
[----:B------:R-:W-:-:S02]  /*7050*/  IADD3 R7, R7, R0, RZ ;  /* 0x0000000007077210 */ /* 0x000fc40007ffe0ff */
[----:B------:R-:W-:Y:S01]  /*7060*/  STS [R239+0xb000], R15 ;  /* 0x00b0000fef007388 */ /* 0x000fe20000000800 */
[C---:B------:R-:W-:Y:S01]  /*7070*/  IMAD R0, R8.reuse, c[0x0][0x3b8], RZ ;  /* 0x0000ee0008007a24 */ /* 0x040fe200078e02ff */
[----:B------:R-:W-:Y:S01]  /*7080*/  IADD3 R5, R5, R3, RZ ;  /* 0x0000000305057210 */ /* 0x000fe20007ffe0ff */
[----:B------:R-:W-:Y:S01]  /*7090*/  IMAD R3, R8, c[0x0][0x3c0], RZ ;  /* 0x0000f00008037a24 */ /* 0x000fe200078e02ff */
[----:B------:R-:W-:Y:S01]  /*70a0*/  STS [R239+0xb200], R14 ;  /* 0x00b2000eef007388 */ /* 0x000fe20000000800 */
[C---:B------:R-:W-:Y:S02]  /*70b0*/  IMAD R0, R43.reuse, c[0x0][0x3bc], R0 ;  /* 0x0000ef002b007a24 */ /* 0x040fe400078e0200 */
[C---:B------:R-:W-:Y:S01]  /*70c0*/  IMAD R3, R43.reuse, c[0x0][0x3c4], R3 ;  /* 0x0000f1002b037a24 */ /* 0x040fe200078e0203 */
[----:B------:R-:W-:Y:S01]  /*70d0*/  BAR.SYNC.DEFER_BLOCKING 0x0 ;  /* 0x0000000000007b1d */ /* 0x000fe20000010000 */
[----:B------:R-:W-:-:S04]  /*70e0*/  IMAD.WIDE.U32 R6, R43, c[0x0][0x3b8], R6 ;  /* 0x0000ee002b067a25 */ /* 0x000fc800078e0006 */
[----:B------:R-:W-:Y:S01]  /*70f0*/  IMAD.WIDE.U32 R4, R43, c[0x0][0x3c0], R4 ;  /* 0x0000f0002b047a25 */ /* 0x000fe200078e0004 */
[----:B------:R-:W-:-:S04]  /*7100*/  IADD3 R7, R7, R0, RZ ;  /* 0x0000000007077210 */ /* 0x000fc80007ffe0ff */
[----:B------:R-:W-:Y:S01]  /*7110*/  IADD3 R5, R5, R3, RZ ;  /* 0x0000000305057210 */ /* 0x000fe20007ffe0ff */
[----:B----4-:R-:W-:Y:S01]  /*7120*/  IMAD.WIDE.U32 R10, R248, c[0x0][0x3a0], R6 ;  /* 0x0000e800f80a7a25 */ /* 0x010fe200078e0006 */
[----:B------:R-:W-:-:S03]  /*7130*/  SHF.R.S32.HI R3, RZ, 0x1f, R248 ;  /* 0x0000001fff037819 */ /* 0x000fc600000114f8 */
[----:B------:R-:W-:Y:S01]  /*7140*/  IMAD.WIDE.U32 R8, R248, c[0x0][0x3a8], R4 ;  /* 0x0000ea00f8087a25 */ /* 0x000fe200078e0004 */
[----:B------:R-:W-:-:S03]  /*7150*/  LEA R6, P1, R10, c[0x0][0x340], 0x1 ;  /* 0x0000d0000a067a11 */ /* 0x000fc600078208ff */
[C---:B------:R-:W-:Y:S01]  /*7160*/  IMAD R0, R3.reuse, c[0x0][0x3a0], RZ ;  /* 0x0000e80003007a24 */ /* 0x040fe200078e02ff */
[----:B------:R-:W-:Y:S01]  /*7170*/  LEA R4, P0, R8, c[0x0][0x348], 0x1 ;  /* 0x0000d20008047a11 */ /* 0x000fe200078008ff */
[----:B------:R-:W-:Y:S02]  /*7180*/  IMAD R3, R3, c[0x0][0x3a8], RZ ;  /* 0x0000ea0003037a24 */ /* 0x000fe400078e02ff */
[C---:B------:R-:W-:Y:S01]  /*7190*/  IMAD R0, R248.reuse, c[0x0][0x3a4], R0 ;  /* 0x0000e900f8007a24 */ /* 0x040fe200078e0200 */
[----:B------:R-:W1:Y:S01]  /*71a0*/  LDS.128 R56, [R205+0x9000] ;  /* 0x00900000cd387984 */ /* 0x000e620000000c00 */
[----:B------:R-:W-:-:S03]  /*71b0*/  IMAD R3, R248, c[0x0][0x3ac], R3 ;  /* 0x0000eb00f8037a24 */ /* 0x000fc600078e0203 */
[----:B------:R-:W2:Y:S01]  /*71c0*/  LDS.128 R48, [R205+0xb000] ;  /* 0x00b00000cd307984 */ /* 0x000ea20000000c00 */
[----:B------:R-:W-:Y:S02]  /*71d0*/  IADD3 R0, R11, R0, RZ ;  /* 0x000000000b007210 */ /* 0x000fe40007ffe0ff */
[----:B------:R-:W-:Y:S01]  /*71e0*/  IADD3 R3, R9, R3, RZ ;  /* 0x0000000309037210 */ /* 0x000fe20007ffe0ff */
[----:B------:R-:W3:Y:S01]  /*71f0*/  LDS.128 R40, [R205+0xd000] ;  /* 0x00d00000cd287984 */ /* 0x000ee20000000c00 */
[----:B------:R-:W-:Y:S02]  /*7200*/  LEA.HI.X R7, R10, c[0x0][0x344], R0, 0x1, P1 ;  /* 0x0000d1000a077a11 */ /* 0x000fe400008f0c00 */
[----:B------:R-:W-:Y:S01]  /*7210*/  LEA.HI.X R5, R8, c[0x0][0x34c], R3, 0x1, P0 ;  /* 0x0000d30008057a11 */ /* 0x000fe200000f0c03 */
[----:B------:R-:W4:Y:S01]  /*7220*/  LDS.128 R52, [R205+0xa000] ;  /* 0x00a00000cd347984 */ /* 0x000f220000000c00 */
[----:B------:R-:W-:Y:S02]  /*7230*/  MOV R3, c[0x0][0x3a0] ;  /* 0x0000e80000037a02 */ /* 0x000fe40000000f00 */
[----:B------:R-:W-:Y:S01]  /*7240*/  MOV R0, c[0x0][0x3a8] ;  /* 0x0000ea0000007a02 */ /* 0x000fe20000000f00 */
[----:B------:R-:W3:Y:S01]  /*7250*/  LDS.128 R44, [R205+0xc000] ;  /* 0x00c00000cd2c7984 */ /* 0x000ee20000000c00 */
[----:B------:R-:W-:-:S02]  /*7260*/  MOV R11, c[0x0][0x3a4] ;  /* 0x0000e900000b7a02 */ /* 0x000fc40000000f00 */
[C---:B------:R-:W-:Y:S01]  /*7270*/  LEA R10, P1, R3.reuse, R6, 0x7 ;  /* 0x00000006030a7211 */ /* 0x040fe200078238ff */
[----:B------:R-:W4:Y:S01]  /*7280*/  LDS.128 R36, [R205+0xe000] ;  /* 0x00e00000cd247984 */ /* 0x000f220000000c00 */
[----:B------:R-:W-:Y:S02]  /*7290*/  MOV R9, c[0x0][0x3ac] ;  /* 0x0000eb0000097a02 */ /* 0x000fe40000000f00 */
[C---:B------:R-:W-:Y:S01]  /*72a0*/  LEA R8, P0, R0.reuse, R4, 0x7 ;  /* 0x0000000400087211 */ /* 0x040fe200078038ff */
[----:B------:R-:W4:Y:S01]  /*72b0*/  LDS.128 R32, [R205+0xf000] ;  /* 0x00f00000cd207984 */ /* 0x000f220000000c00 */
[----:B------:R-:W-:Y:S02]  /*72c0*/  LEA.HI.X R11, R3, R7, R11, 0x7, P1 ;  /* 0x00000007030b7211 */ /* 0x000fe400008f3c0b */
[----:B------:R-:W-:Y:S01]  /*72d0*/  LEA.HI.X R9, R0, R5, R9, 0x7, P0 ;  /* 0x0000000500097211 */ /* 0x000fe200000f3c09 */
[----:B------:R-:W4:Y:S04]  /*72e0*/  LDS.128 R24, [R205+0x11000] ;  /* 0x01100000cd187984 */ /* 0x000f280000000c00 */
[----:B------:R-:W4:Y:S04]  /*72f0*/  LDS.128 R16, [R205+0x13000] ;  /* 0x01300000cd107984 */ /* 0x000f280000000c00 */
[----:B------:R-:W4:Y:S04]  /*7300*/  LDS.128 R28, [R205+0x10000] ;  /* 0x01000000cd1c7984 */ /* 0x000f280000000c00 */
[----:B------:R-:W4:Y:S04]  /*7310*/  LDS.128 R20, [R205+0x12000] ;  /* 0x01200000cd147984 */ /* 0x000f280000000c00 */
[----:B------:R-:W4:Y:S04]  /*7320*/  LDS.128 R12, [R205+0x14000] ;  /* 0x01400000cd0c7984 */ /* 0x000f280000000c00 */
        /* <DEDUP_REMOVED lines=12> */
.L_x_484:
        /* <DEDUP_REMOVED lines=9> */
.L_x_491:
[----:B------:R-:W-:Y:S05]  /*7480*/  EXIT ;  /* 0x000000000000794d */ /* 0x000fea0003800000 */
.L_x_493:
        /* <DEDUP_REMOVED lines=15> */
.L_x_682:


//--------------------- .text._ZN5flash44flash_bwd_dq_dk_dv_loop_seqk_parallel_kernelI23Flash_bwd_kernel_traitsILi96ELi64ELi128ELi8ELi2ELi4ELi4ELb0ELb0EN7cutlass10bfloat16_tE19Flash_kernel_traitsILi96ELi64ELi128ELi8ES3_EELb0ELb1ELb0ELb0ELb1ELb1ELb1EEEvNS_16Flash_bwd_paramsE --------------------------
	.section	.text._ZN5flash44flash_bwd_dq_dk_dv_loop_seqk_parallel_kernelI23Flash_bwd_kernel_traitsILi96ELi64ELi128ELi8ELi2ELi4ELi4ELb0ELb0EN7cutlass10bfloat16_tE19Flash_kernel_traitsILi96ELi64ELi128ELi8ES3_EELb0ELb1ELb0ELb0ELb1ELb1ELb1EEEvNS_16Flash_bwd_paramsE,"ax",@progbits
	.sectioninfo	@"SHI_REGISTERS=255"
	.align	128
        .global         _ZN5flash44flash_bwd_dq_dk_dv_loop_seqk_parallel_kernelI23Flash_bwd_kernel_traitsILi96ELi64ELi128ELi8ELi2ELi4ELi4ELb0ELb0EN7cutlass10bfloat16_tE19Flash_kernel_traitsILi96ELi64ELi128ELi8ES3_EELb0ELb1ELb0ELb0ELb1ELb1ELb1EEEvNS_16Flash_bwd_paramsE
        .type           _ZN5flash44flash_bwd_dq_dk_dv_loop_seqk_parallel_kernelI23Flash_bwd_kernel_traitsILi96ELi64ELi128ELi8ELi2ELi4ELi4ELb0ELb0EN7cutlass10bfloat16_tE19Flash_kernel_traitsILi96ELi64ELi128ELi8ES3_EELb0ELb1ELb0ELb0ELb1ELb1ELb1EEEvNS_16Flash_bwd_paramsE,@function
        .size           _ZN5flash44flash_bwd_dq_dk_dv_loop_seqk_parallel_kernelI23Flash_bwd_kernel_traitsILi96ELi64ELi128ELi8ELi2ELi4ELi4ELb0ELb0EN7cutlass10bfloat16_tE19Flash_kernel_traitsILi96ELi64ELi128ELi8ES3_EELb0ELb1ELb0ELb0ELb1ELb1ELb1EEEvNS_16Flash_bwd_paramsE,(.L_x_683 - _ZN5flash44flash_bwd_dq_dk_dv_loop_seqk_parallel_kernelI23Flash_bwd_kernel_traitsILi96ELi64ELi128ELi8ELi2ELi4ELi4ELb0ELb0EN7cutlass10bfloat16_tE19Flash_kernel_traitsILi96ELi64ELi128ELi8ES3_EELb0ELb1ELb0ELb0ELb1ELb1ELb1EEEvNS_16Flash_bwd_paramsE)
        .other          _ZN5flash44flash_bwd_dq_dk_dv_loop_seqk_parallel_kernelI23Flash_bwd_kernel_traitsILi96ELi64ELi128ELi8ELi2ELi4ELi4ELb0ELb0EN7cutlass10bfloat16_tE19Flash_kernel_traitsILi96ELi64ELi128ELi8ES3_EELb0ELb1ELb0ELb0ELb1ELb1ELb1EEEvNS_16Flash_bwd_paramsE,@"STO_CUDA_ENTRY STV_DEFAULT"
_ZN5flash44flash_bwd_dq_dk_dv_loop_seqk_parallel_kernelI23Flash_bwd_kernel_traitsILi96ELi64ELi128ELi8ELi2ELi4ELi4ELb0ELb0EN7cutlass10bfloat16_tE19Flash_kernel_traitsILi96ELi64ELi128ELi8ES3_EELb0ELb1ELb0ELb0ELb1ELb1ELb1EEEvNS_16Flash_bwd_paramsE:
.text._ZN5flash44flash_bwd_dq_dk_dv_loop_seqk_parallel_kernelI23Flash_bwd_kernel_traitsILi96ELi64ELi128ELi8ELi2ELi4ELi4ELb0ELb0EN7cutlass10bfloat16_tE19Flash_kernel_traitsILi96ELi64ELi128ELi8ES3_EELb0ELb1ELb0ELb0ELb1ELb1ELb1EEEvNS_16Flash_bwd_paramsE:
        /* <DEDUP_REMOVED lines=28> */
[----:B------:R-:W-:Y:S01]  /*01c0*/  ULDC UR14, c[0x0][0x1c0] ;  /* 0x00007000000e7ab9 */ /* 0x000fe20000000800 */
[CC--:B------:R-:W-:Y:S01]  /*01d0*/  LEA.HI R5, R20.reuse, R21.reuse, RZ, 0x2 ;  /* 0x0000001514057211 */ /* 0x0c0fe200078f10ff */
[----:B------:R-:W-:Y:S01]  /*01e0*/  ULDC UR13, c[0x0][0x224] ;  /* 0x00008900000d7ab9 */ /* 0x000fe20000000800 */
[CC--:B------:R-:W-:Y:S01]  /*01f0*/  LEA.HI R11, R20.reuse, R21.reuse, RZ, 0x4 ;  /* 0x00000015140b7211 */ /* 0x0c0fe200078f20ff */
[----:B------:R-:W-:Y:S01]  /*0200*/  UMOV UR15, 0x4 ;  /* 0x00000004000f7882 */ /* 0x000fe20000000000 */
[--C-:B------:R-:W-:Y:S01]  /*0210*/  SHF.R.S32.HI R7, RZ, 0x2, R5.reuse ;  /* 0x00000002ff077819 */ /* 0x100fe20000011405 */
[----:B------:R-:W-:Y:S01]  /*0220*/  ULDC.64 UR26, c[0x0][0x200] ;  /* 0x00008000001a7ab9 */ /* 0x000fe20000000a00 */
[----:B------:R-:W-:Y:S01]  /*0230*/  LEA.HI R9, R20, R21, RZ, 0x5 ;  /* 0x0000001514097211 */ /* 0x000fe200078f28ff */
[----:B------:R-:W-:Y:S01]  /*0240*/  ULDC.64 UR24, c[0x0][0x3c8] ;  /* 0x0000f20000187ab9 */ /* 0x000fe20000000a00 */
[----:B------:R-:W-:Y:S01]  /*0250*/  SHF.R.S32.HI R0, RZ, 0x1f, R5 ;  /* 0x0000001fff007819 */ /* 0x000fe20000011405 */
[----:B------:R-:W-:Y:S01]  /*0260*/  ULDC UR12, c[0x0][0x224] ;  /* 0x00008900000c7ab9 */ /* 0x000fe20000000800 */
        /* <DEDUP_REMOVED lines=18> */
[--C-:B------:R-:W-:Y:S01]  /*0390*/  SHF.R.S32.HI R0, RZ, 0x5, R9.reuse ;  /* 0x00000005ff007819 */ /* 0x100fe20000011409 */
[----:B------:R-:W-:Y:S01]  /*03a0*/  IMAD.IADD R15, R8, 0x1, -R2 ;  /* 0x00000001080f7824 */ /* 0x000fe200078e0a02 */
[----:B------:R-:W-:Y:S01]  /*03b0*/  SHF.R.S32.HI R2, RZ, 0x1f, R9 ;  /* 0x0000001fff027819 */ /* 0x000fe20000011409 */
[----:B------:R-:W-:Y:S01]  /*03c0*/  UIMAD UR17, UR4, UR17, URZ ;  /* 0x00000011041172a4 */ /* 0x000fe2000f8e023f */
[----:B------:R-:W-:Y:S01]  /*03d0*/  LEA.HI R13, R20, R21, RZ, 0x3 ;  /* 0x00000015140d7211 */ /* 0x000fe200078f18ff */
[----:B------:R-:W-:Y:S01]  /*03e0*/  IMAD R247, R0, 0x8, R6 ;  /* 0x0000000800f77824 */ /* 0x000fe200078e0206 */
[----:B------:R-:W-:Y:S01]  /*03f0*/  LEA.HI R22, R4, R3, RZ, 0x2 ;  /* 0x0000000304167211 */ /* 0x000fe200078f10ff */
[----:B------:R-:W-:Y:S01]  /*0400*/  USHF.R.S32.HI UR18, URZ, 0x1f, UR19 ;  /* 0x0000001f3f127899 */ /* 0x000fe20008011413 */
[-C--:B------:R-:W-:Y:S01]  /*0410*/  LEA.HI R3, R9, R0.reuse, RZ, 0x1 ;  /* 0x0000000009037211 */ /* 0x080fe200078f08ff */
[----:B------:R-:W-:Y:S01]  /*0420*/  ULDC.64 UR28, c[0x0][0x118] ;  /* 0x00004600001c7ab9 */ /* 0x000fe20000000a00 */
[----:B------:R-:W-:-:S02]  /*0430*/  LEA.HI R2, R2, R0, RZ, 0x2 ;  /* 0x0000000002027211 */ /* 0x000fc400078f10ff */
[----:B------:R-:W-:Y:S02]  /*0440*/  SHF.R.S32.HI R7, RZ, 0x3, R13 ;  /* 0x00000003ff077819 */ /* 0x000fe4000001140d */
[----:B------:R-:W-:Y:S02]  /*0450*/  LOP3.LUT R5, R5, 0xfffffffc, RZ, 0xc0, !PT ;  /* 0xfffffffc05057812 */ /* 0x000fe400078ec0ff */
[----:B------:R-:W-:Y:S01]  /*0460*/  LOP3.LUT R4, R3, 0xfffffffe, RZ, 0xc0, !PT ;  /* 0xfffffffe03047812 */ /* 0x000fe200078ec0ff */
[----:B------:R-:W-:Y:S01]  /*0470*/  IMAD.SHL.U32 R3, R7, 0x40, RZ ;  /* 0x0000004007037824 */ /* 0x000fe200078e00ff */
[----:B------:R-:W-:Y:S01]  /*0480*/  LOP3.LUT R2, R2, 0xfffffffc, RZ, 0xc0, !PT ;  /* 0xfffffffc02027812 */ /* 0x000fe200078ec0ff */
[----:B------:R-:W-:Y:S01]  /*0490*/  IMAD.IADD R17, R21, 0x1, -R5 ;  /* 0x0000000115117824 */ /* 0x000fe200078e0a05 */
[----:B------:R-:W-:Y:S01]  /*04a0*/  LEA.HI R7, R20, R21, RZ, 0x6 ;  /* 0x0000001514077211 */ /* 0x000fe200078f30ff */
[C---:B------:R-:W-:Y:S01]  /*04b0*/  IMAD.IADD R183, R0.reuse, 0x1, -R4 ;  /* 0x0000000100b77824 */ /* 0x040fe200078e0a04 */
[----:B------:R-:W-:Y:S01]  /*04c0*/  LOP3.LUT R4, R13, 0xfffffff8, RZ, 0xc0, !PT ;  /* 0xfffffff80d047812 */ /* 0x000fe200078ec0ff */
[----:B------:R-:W-:Y:S01]  /*04d0*/  IMAD.IADD R14, R0, 0x1, -R2 ;  /* 0x00000001000e7824 */ /* 0x000fe200078e0a02 */
[----:B------:R-:W-:Y:S01]  /*04e0*/  LOP3.LUT R0, R3, 0xc0, RZ, 0xc0, !PT ;  /* 0x000000c003007812 */ /* 0x000fe200078ec0ff */
[----:B------:R-:W-:Y:S01]  /*04f0*/  IMAD.SHL.U32 R18, R17, 0x8, RZ ;  /* 0x0000000811127824 */ /* 0x000fe200078e00ff */
[----:B------:R-:W-:Y:S01]  /*0500*/  LOP3.LUT R2, R11, 0xfffffff0, RZ, 0xc0, !PT ;  /* 0xfffffff00b027812 */ /* 0x000fe200078ec0ff */
[----:B------:R-:W-:Y:S01]  /*0510*/  IMAD.IADD R4, R21, 0x1, -R4 ;  /* 0x0000000115047824 */ /* 0x000fe200078e0a04 */
[----:B------:R-:W-:-:S02]  /*0520*/  SHF.R.U32.HI R5, RZ, 0x3, R0 ;  /* 0x00000003ff057819 */ /* 0x000fc40000011600 */
[----:B------:R-:W-:Y:S01]  /*0530*/  LOP3.LUT R3, R0, 0x18, R18, 0xf8, !PT ;  /* 0x0000001800037812 */ /* 0x000fe200078ef812 */
[----:B------:R-:W-:Y:S01]  /*0540*/  IMAD.IADD R0, R21, 0x1, -R2 ;  /* 0x0000000115007824 */ /* 0x000fe200078e0a02 */
[----:B------:R-:W-:Y:S01]  /*0550*/  LEA.HI R2, R4, R4, RZ, 0x1 ;  /* 0x0000000404027211 */ /* 0x000fe200078f08ff */
[----:B------:R1:W-:Y:S01]  /*0560*/  STL [R1+0x10], R18 ;  /* 0x0000101201007387 */ /* 0x0003e20000100800 */
[----:B------:R-:W-:Y:S02]  /*0570*/  LOP3.LUT R9, R3, R5, RZ, 0x3c, !PT ;  /* 0x0000000503097212 */ /* 0x000fe400078e3cff */
[----:B------:R-:W-:Y:S02]  /*0580*/  SHF.R.S32.HI R6, RZ, 0x1f, R0 ;  /* 0x0000001fff067819 */ /* 0x000fe40000011400 */
[-C--:B------:R-:W-:Y:S01]  /*0590*/  LEA.HI R3, R0, R0.reuse, RZ, 0x1 ;  /* 0x0000000000037211 */ /* 0x080fe200078f08ff */
[----:B------:R-:W-:Y:S01]  /*05a0*/  IMAD.U32 R247, R247, 0x20, R9 ;  /* 0x00000020f7f77824 */ /* 0x000fe200078e0009 */
[----:B------:R-:W-:-:S02]  /*05b0*/  LEA.HI R12, R6, R0, RZ, 0x3 ;  /* 0x00000000060c7211 */ /* 0x000fc400078f18ff */
[----:B------:R-:W-:Y:S02]  /*05c0*/  LOP3.LUT R5, R2, 0x3fffffe, RZ, 0xc0, !PT ;  /* 0x03fffffe02057812 */ /* 0x000fe400078ec0ff */
[----:B------:R-:W-:Y:S02]  /*05d0*/  SHF.R.S32.HI R11, RZ, 0x6, R7 ;  /* 0x00000006ff0b7819 */ /* 0x000fe40000011407 */
[----:B------:R-:W-:Y:S01]  /*05e0*/  LOP3.LUT R8, R3, 0x7fffffe, RZ, 0xc0, !PT ;  /* 0x07fffffe03087812 */ /* 0x000fe200078ec0ff */
[----:B------:R-:W-:Y:S01]  /*05f0*/  IMAD.IADD R7, R4, 0x1, -R5 ;  /* 0x0000000104077824 */ /* 0x000fe200078e0a05 */
[----:B------:R-:W-:Y:S01]  /*0600*/  LOP3.LUT R6, R12, 0xfffffff8, RZ, 0xc0, !PT ;  /* 0xfffffff80c067812 */ /* 0x000fe200078ec0ff */
[----:B------:R-:W-:Y:S01]  /*0610*/  IMAD R5, R11, 0x4, R15 ;  /* 0x000000040b057824 */ /* 0x000fe200078e020f */
[----:B------:R-:W-:Y:S01]  /*0620*/  LOP3.LUT P4, RZ, R10, 0x2, RZ, 0xc0, !PT ;  /* 0x000000020aff7812 */ /* 0x000fe2000788c0ff */
[----:B------:R-:W-:Y:S01]  /*0630*/  IMAD.IADD R9, R0, 0x1, -R8 ;  /* 0x0000000100097824 */ /* 0x000fe200078e0a08 */
[----:B------:R-:W-:Y:S01]  /*0640*/  LEA.HI R8, R20, R21, RZ, 0x7 ;  /* 0x0000001514087211 */ /* 0x000fe200078f38ff */
[----:B------:R-:W-:Y:S01]  /*0650*/  IMAD.IADD R16, R0, 0x1, -R6 ;  /* 0x0000000100107824 */ /* 0x000fe200078e0a06 */
[----:B------:R-:W-:Y:S01]  /*0660*/  SHF.R.S32.HI R0, RZ, 0x1, R2 ;  /* 0x00000001ff007819 */ /* 0x000fe20000011402 */
[----:B------:R-:W-:Y:S01]  /*0670*/  IMAD R19, R5, 0x8, R7 ;  /* 0x0000000805137824 */ /* 0x000fe200078e0207 */
[--C-:B------:R-:W-:Y:S01]  /*0680*/  SHF.R.S32.HI R7, RZ, 0x1, R3.reuse ;  /* 0x00000001ff077819 */ /* 0x100fe20000011403 */
[----:B------:R-:W-:Y:S01]  /*0690*/  IMAD.SHL.U32 R4, R4, 0x40, RZ ;  /* 0x0000004004047824 */ /* 0x000fe200078e00ff */
[C---:B------:R-:W-:Y:S01]  /*06a0*/  LOP3.LUT P6, RZ, R0.reuse, 0x2, RZ, 0xc0, !PT ;  /* 0x0000000200ff7812 */ /* 0x040fe200078cc0ff */
[----:B------:R-:W-:Y:S01]  /*06b0*/  IMAD.SHL.U32 R0, R0, 0x40, RZ ;  /* 0x0000004000007824 */ /* 0x000fe200078e00ff */
[----:B------:R-:W-:Y:S01]  /*06c0*/  SHF.R.S32.HI R3, RZ, 0x1f, R3 ;  /* 0x0000001fff037819 */ /* 0x000fe20000011403 */
[----:B------:R-:W-:Y:S01]  /*06d0*/  IMAD.SHL.U32 R2, R14, 0x10, RZ ;  /* 0x000000100e027824 */ /* 0x000fe200078e00ff */
[----:B------:R-:W-:Y:S01]  /*06e0*/  LOP3.LUT R5, R4, 0x1c0, RZ, 0xc0, !PT ;  /* 0x000001c004057812 */ /* 0x000fe200078ec0ff */
[----:B------:R-:W-:Y:S01]  /*06f0*/  IMAD.SHL.U32 R21, R21, 0x2, RZ ;  /* 0x0000000215157824 */ /* 0x000fe200078e00ff */
[----:B------:R-:W-:-:S02]  /*0700*/  LEA.HI R3, R3, R7, RZ, 0x2 ;  /* 0x0000000703037211 */ /* 0x000fc400078f10ff */
[----:B------:R-:W-:Y:S02]  /*0710*/  LOP3.LUT R0, R0, 0xc0, RZ, 0xc0, !PT ;  /* 0x000000c000007812 */ /* 0x000fe400078ec0ff */
[----:B------:R-:W-:Y:S02]  /*0720*/  LOP3.LUT R4, R3, 0xfffffffc, RZ, 0xc0, !PT ;  /* 0xfffffffc03047812 */ /* 0x000fe400078ec0ff */
[----:B------:R-:W-:Y:S02]  /*0730*/  LOP3.LUT R3, R0, 0x8, R13, 0xf8, !PT ;  /* 0x0000000800037812 */ /* 0x000fe400078ef80d */
[----:B------:R-:W-:Y:S02]  /*0740*/  SHF.R.U32.HI R0, RZ, 0x3, R0 ;  /* 0x00000003ff007819 */ /* 0x000fe40000011600 */
[----:B------:R-:W-:Y:S02]  /*0750*/  LOP3.LUT R6, R10, 0x1, RZ, 0xc0, !PT ;  /* 0x000000010a067812 */ /* 0x000fe400078ec0ff */
[----:B------:R-:W-:-:S02]  /*0760*/  LOP3.LUT R2, R5, 0x30, R2, 0xf8, !PT ;  /* 0x0000003005027812 */ /* 0x000fc400078ef802 */
[----:B------:R-:W-:Y:S02]  /*0770*/  LOP3.LUT R173, R3, R0, RZ, 0x3c, !PT ;  /* 0x0000000003ad7212 */ /* 0x000fe400078e3cff */
[----:B------:R-:W-:Y:S02]  /*0780*/  ISETP.NE.U32.AND P5, PT, R6, 0x1, PT ;  /* 0x000000010600780c */ /* 0x000fe40003fa5070 */
[----:B------:R-:W-:Y:S01]  /*0790*/  LOP3.LUT R2, R2, 0x8, R13, 0xf8, !PT ;  /* 0x0000000802027812 */ /* 0x000fe200078ef80d */
[----:B------:R-:W-:Y:S01]  /*07a0*/  IMAD.IADD R13, R7, 0x1, -R4 ;  /* 0x00000001070d7824 */ /* 0x000fe200078e0a04 */
[----:B------:R-:W-:Y:S01]  /*07b0*/  SHF.R.U32.HI R0, RZ, 0x3, R5 ;  /* 0x00000003ff007819 */ /* 0x000fe20000011605 */
[----:B------:R-:W-:Y:S01]  /*07c0*/  IMAD.SHL.U32 R5, R17, 0x2, RZ ;  /* 0x0000000211057824 */ /* 0x000fe200078e00ff */
[----:B------:R-:W-:Y:S01]  /*07d0*/  LEA.HI R6, R10, R10, RZ, 0x1 ;  /* 0x0000000a0a067211 */ /* 0x000fe200078f08ff */
[----:B------:R-:W-:Y:S01]  /*07e0*/  IMAD.U32 R173, R19, 0x20, R173 ;  /* 0x0000002013ad7824 */ /* 0x000fe200078e00ad */
[----:B-1----:R-:W-:Y:S01]  /*07f0*/  LOP3.LUT R18, R2, R0, RZ, 0x3c, !PT ;  /* 0x0000000002127212 */ /* 0x002fe200078e3cff */
[----:B------:R-:W-:Y:S01]  /*0800*/  IMAD.SHL.U32 R2, R10, 0x40, RZ ;  /* 0x000000400a027824 */ /* 0x000fe200078e00ff */
[----:B------:R-:W-:-:S02]  /*0810*/  LOP3.LUT R0, R6, 0x3fffffe, RZ, 0xc0, !PT ;  /* 0x03fffffe06007812 */ /* 0x000fc400078ec0ff */
[----:B------:R-:W-:Y:S02]  /*0820*/  SHF.R.S32.HI R3, RZ, 0x3, R12 ;  /* 0x00000003ff037819 */ /* 0x000fe4000001140c */
[----:B------:R-:W-:Y:S01]  /*0830*/  LOP3.LUT R2, R2, 0x1c0, RZ, 0xc0, !PT ;  /* 0x000001c002027812 */ /* 0x000fe200078ec0ff */
[----:B------:R-:W-:Y:S01]  /*0840*/  IMAD.IADD R7, R10, 0x1, -R0 ;  /* 0x000000010a077824 */ /* 0x000fe200078e0a00 */
[----:B------:R-:W-:Y:S01]  /*0850*/  SEL R172, R182, 0xffffffe0, !P6 ;  /* 0xffffffe0b6ac7807 */ /* 0x000fe20007000000 */
[----:B------:R-:W-:Y:S01]  /*0860*/  IMAD.SHL.U32 R0, R11, 0x20, RZ ;  /* 0x000000200b007824 */ /* 0x000fe200078e00ff */
[----:B------:R-:W-:Y:S01]  /*0870*/  SEL R186, R186, 0x10, !P5 ;  /* 0x00000010baba7807 */ /* 0x000fe20006800000 */
[----:B------:R-:W-:Y:S02]  /*0880*/  IMAD R11, R3, 0x8, R9 ;  /* 0x00000008030b7824 */ /* 0x000fe400078e0209 */
[----:B------:R-:W-:Y:S01]  /*0890*/  IMAD R177, R14, 0x2, R3 ;  /* 0x000000020eb17824 */ /* 0x000fe200078e0203 */
[----:B------:R-:W-:Y:S01]  /*08a0*/  LOP3.LUT R10, R0, 0x6, R21, 0xf8, !PT ;  /* 0x00000006000a7812 */ /* 0x000fe200078ef815 */
[C---:B------:R-:W-:Y:S01]  /*08b0*/  IMAD R172, R173.reuse, 0x2, R172 ;  /* 0x00000002adac7824 */ /* 0x040fe200078e02ac */
[----:B------:R-:W-:Y:S01]  /*08c0*/  LOP3.LUT R4, R2, 0x20, R0, 0xf8, !PT ;  /* 0x0000002002047812 */ /* 0x000fe200078ef800 */
[----:B------:R-:W-:Y:S01]  /*08d0*/  IMAD R0, R14, 0x200, R5 ;  /* 0x000002000e007824 */ /* 0x000fe200078e0205 */
[----:B------:R-:W-:Y:S01]  /*08e0*/  SHF.R.U32.HI R2, RZ, 0x3, R2 ;  /* 0x00000003ff027819 */ /* 0x000fe20000011602 */
[----:B------:R1:W-:Y:S01]  /*08f0*/  STL [R1+0x8], R10 ;  /* 0x0000080a01007387 */ /* 0x0003e20000100800 */
[----:B------:R-:W-:-:S02]  /*0900*/  IMAD.SHL.U32 R173, R173, 0x2, RZ ;  /* 0x00000002adad7824 */ /* 0x000fc400078e00ff */
[----:B------:R-:W-:Y:S01]  /*0910*/  LOP3.LUT R9, R4, R2, RZ, 0x3c, !PT ;  /* 0x0000000204097212 */ /* 0x000fe200078e3cff */
[----:B------:R-:W-:Y:S01]  /*0920*/  IMAD.SHL.U32 R4, R15, 0x10, RZ ;  /* 0x000000100f047824 */ /* 0x000fe200078e00ff */
[----:B------:R-:W-:-:S05]  /*0930*/  SHF.R.S32.HI R2, RZ, 0x7, R8 ;  /* 0x00000007ff027819 */ /* 0x000fca0000011408 */
[C---:B------:R-:W-:Y:S02]  /*0940*/  IMAD R3, R2.reuse, 0x1000, R5 ;  /* 0x0000100002037824 */ /* 0x040fe400078e0205 */
[----:B------:R-:W-:Y:S02]  /*0950*/  IMAD.SHL.U32 R2, R2, 0x8, RZ ;  /* 0x0000000802027824 */ /* 0x000fe400078e00ff */
[----:B------:R-:W-:-:S03]  /*0960*/  IMAD R5, R183, 0x400, R3 ;  /* 0x00000400b7057824 */ /* 0x000fc600078e0203 */
[----:B------:R-:W-:Y:S01]  /*0970*/  LOP3.LUT R2, R2, 0x8, RZ, 0xc0, !PT ;  /* 0x0000000802027812 */ /* 0x000fe200078ec0ff */
[----:B------:R-:W-:Y:S02]  /*0980*/  IMAD.IADD R9, R9, 0x1, R5 ;  /* 0x0000000109097824 */ /* 0x000fe400078e0205 */
[----:B------:R-:W-:Y:S02]  /*0990*/  IMAD.SHL.U32 R5, R15, 0x8, RZ ;  /* 0x000000080f057824 */ /* 0x000fe400078e00ff */
[----:B------:R-:W-:Y:S02]  /*09a0*/  IMAD.SHL.U32 R189, R9, 0x2, RZ ;  /* 0x0000000209bd7824 */ /* 0x000fe400078e00ff */
[----:B-1----:R-:W-:Y:S01]  /*09b0*/  IMAD R10, R7, 0x20, R0 ;  /* 0x00000020070a7824 */ /* 0x002fe200078e0200 */
[----:B------:R-:W-:Y:S01]  /*09c0*/  SHF.R.S32.HI R0, RZ, 0x1, R6 ;  /* 0x00000001ff007819 */ /* 0x000fe20000011406 */
[----:B------:R-:W-:Y:S01]  /*09d0*/  IMAD.IADD R187, R189, 0x1, R186 ;  /* 0x00000001bdbb7824 */ /* 0x000fe200078e02ba */
[----:B------:R-:W-:-:S02]  /*09e0*/  LOP3.LUT R7, R2, 0x10, R4, 0xf8, !PT ;  /* 0x0000001002077812 */ /* 0x000fc400078ef804 */
[C---:B------:R-:W-:Y:S01]  /*09f0*/  LOP3.LUT P3, RZ, R0.reuse, 0x2, RZ, 0xc0, !PT ;  /* 0x0000000200ff7812 */ /* 0x040fe2000786c0ff */
[----:B------:R-:W-:Y:S01]  /*0a00*/  IMAD.SHL.U32 R0, R0, 0x40, RZ ;  /* 0x0000004000007824 */ /* 0x000fe200078e00ff */
[----:B------:R-:W-:Y:S02]  /*0a10*/  LOP3.LUT R5, R5, 0x8, RZ, 0xc0, !PT ;  /* 0x0000000805057812 */ /* 0x000fe400078ec0ff */
[----:B------:R-:W-:Y:S02]  /*0a20*/  R2P PR, R16, 0x6 ;  /* 0x0000000610007804 */ /* 0x000fe40000000000 */
[----:B------:R-:W-:Y:S02]  /*0a30*/  LOP3.LUT R0, R0, 0xc0, RZ, 0xc0, !PT ;  /* 0x000000c000007812 */ /* 0x000fe400078ec0ff */
[----:B------:R-:W-:Y:S02]  /*0a40*/  IADD3 R188, R189, 0x20, RZ ;  /* 0x00000020bdbc7810 */ /* 0x000fe40007ffe0ff */
[----:B------:R-:W-:-:S02]  /*0a50*/  SHF.R.U32.HI R3, RZ, 0x3, R0 ;  /* 0x00000003ff037819 */ /* 0x000fc40000011600 */
[----:B------:R-:W-:Y:S02]  /*0a60*/  SEL R178, R182, 0xffffffe0, !P1 ;  /* 0xffffffe0b6b27807 */ /* 0x000fe40004800000 */
[----:B------:R-:W-:Y:S01]  /*0a70*/  LOP3.LUT R8, R3, R0, R2, 0x1e, !PT ;  /* 0x0000000003087212 */ /* 0x000fe200078e1e02 */
[----:B------:R-:W-:Y:S01]  /*0a80*/  IMAD.SHL.U32 R0, R16, 0x40, RZ ;  /* 0x0000004010007824 */ /* 0x000fe200078e00ff */
[----:B------:R-:W-:Y:S01]  /*0a90*/  SEL R179, R179, 0x40, P2 ;  /* 0x00000040b3b37807 */ /* 0x000fe20001000000 */
[----:B------:R-:W-:Y:S01]  /*0aa0*/  IMAD.SHL.U32 R2, R13, 0x40, RZ ;  /* 0x000000400d027824 */ /* 0x000fe200078e00ff */
[----:B------:R-:W-:Y:S01]  /*0ab0*/  @P4 IADD3 R188, R189, -0x20, RZ ;  /* 0xffffffe0bdbc4810 */ /* 0x000fe20007ffe0ff */
        /* <DEDUP_REMOVED lines=11> */
[----:B------:R-:W-:Y:S01]  /*0b70*/  IMAD.U32 R177, R177, 0x200, R6 ;  /* 0x00000200b1b17824 */ /* 0x000fe200078e0006 */
[----:B------:R-:W-:Y:S02]  /*0b80*/  SHF.R.S32.HI R4, RZ, 0x2, R22 ;  /* 0x00000002ff047819 */ /* 0x000fe40000011416 */
[----:B------:R-:W-:Y:S01]  /*0b90*/  LEA R245, R8, 0x9000, 0x1 ;  /* 0x0000900008f57811 */ /* 0x000fe200078e08ff */
[----:B------:R-:W-:Y:S01]  /*0ba0*/  IMAD.IADD R181, R0, 0x1, R2 ;  /* 0x0000000100b57824 */ /* 0x000fe200078e0202 */
[----:B------:R-:W-:Y:S01]  /*0bb0*/  LEA R177, R177, 0x15000, 0x1 ;  /* 0x00015000b1b17811 */ /* 0x000fe200078e08ff */
[----:B------:R-:W-:Y:S01]  /*0bc0*/  IMAD R12, R183, 0x10, R4 ;  /* 0x00000010b70c7824 */ /* 0x000fe200078e0204 */
[----:B------:R-:W-:Y:S01]  /*0bd0*/  LOP3.LUT P0, RZ, R13, 0x2, RZ, 0xc0, !PT ;  /* 0x000000020dff7812 */ /* 0x000fe2000780c0ff */
[----:B------:R-:W-:Y:S01]  /*0be0*/  IMAD R183, R183, 0x200, R0 ;  /* 0x00000200b7b77824 */ /* 0x000fe200078e0200 */
[----:B------:R-:W-:Y:S01]  /*0bf0*/  IADD3 R246, R245, 0x20, RZ ;  /* 0x00000020f5f67810 */ /* 0x000fe20007ffe0ff */
[----:B------:R-:W-:Y:S01]  /*0c00*/  IMAD.MOV.U32 R4, RZ, RZ, 0x1 ;  /* 0x00000001ff047424 */ /* 0x000fe200078e00ff */
[C---:B------:R-:W-:Y:S01]  /*0c10*/  IADD3 R0, R12.reuse, -0x40, RZ ;  /* 0xffffffc00c007810 */ /* 0x040fe20007ffe0ff */
[C---:B------:R-:W-:Y:S01]  /*0c20*/  IMAD.IADD R178, R177.reuse, 0x1, R178 ;  /* 0x00000001b1b27824 */ /* 0x040fe200078e02b2 */
[----:B------:R-:W-:Y:S01]  /*0c30*/  STL [R1+0x18], R12 ;  /* 0x0000180c01007387 */ /* 0x000fe20000100800 */
[----:B------:R-:W-:Y:S01]  /*0c40*/  IMAD.IADD R180, R177, 0x1, R179 ;  /* 0x00000001b1b47824 */ /* 0x000fe200078e02b3 */
[----:B------:R-:W-:Y:S01]  /*0c50*/  SHF.R.S32.HI R2, RZ, 0x1f, R0 ;  /* 0x0000001fff027819 */ /* 0x000fe20000011400 */
[----:B------:R-:W-:Y:S01]  /*0c60*/  IMAD.IADD R183, R183, 0x1, R5 ;  /* 0x00000001b7b77824 */ /* 0x000fe200078e0205 */
[----:B------:R-:W-:Y:S01]  /*0c70*/  IADD3 R4, R12, -c[0x0][0x214], R4 ;  /* 0x800085000c047a10 */ /* 0x000fe20007ffe004 */
[C---:B------:R-:W-:Y:S01]  /*0c80*/  IMAD.SHL.U32 R252, R0.reuse, 0x4, RZ ;  /* 0x0000000400fc7824 */ /* 0x040fe200078e00ff */
[----:B------:R-:W-:Y:S01]  /*0c90*/  SHF.L.U64.HI R2, R0, 0x2, R2 ;  /* 0x0000000200027819 */ /* 0x000fe20000010202 */
[----:B------:R-:W-:Y:S01]  /*0ca0*/  IMAD.IADD R179, R178, 0x1, R179 ;  /* 0x00000001b2b37824 */ /* 0x000fe200078e02b3 */
[----:B------:R-:W-:Y:S01]  /*0cb0*/  SEL R182, R182, 0xffffffe0, !P0 ;  /* 0xffffffe0b6b67807 */ /* 0x000fe20004000000 */
[----:B------:R-:W-:Y:S01]  /*0cc0*/  STL [R1+0x4], R4 ;  /* 0x0000040401007387 */ /* 0x000fe20000100800 */
[----:B------:R-:W-:-:S03]  /*0cd0*/  @P3 IADD3 R246, R245, -0x20, RZ ;  /* 0xffffffe0f5f63810 */ /* 0x000fc60007ffe0ff */
[----:B------:R1:W-:Y:S02]  /*0ce0*/  STL [R1], R2 ;  /* 0x0000000201007387 */ /* 0x0003e40000100800 */
[----:B-1----:R-:W-:Y:S02]  /*0cf0*/  IMAD.SHL.U32 R2, R3, 0x2, RZ ;  /* 0x0000000203027824 */ /* 0x002fe400078e00ff */
.L_x_502:
[----:B------:R-:W-:Y:S01]  /*0d00*/  ULDC.64 UR4, c[0x0][0x258] ;  /* 0x0000960000047ab9 */ /* 0x000fe20000000a00 */
[----:B------:R-:W-:Y:S01]  /*0d10*/  ISETP.NE.U32.AND P1, PT, RZ, c[0x0][0x250], PT ;  /* 0x00009400ff007a0c */ /* 0x000fe20003f25070 */
[----:B------:R-:W-:Y:S02]  /*0d20*/  UISETP.NE.U32.AND UP1, UPT, URZ, UR4, UPT ;  /* 0x000000043f00728c */ /* 0x000fe4000bf25070 */
[----:B------:R-:W-:Y:S01]  /*0d30*/  ULDC.64 UR6, c[0x0][0x258] ;  /* 0x0000960000067ab9 */ /* 0x000fe20000000a00 */
[----:B------:R-:W-:Y:S01]  /*0d40*/  ISETP.NE.AND.EX P1, PT, RZ, c[0x0][0x254], PT, P1 ;  /* 0x00009500ff007a0c */ /* 0x000fe20003f25310 */
[----:B------:R-:W-:Y:S02]  /*0d50*/  UISETP.NE.AND.EX UP1, UPT, URZ, UR5, UPT, UP1 ;  /* 0x000000053f00728c */ /* 0x000fe4000bf25310 */
[----:B------:R-:W-:-:S04]  /*0d60*/  ULDC.64 UR40, c[0x0][0x118] ;  /* 0x0000460000287ab9 */ /* 0x000fc80000000a00 */
[----:B------:R-:W-:-:S05]  /*0d70*/  PLOP3.LUT P0, PT, PT, PT, UP1, 0x80, 0x0 ;  /* 0x000000000000781c */ /* 0x000fca0003f0f018 */
[----:B------:R-:W-:Y:S01]  /*0d80*/  @UP1 UMOV UR4, 0x4 ;  /* 0x0000000400041882 */ /* 0x000fe20000000000 */
[----:B---3--:R-:W1:Y:S01]  /*0d90*/  @P1 S2R R7, SR_CTAID.Y ;  /* 0x0000000000071919 */ /* 0x008e620000002600 */
[----:B------:R-:W-:-:S06]  /*0da0*/  @P1 IMAD.MOV.U32 R6, RZ, RZ, 0x4 ;  /* 0x00000004ff061424 */ /* 0x000fcc00078e00ff */
[----:B------:R-:W2:Y:S01]  /*0db0*/  @P0 S2R R0, SR_CTAID.Y ;  /* 0x0000000000000919 */ /* 0x000ea20000002600 */
[----:B-1----:R-:W-:-:S06]  /*0dc0*/  @P1 IMAD.WIDE R6, R7, R6, c[0x0][0x250] ;  /* 0x0000940007061625 */ /* 0x002fcc00078e0206 */
[----:B------:R-:W3:Y:S01]  /*0dd0*/  @P1 LDG.E R6, [R6.64] ;  /* 0x0000002806061981 */ /* 0x000ee2000c1e1900 */
[----:B--2---:R-:W1:Y:S02]  /*0de0*/  @P0 R2UR UR5, R0 ;  /* 0x00000000000503c2 */ /* 0x004e6400000e0000 */
[----:B-1----:R-:W-:-:S06]  /*0df0*/  @UP1 UIMAD.WIDE UR4, UR5, UR4, UR6 ;  /* 0x00000004050412a5 */ /* 0x002fcc000f8e0206 */
[----:B------:R-:W-:Y:S02]  /*0e00*/  IMAD.U32 R4, RZ, RZ, UR4 ;  /* 0x00000004ff047e24 */ /* 0x000fe4000f8e00ff */
[----:B------:R-:W-:Y:S01]  /*0e10*/  IMAD.U32 R5, RZ, RZ, UR5 ;  /* 0x00000005ff057e24 */ /* 0x000fe2000f8e00ff */
[----:B------:R-:W-:Y:S02]  /*0e20*/  UMOV UR34, URZ ;  /* 0x0000003f00227c82 */ /* 0x000fe40008000000 */
[----:B------:R-:W-:Y:S02]  /*0e30*/  ULDC.64 UR4, c[0x0][0x268] ;  /* 0x00009a0000047ab9 */ /* 0x000fe40000000a00 */
[----:B------:R-:W2:Y:S01]  /*0e40*/  @P0 LDG.E R0, [R4.64] ;  /* 0x0000002804000981 */ /* 0x000ea2000c1e1900 */
[----:B------:R-:W-:-:S04]  /*0e50*/  @!UP1 UISETP.NE.U32.AND UP0, UPT, URZ, UR4, UPT ;  /* 0x000000043f00928c */ /* 0x000fc8000bf05070 */
[----:B------:R-:W-:-:S03]  /*0e60*/  @!UP1 UISETP.NE.AND.EX UP0, UPT, URZ, UR5, UPT, UP0 ;  /* 0x000000053f00928c */ /* 0x000fc6000bf05300 */
[----:B------:R-:W-:Y:S02]  /*0e70*/  ULDC.64 UR4, c[0x0][0x218] ;  /* 0x0000860000047ab9 */ /* 0x000fe40000000a00 */
[----:B------:R-:W-:Y:S02]  /*0e80*/  @!UP1 USEL UR5, URZ, UR5, !UP0 ;  /* 0x000000053f059287 */ /* 0x000fe4000c000000 */
[----:B------:R-:W-:Y:S01]  /*0e90*/  USHF.L.U32 UR35, UR23, 0x7, URZ ;  /* 0x0000000717237899 */ /* 0x000fe2000800063f */
[----:B---3--:R-:W1:Y:S08]  /*0ea0*/  @P1 R2UR UR34, R6 ;  /* 0x00000000062213c2 */ /* 0x008e7000000e0000 */
[----:B--2---:R-:W1:Y:S02]  /*0eb0*/  @P0 R2UR UR36, R0 ;  /* 0x00000000002403c2 */ /* 0x004e6400000e0000 */
[----:B-1----:R-:W-:-:S02]  /*0ec0*/  @UP1 UIADD3 UR36, UR36, -UR34, URZ ;  /* 0x8000002224241290 */ /* 0x002fc4000fffe03f */
[----:B------:R-:W-:-:S04]  /*0ed0*/  @!UP1 UIADD3 UR36, UR5, UR4, -UR34 ;  /* 0x0000000405249290 */ /* 0x000fc8000fffe822 */
[----:B------:R-:W-:-:S06]  /*0ee0*/  UISETP.GE.AND UP0, UPT, UR35, UR36, UPT ;  /* 0x000000242300728c */ /* 0x000fcc000bf06270 */
[----:B------:R-:W-:-:S13]  /*0ef0*/  PLOP3.LUT P0, PT, PT, PT, UP0, 0x80, 0x0 ;  /* 0x000000000000781c */ /* 0x000fda0003f0f008 */
[----:B-----5:R-:W-:Y:S05]  /*0f00*/  @P0 BRA `(.L_x_494) ;  /* 0x0000624000000947 */ /* 0x020fea0003800000 */
[----:B------:R-:W-:Y:S01]  /*0f10*/  IABS R6, c[0x0][0x1c8] ;  /* 0x0000720000067a13 */ /* 0x000fe20000000000 */
[----:B------:R-:W1:Y:S01]  /*0f20*/  S2R R3, SR_CTAID.Z ;  /* 0x0000000000037919 */ /* 0x000e620000002700 */
[----:B------:R-:W2:Y:S01]  /*0f30*/  S2UR UR38, SR_CTAID.Z ;  /* 0x00000000002679c3 */ /* 0x000ea20000002700 */
[----:B------:R-:W-:Y:S01]  /*0f40*/  ULDC UR45, c[0x0][0x1c8] ;  /* 0x00007200002d7ab9 */ /* 0x000fe20000000800 */
[----:B------:R-:W3:Y:S01]  /*0f50*/  I2F.RP R4, R6 ;  /* 0x0000000600047306 */ /* 0x000ee20000209400 */
[----:B------:R-:W4:Y:S01]  /*0f60*/  S2R R7, SR_CTAID.X ;  /* 0x0000000000077919 */ /* 0x000f220000002500 */
[----:B------:R-:W-:Y:S01]  /*0f70*/  ULDC UR48, c[0x0][0x214] ;  /* 0x0000850000307ab9 */ /* 0x000fe20000000800 */
[----:B------:R-:W-:Y:S01]  /*0f80*/  ISETP.NE.AND P2, PT, RZ, c[0x0][0x1c8], PT ;  /* 0x00007200ff007a0c */ /* 0x000fe20003f45270 */
[----:B------:R-:W-:Y:S02]  /*0f90*/  ULDC.U8 UR7, c[0x0][0x328] ;  /* 0x0000ca0000077ab9 */ /* 0x000fe40000000000 */
[----:B------:R-:W5:Y:S01]  /*0fa0*/  S2UR UR39, SR_CTAID.Y ;  /* 0x00000000002779c3 */ /* 0x000f620000002600 */
[----:B------:R-:W-:-:S02]  /*0fb0*/  UIADD3 UR48, UR48, 0x3f, URZ ;  /* 0x0000003f30307890 */ /* 0x000fc4000fffe03f */
[----:B------:R-:W-:Y:S02]  /*0fc0*/  ULDC.64 UR4, c[0x0][0x240] ;  /* 0x0000900000047ab9 */ /* 0x000fe40000000a00 */
[----:B------:R-:W-:Y:S02]  /*0fd0*/  UISETP.NE.AND UP0, UPT, UR7, URZ, UPT ;  /* 0x0000003f0700728c */ /* 0x000fe4000bf05270 */
[----:B------:R-:W-:Y:S02]  /*0fe0*/  UISETP.NE.U32.AND UP1, UPT, URZ, UR4, UPT ;  /* 0x000000043f00728c */ /* 0x000fe4000bf25070 */
[----:B------:R-:W-:Y:S01]  /*0ff0*/  USHF.R.S32.HI UR46, URZ, 0x1f, UR48 ;  /* 0x0000001f3f2e7899 */ /* 0x000fe20008011430 */
[----:B---3--:R-:W3:Y:S01]  /*1000*/  MUFU.RCP R4, R4 ;  /* 0x0000000400047308 */ /* 0x008ee20000001000 */
[----:B------:R-:W-:Y:S02]  /*1010*/  UISETP.NE.AND.EX UP1, UPT, URZ, UR5, UPT, UP1 ;  /* 0x000000053f00728c */ /* 0x000fe4000bf25310 */
[----:B------:R-:W-:Y:S01]  /*1020*/  ULDC UR4, c[0x0][0x214] ;  /* 0x0000850000047ab9 */ /* 0x000fe20000000800 */
[----:B-1----:R-:W-:Y:S01]  /*1030*/  IABS R3, R3 ;  /* 0x0000000300037213 */ /* 0x002fe20000000000 */
[----:B--2---:R-:W-:-:S02]  /*1040*/  ULOP3.LUT UR45, UR38, UR45, URZ, 0x3c, !UPT ;  /* 0x0000002d262d7292 */ /* 0x004fc4000f8e3c3f */
[----:B------:R-:W-:Y:S02]  /*1050*/  ULDC UR53, c[0x0][0x22c] ;  /* 0x00008b0000357ab9 */ /* 0x000fe40000000800 */
[----:B------:R-:W-:Y:S02]  /*1060*/  ULDC UR5, c[0x0][0x1c0] ;  /* 0x0000700000057ab9 */ /* 0x000fe40000000800 */
[----:B------:R-:W-:Y:S01]  /*1070*/  ISETP.LE.AND P1, PT, RZ, UR45, PT ;  /* 0x0000002dff007c0c */ /* 0x000fe2000bf23270 */
[----:B------:R-:W-:Y:S02]  /*1080*/  ULEA.HI UR45, UR46, UR48, URZ, 0x6 ;  /* 0x000000302e2d7291 */ /* 0x000fe4000f8f303f */
[----:B-----5:R-:W-:Y:S01]  /*1090*/  UIMAD.WIDE UR50, UR39, 0x80, URZ ;  /* 0x00000080273278a5 */ /* 0x020fe2000f8e023f */
[----:B---3--:R-:W-:Y:S01]  /*10a0*/  IADD3 R4, R4, 0xffffffe, RZ ;  /* 0x0ffffffe04047810 */ /* 0x008fe20007ffe0ff */
[----:B------:R-:W-:Y:S02]  /*10b0*/  @UP0 UIMAD UR7, UR39, UR4, URZ ;  /* 0x00000004270702a4 */ /* 0x000fe4000f8e023f */
[----:B------:R-:W-:Y:S01]  /*10c0*/  USEL UR48, UR50, URZ, UP1 ;  /* 0x0000003f32307287 */ /* 0x000fe20008800000 */
[----:B------:R-:W1:Y:S01]  /*10d0*/  F2I.FTZ.U32.TRUNC.NTZ R5, R4 ;  /* 0x0000000400057305 */ /* 0x000e62000021f000 */
[----:B------:R-:W-:-:S02]  /*10e0*/  ULOP3.LUT UR50, UR45, 0xffffffc0, URZ, 0xc0, !UPT ;  /* 0xffffffc02d327892 */ /* 0x000fc4000f8ec03f */
[----:B------:R-:W-:Y:S02]  /*10f0*/  UIMAD UR53, UR38, UR53, URZ ;  /* 0x00000035263572a4 */ /* 0x000fe4000f8e023f */
[----:B------:R-:W-:Y:S02]  /*1100*/  @!UP0 UIMAD UR5, UR39, UR5, UR38 ;  /* 0x00000005270582a4 */ /* 0x000fe4000f8e0226 */
[----:B------:R-:W-:Y:S02]  /*1110*/  UIADD3 UR50, UR50, -0x40, URZ ;  /* 0xffffffc032327890 */ /* 0x000fe4000fffe03f */
[----:B------:R-:W-:Y:S02]  /*1120*/  ULDC.U8 UR43, c[0x0][0x3d0] ;  /* 0x0000f400002b7ab9 */ /* 0x000fe40000000000 */
[----:B------:R-:W-:Y:S02]  /*1130*/  ULDC UR44, c[0x0][0x234] ;  /* 0x00008d00002c7ab9 */ /* 0x000fe40000000800 */
[----:B------:R-:W-:-:S02]  /*1140*/  ULDC UR49, c[0x0][0x1c0] ;  /* 0x0000700000317ab9 */ /* 0x000fc40000000800 */
[----:B------:R-:W-:Y:S01]  /*1150*/  USEL UR46, UR51, URZ, UP1 ;  /* 0x0000003f332e7287 */ /* 0x000fe20008800000 */
[--C-:B-1----:R-:W-:Y:S01]  /*1160*/  IMAD.MOV R0, RZ, RZ, -R5.reuse ;  /* 0x000000ffff007224 */ /* 0x102fe200078e0a05 */
[----:B------:R-:W-:Y:S01]  /*1170*/  @UP0 UIMAD UR44, UR38, UR44, UR7 ;  /* 0x0000002c262c02a4 */ /* 0x000fe2000f8e0207 */
        /* <DEDUP_REMOVED lines=10> */
[----:B------:R-:W-:Y:S01]  /*1220*/  USHF.R.S32.HI UR45, URZ, 0x6, UR45 ;  /* 0x000000063f2d7899 */ /* 0x000fe2000801142d */
[----:B------:R-:W-:Y:S01]  /*1230*/  IMAD.HI.U32 R0, R0, R4, RZ ;  /* 0x0000000400007227 */ /* 0x000fe200078e00ff */
[----:B------:R-:W-:Y:S02]  /*1240*/  @!UP0 UIMAD UR44, UR5, UR4, URZ ;  /* 0x00000004052c82a4 */ /* 0x000fe4000f8e023f */
[----:B------:R-:W-:Y:S01]  /*1250*/  USHF.R.S32.HI UR51, URZ, 0x1f, UR50 ;  /* 0x0000001f3f337899 */ /* 0x000fe20008011432 */
[----:B------:R-:W-:-:S04]  /*1260*/  IMAD.MOV R3, RZ, RZ, -R0 ;  /* 0x000000ffff037224 */ /* 0x000fc800078e0a00 */
[----:B------:R-:W-:Y:S02]  /*1270*/  IMAD R3, R6, R3, R4 ;  /* 0x0000000306037224 */ /* 0x000fe400078e0204 */
[----:B----4-:R-:W-:-:S03]  /*1280*/  IMAD.WIDE.U32 R4, R7, c[0x0][0x3d8], RZ ;  /* 0x0000f60007047a25 */ /* 0x010fc600078e00ff */
[----:B------:R-:W-:-:S13]  /*1290*/  ISETP.GT.U32.AND P3, PT, R6, R3, PT ;  /* 0x000000030600720c */ /* 0x000fda0003f64070 */
[----:B------:R-:W-:Y:S01]  /*12a0*/  @!P3 IMAD.IADD R3, R3, 0x1, -R6 ;  /* 0x000000010303b824 */ /* 0x000fe200078e0a06 */
[----:B------:R-:W-:Y:S02]  /*12b0*/  @!P3 IADD3 R0, R0, 0x1, RZ ;  /* 0x000000010000b810 */ /* 0x000fe40007ffe0ff */
[----:B------:R-:W-:Y:S02]  /*12c0*/  ISETP.NE.AND P3, PT, RZ, UR43, PT ;  /* 0x0000002bff007c0c */ /* 0x000fe4000bf65270 */
[----:B------:R-:W-:Y:S01]  /*12d0*/  ISETP.GE.U32.AND P0, PT, R3, R6, PT ;  /* 0x000000060300720c */ /* 0x000fe20003f06070 */
[----:B------:R-:W-:Y:S01]  /*12e0*/  IMAD R3, R7, c[0x0][0x3dc], R5 ;  /* 0x0000f70007037a24 */ /* 0x000fe200078e0205 */
[----:B------:R-:W-:-:S04]  /*12f0*/  SEL R17, R4, RZ, P3 ;  /* 0x000000ff04117207 */ /* 0x000fc80001800000 */
[----:B------:R-:W-:-:S07]  /*1300*/  SEL R20, R3, RZ, P3 ;  /* 0x000000ff03147207 */ /* 0x000fce0001800000 */
        /* <DEDUP_REMOVED lines=9> */
.L_x_495:
[----:B------:R-:W-:-:S04]  /*13a0*/  UIMAD UR43, UR39, UR14, UR38 ;  /* 0x0000000e272b72a4 */ /* 0x000fc8000f8e0226 */
[----:B------:R-:W-:Y:S02]  /*13b0*/  UIMAD UR43, UR43, UR13, URZ ;  /* 0x0000000d2b2b72a4 */ /* 0x000fe4000f8e023f */
.L_x_496:
[----:B------:R-:W2:Y:S04]  /*13c0*/  LDL.64 R4, [R1+0x10] ;  /* 0x0000100001047983 */ /* 0x000ea80000100a00 */
[----:B------:R1:W2:Y:S01]  /*13d0*/  LDL.64 R12, [R1+0x10] ;  /* 0x00001000010c7983 */ /* 0x0002a20000100a00 */
[----:B------:R-:W-:Y:S01]  /*13e0*/  IMAD.U32 R16, RZ, RZ, UR53 ;  /* 0x00000035ff107e24 */ /* 0x000fe2000f8e00ff */
[----:B------:R-:W-:Y:S01]  /*13f0*/  ULDC.64 UR4, c[0x0][0x368] ;  /* 0x0000da0000047ab9 */ /* 0x000fe20000000a00 */
[----:B------:R-:W-:Y:S01]  /*1400*/  MOV R19, UR52 ;  /* 0x0000003400137c02 */ /* 0x000fe20008000f00 */
[----:B------:R-:W3:Y:S01]  /*1410*/  S2R R11, SR_TID.X ;  /* 0x00000000000b7919 */ /* 0x000ee20000002100 */
[----:B------:R-:W-:Y:S02]  /*1420*/  UIMAD UR4, UR47, UR4, URZ ;  /* 0x000000042f0472a4 */ /* 0x000fe4000f8e023f */
[----:B------:R-:W-:Y:S01]  /*1430*/  UIADD3 UR34, UP0, UR35, UR34, URZ ;  /* 0x0000002223227290 */ /* 0x000fe2000ff1e03f */
[----:B------:R-:W4:Y:S01]  /*1440*/  S2R R22, SR_CTAID.Y ;  /* 0x0000000000167919 */ /* 0x000f220000002600 */
[----:B------:R-:W-:-:S02]  /*1450*/  UIMAD UR54, UR39, UR5, UR4 ;  /* 0x00000005273672a4 */ /* 0x000fc4000f8e0204 */
[----:B------:R-:W-:Y:S02]  /*1460*/  UIADD3.X UR37, UR6, UR37, URZ, UP0, !UPT ;  /* 0x0000002506257290 */ /* 0x000fe400087fe43f */
[----:B------:R-:W-:Y:S01]  /*1470*/  ULDC.64 UR4, c[0x0][0x1a0] ;  /* 0x0000680000047ab9 */ /* 0x000fe20000000a00 */
[----:B------:R-:W-:Y:S01]  /*1480*/  IMAD.U32 R6, RZ, RZ, UR34 ;  /* 0x00000022ff067e24 */ /* 0x000fe2000f8e00ff */
[----:B------:R-:W-:Y:S02]  /*1490*/  UIMAD UR4, UR37, UR4, URZ ;  /* 0x00000004250472a4 */ /* 0x000fe4000f8e023f */
[----:B------:R-:W-:Y:S02]  /*14a0*/  ULDC.64 UR6, c[0x0][0x198] ;  /* 0x0000660000067ab9 */ /* 0x000fe40000000a00 */
[----:B------:R-:W-:Y:S02]  /*14b0*/  UIMAD UR4, UR34, UR5, UR4 ;  /* 0x00000005220472a4 */ /* 0x000fe4000f8e0204 */
[----:B------:R-:W-:-:S04]  /*14c0*/  UIMAD UR6, UR37, UR6, URZ ;  /* 0x00000006250672a4 */ /* 0x000fc8000f8e023f */
[----:B------:R-:W-:Y:S01]  /*14d0*/  UIMAD UR6, UR34, UR7, UR6 ;  /* 0x00000007220672a4 */ /* 0x000fe2000f8e0206 */
[----:B---3--:R-:W-:-:S04]  /*14e0*/  SHF.R.S32.HI R14, RZ, 0x1f, R11 ;  /* 0x0000001fff0e7819 */ /* 0x008fc8000001140b */
[CC--:B------:R-:W-:Y:S02]  /*14f0*/  LEA.HI R10, R14.reuse, R11.reuse, RZ, 0x5 ;  /* 0x0000000b0e0a7211 */ /* 0x0c0fe400078f28ff */
[----:B------:R-:W-:Y:S02]  /*1500*/  LEA.HI R14, R14, R11, RZ, 0x2 ;  /* 0x0000000b0e0e7211 */ /* 0x000fe400078f10ff */
[----:B------:R-:W-:Y:S02]  /*1510*/  LOP3.LUT R3, R10, 0xffffffe0, RZ, 0xc0, !PT ;  /* 0xffffffe00a037812 */ /* 0x000fe400078ec0ff */
[----:B------:R-:W-:Y:S02]  /*1520*/  SHF.R.S32.HI R10, RZ, 0x5, R10 ;  /* 0x00000005ff0a7819 */ /* 0x000fe4000001140a */
[----:B------:R-:W-:Y:S01]  /*1530*/  SHF.R.S32.HI R14, RZ, 0x2, R14 ;  /* 0x00000002ff0e7819 */ /* 0x000fe2000001140e */
[----:B------:R-:W-:-:S03]  /*1540*/  IMAD.IADD R3, R11, 0x1, -R3 ;  /* 0x000000010b037824 */ /* 0x000fc600078e0a03 */
[----:B------:R-:W-:Y:S01]  /*1550*/  SHF.R.S32.HI R21, RZ, 0x1f, R14 ;  /* 0x0000001fff157819 */ /* 0x000fe2000001140e */
[----:B------:R-:W-:-:S05]  /*1560*/  IMAD R3, R10, UR20, R3 ;  /* 0x000000140a037c24 */ /* 0x000fca000f8e0203 */
[----:B------:R-:W-:Y:S02]  /*1570*/  IADD3 R16, P1, P0, R3, UR19, R16 ;  /* 0x0000001303107c10 */ /* 0x000fe4000f83e010 */
[----:B------:R-:W-:Y:S02]  /*1580*/  SHF.R.S32.HI R10, RZ, 0x1f, R3 ;  /* 0x0000001fff0a7819 */ /* 0x000fe40000011403 */
[----:B------:R-:W-:Y:S02]  /*1590*/  IADD3 R3, P2, R14, UR50, RZ ;  /* 0x000000320e037c10 */ /* 0x000fe4000ff5e0ff */
[----:B------:R-:W-:Y:S02]  /*15a0*/  IADD3.X R19, R10, UR18, R19, P1, P0 ;  /* 0x000000120a137c10 */ /* 0x000fe40008fe0413 */
[----:B------:R-:W-:Y:S02]  /*15b0*/  IADD3.X R15, R21, UR51, RZ, P2, !PT ;  /* 0x00000033150f7c10 */ /* 0x000fe400097fe4ff */
[----:B------:R-:W-:-:S03]  /*15c0*/  IADD3 R16, P0, R16, R17, RZ ;  /* 0x0000001110107210 */ /* 0x000fc60007f1e0ff */
[----:B------:R-:W-:Y:S01]  /*15d0*/  IMAD R17, R15, c[0x0][0x190], RZ ;  /* 0x000064000f117a24 */ /* 0x000fe200078e02ff */
[----:B------:R-:W-:Y:S01]  /*15e0*/  UIMAD UR49, UR49, UR11, UR17 ;  /* 0x0000000b313172a4 */ /* 0x000fe2000f8e0211 */
[----:B------:R-:W-:Y:S01]  /*15f0*/  @P3 BAR.SYNC.DEFER_BLOCKING 0x0 ;  /* 0x0000000000003b1d */ /* 0x000fe20000010000 */
[----:B--2---:R-:W-:Y:S02]  /*1600*/  IMAD.MOV.U32 R12, RZ, RZ, R4 ;  /* 0x000000ffff0c7224 */ /* 0x004fe400078e0004 */
[----:B------:R-:W-:-:S03]  /*1610*/  IMAD.U32 R4, RZ, RZ, UR34 ;  /* 0x00000022ff047e24 */ /* 0x000fc6000f8e00ff */
[----:B------:R-:W-:-:S05]  /*1620*/  SHF.R.S32.HI R13, RZ, 0x1f, R12 ;  /* 0x0000001fff0d7819 */ /* 0x000fca000001140c */
[----:B------:R2:W-:Y:S01]  /*1630*/  STL [R1+0x14], R13 ;  /* 0x0000140d01007387 */ /* 0x0005e20000100800 */
[----:B----4-:R-:W-:-:S03]  /*1640*/  IMAD.WIDE.U32 R8, R22, c[0x0][0x368], R12 ;  /* 0x0000da0016087a25 */ /* 0x010fc600078e000c */
[----:B------:R-:W3:Y:S01]  /*1650*/  LDL R23, [R1+0x18] ;  /* 0x0000180001177983 */ /* 0x000ee20000100800 */
[----:B------:R-:W-:Y:S01]  /*1660*/  IMAD.WIDE.U32 R4, R4, c[0x0][0x1a0], R12 ;  /* 0x0000680004047a25 */ /* 0x000fe200078e000c */
[----:B------:R-:W-:-:S03]  /*1670*/  IADD3 R9, R9, UR54, RZ ;  /* 0x0000003609097c10 */ /* 0x000fc6000fffe0ff */
[----:B------:R-:W-:Y:S01]  /*1680*/  IMAD.WIDE.U32 R6, R6, c[0x0][0x198], R12 ;  /* 0x0000660006067a25 */ /* 0x000fe200078e000c */
[----:B------:R-:W-:Y:S01]  /*1690*/  IADD3 R5, R5, UR4, RZ ;  /* 0x0000000405057c10 */ /* 0x000fe2000fffe0ff */
[----:B------:R-:W-:Y:S02]  /*16a0*/  ULDC.64 UR4, c[0x0][0x188] ;  /* 0x0000620000047ab9 */ /* 0x000fe40000000a00 */
[----:B------:R-:W-:Y:S01]  /*16b0*/  IMAD.WIDE.U32 R10, R3, c[0x0][0x370], R8 ;  /* 0x0000dc00030a7a25 */ /* 0x000fe200078e0008 */
[----:B------:R-:W-:Y:S01]  /*16c0*/  UIMAD UR4, UR47, UR4, URZ ;  /* 0x000000042f0472a4 */ /* 0x000fe2000f8e023f */
[----:B------:R-:W-:Y:S01]  /*16d0*/  IADD3 R7, R7, UR6, RZ ;  /* 0x0000000607077c10 */ /* 0x000fe2000fffe0ff */
[----:B------:R-:W-:Y:S01]  /*16e0*/  UIMAD.WIDE UR52, UR39, UR12, UR50 ;  /* 0x0000000c273472a5 */ /* 0x000fe2000f8e0232 */
[----:B------:R-:W-:Y:S01]  /*16f0*/  IMAD R8, R3, c[0x0][0x194], R17 ;  /* 0x0000650003087a24 */ /* 0x000fe200078e0211 */
[----:B------:R-:W-:Y:S01]  /*1700*/  UIMAD UR4, UR39, UR5, UR4 ;  /* 0x00000005270472a4 */ /* 0x000fe2000f8e0204 */
[----:B------:R-:W-:Y:S01]  /*1710*/  IMAD.X R17, R19, 0x1, R20, P0 ;  /* 0x0000000113117824 */ /* 0x000fe200000e0614 */
[----:B------:R-:W-:Y:S01]  /*1720*/  ULDC.64 UR6, c[0x0][0x180] ;  /* 0x0000600000067ab9 */ /* 0x000fe20000000a00 */
[----:B------:R-:W4:Y:S01]  /*1730*/  S2R R20, SR_CTAID.Z ;  /* 0x0000000000147919 */ /* 0x000f220000002700 */
[----:B------:R-:W-:Y:S01]  /*1740*/  IMAD.WIDE.U32 R4, R22, c[0x0][0x188], R4 ;  /* 0x0000620016047a25 */ /* 0x000fe200078e0004 */
[----:B------:R-:W-:-:S03]  /*1750*/  UIMAD UR6, UR47, UR6, URZ ;  /* 0x000000062f0672a4 */ /* 0x000fc6000f8e023f */
[----:B--2---:R-:W-:Y:S01]  /*1760*/  IMAD.WIDE.U32 R12, R3, c[0x0][0x190], R12 ;  /* 0x00006400030c7a25 */ /* 0x004fe200078e000c */
[----:B------:R-:W-:-:S03]  /*1770*/  UIADD3 UR48, UP0, UR52, UR48, URZ ;  /* 0x0000003034307290 */ /* 0x000fc6000ff1e03f */
[----:B------:R-:W-:Y:S01]  /*1780*/  IMAD R15, R15, c[0x0][0x370], RZ ;  /* 0x0000dc000f0f7a24 */ /* 0x000fe200078e02ff */
[----:B------:R-:W-:Y:S01]  /*1790*/  UIADD3 UR49, UR33, UR49, URZ ;  /* 0x0000003121317290 */ /* 0x000fe2000fffe03f */
[----:B------:R-:W-:Y:S01]  /*17a0*/  IADD3 R5, R5, UR4, RZ ;  /* 0x0000000405057c10 */ /* 0x000fe2000fffe0ff */
[----:B------:R-:W-:Y:S01]  /*17b0*/  IMAD.IADD R9, R13, 0x1, R8 ;  /* 0x000000010d097824 */ /* 0x000fe200078e0208 */
[----:B------:R-:W-:Y:S01]  /*17c0*/  ULDC.64 UR4, c[0x0][0x378] ;  /* 0x0000de0000047ab9 */ /* 0x000fe20000000a00 */
[----:B------:R-:W-:Y:S01]  /*17d0*/  IMAD R15, R3, c[0x0][0x374], R15 ;  /* 0x0000dd00030f7a24 */ /* 0x000fe200078e020f */
[----:B------:R-:W-:Y:S01]  /*17e0*/  UIMAD UR6, UR39, UR7, UR6 ;  /* 0x00000007270672a4 */ /* 0x000fe2000f8e0206 */
[----:B------:R-:W-:Y:S01]  /*17f0*/  IMAD.MOV.U32 R8, RZ, RZ, R12 ;  /* 0x000000ffff087224 */ /* 0x000fe200078e000c */
[----:B------:R-:W-:Y:S01]  /*1800*/  UIMAD UR4, UR42, UR4, URZ ;  /* 0x000000042a0472a4 */ /* 0x000fe2000f8e023f */
[C---:B------:R-:W-:Y:S01]  /*1810*/  IMAD R12, R18.reuse, c[0x0][0x1b0], RZ ;  /* 0x00006c00120c7a24 */ /* 0x040fe200078e02ff */
[----:B------:R-:W-:Y:S01]  /*1820*/  UIADD3.X UR46, UR53, UR46, URZ, UP0, !UPT ;  /* 0x0000002e352e7290 */ /* 0x000fe200087fe43f */
[----:B------:R-:W-:Y:S01]  /*1830*/  IMAD R3, R18, c[0x0][0x1b8], RZ ;  /* 0x00006e0012037a24 */ /* 0x000fe200078e02ff */
[----:B------:R-:W-:Y:S01]  /*1840*/  MOV R18, UR32 ;  /* 0x0000002000127c02 */ /* 0x000fe20008000f00 */
[----:B------:R-:W-:Y:S01]  /*1850*/  IMAD.WIDE.U32 R6, R22, c[0x0][0x180], R6 ;  /* 0x0000600016067a25 */ /* 0x000fe200078e0006 */
[----:B------:R-:W-:-:S03]  /*1860*/  UIMAD UR49, UR49, UR48, URZ ;  /* 0x00000030313172a4 */ /* 0x000fc6000f8e023f */
[----:B------:R-:W-:Y:S01]  /*1870*/  IMAD.IADD R11, R11, 0x1, R15 ;  /* 0x000000010b0b7824 */ /* 0x000fe200078e020f */
[----:B------:R-:W-:Y:S01]  /*1880*/  UIMAD UR46, UR46, UR32, UR49 ;  /* 0x000000202e2e72a4 */ /* 0x000fe2000f8e0231 */
[C---:B------:R-:W-:Y:S01]  /*1890*/  IMAD R15, R0.reuse, c[0x0][0x1b4], R12 ;  /* 0x00006d00000f7a24 */ /* 0x040fe200078e020c */
[----:B------:R-:W-:Y:S01]  /*18a0*/  IADD3 R7, R7, UR6, RZ ;  /* 0x0000000607077c10 */ /* 0x000fe2000fffe0ff */
[C---:B------:R-:W-:Y:S01]  /*18b0*/  IMAD R3, R0.reuse, c[0x0][0x1bc], R3 ;  /* 0x00006f0000037a24 */ /* 0x040fe200078e0203 */
[----:B------:R-:W-:Y:S01]  /*18c0*/  UIMAD UR6, UR38, UR5, UR4 ;  /* 0x00000005260672a4 */ /* 0x000fe2000f8e0204 */
[----:B------:R-:W-:Y:S02]  /*18d0*/  IMAD.WIDE.U32 R4, R0, c[0x0][0x1b8], R4 ;  /* 0x00006e0000047a25 */ /* 0x000fe400078e0004 */
[----:B------:R-:W-:Y:S02]  /*18e0*/  ULDC.64 UR4, c[0x0][0x178] ;  /* 0x00005e0000047ab9 */ /* 0x000fe40000000a00 */
[----:B------:R-:W-:Y:S01]  /*18f0*/  IMAD.WIDE.U32 R12, R18, UR48, R16 ;  /* 0x00000030120c7c25 */ /* 0x000fe2000f8e0010 */
[----:B------:R-:W-:-:S03]  /*1900*/  UIMAD UR4, UR47, UR4, URZ ;  /* 0x000000042f0472a4 */ /* 0x000fc6000f8e023f */
[----:B----4-:R-:W-:Y:S01]  /*1910*/  IMAD.WIDE.U32 R10, R20, c[0x0][0x378], R10 ;  /* 0x0000de00140a7a25 */ /* 0x010fe200078e000a */
[----:B------:R-:W-:-:S03]  /*1920*/  LEA R184, P0, R12, c[0x0][0x350], 0x2 ;  /* 0x0000d4000cb87a11 */ /* 0x000fc600078010ff */
[----:B------:R-:W-:Y:S01]  /*1930*/  IMAD.IADD R5, R5, 0x1, R3 ;  /* 0x0000000105057824 */ /* 0x000fe200078e0203 */
[----:B------:R-:W-:Y:S01]  /*1940*/  IADD3 R3, R13, UR46, RZ ;  /* 0x0000002e0d037c10 */ /* 0x000fe2000fffe0ff */
[----:B------:R-:W-:Y:S01]  /*1950*/  IMAD.WIDE.U32 R6, R0, c[0x0][0x1b0], R6 ;  /* 0x00006c0000067a25 */ /* 0x000fe200078e0006 */
[----:B------:R-:W-:Y:S01]  /*1960*/  IADD3 R0, R11, UR6, RZ ;  /* 0x000000060b007c10 */ /* 0x000fe2000fffe0ff */
[----:B------:R-:W-:Y:S01]  /*1970*/  UIMAD UR39, UR39, UR5, UR4 ;  /* 0x00000005272772a4 */ /* 0x000fe2000f8e0204 */
[----:B------:R-:W-:Y:S01]  /*1980*/  LEA R192, P1, R10, c[0x0][0x330], 0x1 ;  /* 0x0000cc000ac07a11 */ /* 0x000fe200078208ff */
[----:B------:R-:W-:Y:S01]  /*1990*/  UIADD3 UR6, UR45, -0x1, URZ ;  /* 0xffffffff2d067890 */ /* 0x000fe2000fffe03f */
[----:B------:R-:W-:Y:S01]  /*19a0*/  IMAD.WIDE.U32 R8, R22, c[0x0][0x178], R8 ;  /* 0x00005e0016087a25 */ /* 0x000fe200078e0008 */
[----:B------:R-:W-:Y:S01]  /*19b0*/  LEA.HI.X R185, R12, c[0x0][0x354], R3, 0x2, P0 ;  /* 0x0000d5000cb97a11 */ /* 0x000fe200000f1403 */
[----:B------:R-:W-:Y:S02]  /*19c0*/  ULDC.64 UR4, c[0x0][0x1a8] ;  /* 0x00006a0000047ab9 */ /* 0x000fe40000000a00 */
[----:B------:R-:W-:-:S02]  /*19d0*/  IMAD.IADD R7, R7, 0x1, R15 ;  /* 0x0000000107077824 */ /* 0x000fc400078e020f */
[----:B------:R-:W-:Y:S01]  /*19e0*/  IMAD R3, R21, c[0x0][0x198], RZ ;  /* 0x0000660015037a24 */ /* 0x000fe200078e02ff */
[----:B------:R-:W-:Y:S01]  /*19f0*/  ULEA.HI UR7, UR6, UR6, URZ, 0x1 ;  /* 0x0000000606077291 */ /* 0x000fe2000f8f083f */
[----:B------:R-:W-:Y:S01]  /*1a00*/  LEA.HI.X R193, R10, c[0x0][0x334], R0, 0x1, P1 ;  /* 0x0000cd000ac17a11 */ /* 0x000fe200008f0c00 */
[----:B------:R-:W-:Y:S01]  /*1a10*/  UIMAD UR4, UR42, UR4, URZ ;  /* 0x000000042a0472a4 */ /* 0x000fe2000f8e023f */
[----:B------:R-:W-:Y:S01]  /*1a20*/  IADD3 R9, R9, UR39, RZ ;  /* 0x0000002709097c10 */ /* 0x000fe2000fffe0ff */
[----:B------:R-:W-:Y:S02]  /*1a30*/  IMAD R0, R21, c[0x0][0x1a0], RZ ;  /* 0x0000680015007a24 */ /* 0x000fe400078e02ff */
[C---:B------:R-:W-:Y:S02]  /*1a40*/  IMAD R3, R14.reuse, c[0x0][0x19c], R3 ;  /* 0x000067000e037a24 */ /* 0x040fe400078e0203 */
[----:B------:R-:W-:Y:S01]  /*1a50*/  IMAD.WIDE.U32 R12, R14, c[0x0][0x198], R6 ;  /* 0x000066000e0c7a25 */ /* 0x000fe200078e0006 */
[----:B------:R-:W-:-:S02]  /*1a60*/  ULOP3.LUT UR7, UR7, 0xfffffffe, URZ, 0xc0, !UPT ;  /* 0xfffffffe07077892 */ /* 0x000fc4000f8ec03f */
[----:B------:R-:W-:Y:S01]  /*1a70*/  UIMAD UR4, UR38, UR5, UR4 ;  /* 0x00000005260472a4 */ /* 0x000fe2000f8e0204 */
[----:B------:R-:W-:Y:S01]  /*1a80*/  IMAD R0, R14, c[0x0][0x1a4], R0 ;  /* 0x000069000e007a24 */ /* 0x000fe200078e0200 */
[----:B------:R-:W-:Y:S01]  /*1a90*/  LEA R6, P1, R12, c[0x0][0x168], 0x1 ;  /* 0x00005a000c067a11 */ /* 0x000fe200078208ff */
[----:B------:R-:W-:Y:S01]  /*1aa0*/  IMAD.WIDE.U32 R10, R14, c[0x0][0x1a0], R4 ;  /* 0x000068000e0a7a25 */ /* 0x000fe200078e0004 */
[----:B------:R-:W-:-:S03]  /*1ab0*/  UIADD3 UR7, UR6, -UR7, URZ ;  /* 0x8000000706077290 */ /* 0x000fc6000fffe03f */
[----:B------:R-:W-:Y:S02]  /*1ac0*/  IMAD.IADD R3, R13, 0x1, R3 ;  /* 0x000000010d037824 */ /* 0x000fe400078e0203 */
[----:B------:R-:W-:Y:S01]  /*1ad0*/  IMAD.WIDE.U32 R8, R20, c[0x0][0x1a8], R8 ;  /* 0x00006a0014087a25 */ /* 0x000fe200078e0008 */
[----:B------:R-:W-:Y:S01]  /*1ae0*/  UIADD3 UR5, -UR36, UR10, UR35 ;  /* 0x0000000a24057290 */ /* 0x000fe2000fffe123 */
[----:B------:R-:W-:Y:S01]  /*1af0*/  IADD3 R5, R11, R0, RZ ;  /* 0x000000000b057210 */ /* 0x000fe20007ffe0ff */
[----:B------:R-:W-:Y:S01]  /*1b00*/  UISETP.NE.AND UP0, UPT, UR7, 0x1, UPT ;  /* 0x000000010700788c */ /* 0x000fe2000bf05270 */
[----:B------:R-:W-:Y:S01]  /*1b10*/  LEA.HI.X R7, R12, c[0x0][0x16c], R3, 0x1, P1 ;  /* 0x00005b000c077a11 */ /* 0x000fe200008f0c03 */
[----:B------:R-:W-:Y:S01]  /*1b20*/  IMAD.MOV.U32 R3, RZ, RZ, c[0x0][0x198] ;  /* 0x00006600ff037624 */ /* 0x000fe200078e00ff */
[----:B------:R-:W-:Y:S01]  /*1b30*/  LEA R4, P0, R10, c[0x0][0x170], 0x1 ;  /* 0x00005c000a047a11 */ /* 0x000fe200078008ff */
[----:B------:R-:W-:Y:S01]  /*1b40*/  UIADD3 UR5, UR5, -UR9, URZ ;  /* 0x8000000905057290 */ /* 0x000fe2000fffe03f */
[----:B------:R-:W-:-:S02]  /*1b50*/  IADD3 R0, R9, UR4, RZ ;  /* 0x0000000409007c10 */ /* 0x000fc4000fffe0ff */
[----:B------:R-:W-:Y:S01]  /*1b60*/  LEA R190, P2, R8, c[0x0][0x160], 0x1 ;  /* 0x0000580008be7a11 */ /* 0x000fe200078408ff */
[----:B------:R-:W-:Y:S01]  /*1b70*/  IMAD.MOV.U32 R11, RZ, RZ, c[0x0][0x19c] ;  /* 0x00006700ff0b7624 */ /* 0x000fe200078e00ff */
[----:B------:R-:W-:Y:S01]  /*1b80*/  LEA.HI.X R5, R10, c[0x0][0x174], R5, 0x1, P0 ;  /* 0x00005d000a057a11 */ /* 0x000fe200000f0c05 */
[----:B------:R-:W-:Y:S01]  /*1b90*/  USHF.R.S32.HI UR4, URZ, 0x1f, UR5 ;  /* 0x0000001f3f047899 */ /* 0x000fe20008011405 */
[----:B------:R-:W-:Y:S02]  /*1ba0*/  LEA.HI.X R191, R8, c[0x0][0x164], R0, 0x1, P2 ;  /* 0x0000590008bf7a11 */ /* 0x000fe400010f0c00 */
[----:B------:R-:W-:Y:S02]  /*1bb0*/  LEA R10, P2, R3, R6, 0x7 ;  /* 0x00000006030a7211 */ /* 0x000fe400078438ff */
[----:B------:R-:W-:Y:S02]  /*1bc0*/  IADD3 R0, R247, 0x1800, RZ ;  /* 0x00001800f7007810 */ /* 0x000fe40007ffe0ff */
[----:B------:R-:W-:Y:S01]  /*1bd0*/  PLOP3.LUT P0, PT, PT, PT, UP0, 0x80, 0x0 ;  /* 0x000000000000781c */ /* 0x000fe20003f0f008 */
[----:B------:R-:W-:Y:S01]  /*1be0*/  ULEA.HI UR4, UR4, UR5, URZ, 0x6 ;  /* 0x0000000504047291 */ /* 0x000fe2000f8f303f */
[----:B------:R-:W-:-:S02]  /*1bf0*/  LEA.HI.X R11, R3, R7, R11, 0x7, P2 ;  /* 0x00000007030b7211 */ /* 0x000fc400010f3c0b */
[----:B------:R-:W-:Y:S01]  /*1c00*/  SEL R3, R0, R247, !P0 ;  /* 0x000000f700037207 */ /* 0x000fe20004000000 */
[----:B------:R-:W-:Y:S01]  /*1c10*/  USHF.R.S32.HI UR4, URZ, 0x6, UR4 ;  /* 0x000000063f047899 */ /* 0x000fe20008011404 */
[----:B------:R-:W-:-:S03]  /*1c20*/  SHF.L.U32 R0, R247, 0x1, RZ ;  /* 0x00000001f7007819 */ /* 0x000fc600000006ff */
[----:B------:R-:W-:Y:S01]  /*1c30*/  IMAD.SHL.U32 R3, R3, 0x2, RZ ;  /* 0x0000000203037824 */ /* 0x000fe200078e00ff */
[----:B------:R-:W-:Y:S01]  /*1c40*/  UISETP.LT.AND UP0, UPT, URZ, UR4, UPT ;  /* 0x000000043f00728c */ /* 0x000fe2000bf01270 */
[----:B------:R-:W-:Y:S01]  /*1c50*/  @!PT LDS RZ, [RZ] ;  /* 0x00000000fffff984 */ /* 0x000fe20000000800 */
[----:B------:R-:W-:Y:S01]  /*1c60*/  @!PT LDS RZ, [RZ] ;  /* 0x00000000fffff984 */ /* 0x000fe20000000800 */
[----:B------:R-:W-:Y:S01]  /*1c70*/  @!PT LDS RZ, [RZ] ;  /* 0x00000000fffff984 */ /* 0x000fe20000000800 */
[----:B------:R2:W-:Y:S01]  /*1c80*/  LDGSTS.E.BYPASS.LTC128B.128 [R0+0x6000], [R192.64] ;  /* 0x06000000c0007fae */ /* 0x0005e2000b901d68 */
[----:B------:R-:W-:-:S03]  /*1c90*/  IMAD.MOV.U32 R9, RZ, RZ, c[0x0][0x1a0] ;  /* 0x00006800ff097624 */ /* 0x000fc600078e00ff */
[----:B------:R2:W-:Y:S01]  /*1ca0*/  LDGSTS.E.BYPASS.LTC128B.128 [R0+0x7000], [R192.64+0x40] ;  /* 0x07000040c0007fae */ /* 0x0005e2000b901d68 */
[----:B------:R-:W-:-:S03]  /*1cb0*/  USEL UR4, URZ, UR4, !UP0 ;  /* 0x000000043f047287 */ /* 0x000fc6000c000000 */
[----:B------:R2:W-:Y:S01]  /*1cc0*/  LDGSTS.E.BYPASS.LTC128B.128 [R0+0x8000], [R192.64+0x80] ;  /* 0x08000080c0007fae */ /* 0x0005e2000b901d68 */
[----:B------:R-:W-:-:S03]  /*1cd0*/  IMAD.MOV.U32 R12, RZ, RZ, c[0x0][0x1a4] ;  /* 0x00006900ff0c7624 */ /* 0x000fc600078e00ff */
[----:B------:R1:W-:Y:S01]  /*1ce0*/  LDGSTS.E.BYPASS.LTC128B.128 [R3], [R190.64] ;  /* 0x00000000be037fae */ /* 0x0003e2000b901d68 */
[----:B------:R-:W-:-:S03]  /*1cf0*/  LEA R8, P1, R9, R4, 0x7 ;  /* 0x0000000409087211 */ /* 0x000fc600078238ff */
[----:B------:R1:W-:Y:S01]  /*1d00*/  LDGSTS.E.BYPASS.LTC128B.128 [R3+0x1000], [R190.64+0x40] ;  /* 0x01000040be037fae */ /* 0x0003e2000b901d68 */
[----:B------:R-:W-:-:S03]  /*1d10*/  UISETP.GT.AND UP0, UPT, UR45, UR4, UPT ;  /* 0x000000042d00728c */ /* 0x000fc6000bf04270 */
[----:B------:R1:W-:Y:S04]  /*1d20*/  LDGSTS.E.BYPASS.LTC128B.128 [R3+0x2000], [R190.64+0x80] ;  /* 0x02000080be037fae */ /* 0x0003e8000b901d68 */
[----:B------:R2:W-:Y:S01]  /*1d30*/  LDGSTS.E.BYPASS.LTC128B.128 [R0+0x9000], [R6.64] ;  /* 0x0900000006007fae */ /* 0x0005e2000b901d68 */
[----:B------:R-:W-:-:S03]  /*1d40*/  LEA.HI.X R9, R9, R5, R12, 0x7, P1 ;  /* 0x0000000509097211 */ /* 0x000fc600008f3c0c */
[----:B------:R2:W-:Y:S04]  /*1d50*/  LDGSTS.E.BYPASS.LTC128B.128 [R0+0xb000], [R6.64+0x40] ;  /* 0x0b00004006007fae */ /* 0x0005e8000b901d68 */
[----:B------:R2:W-:Y:S01]  /*1d60*/  LDGSTS.E.BYPASS.LTC128B.128 [R0+0xd000], [R6.64+0x80] ;  /* 0x0d00008006007fae */ /* 0x0005e2000b901d68 */
[----:B------:R-:W-:-:S03]  /*1d70*/  UIADD3 UR44, UR50, UR44, URZ ;  /* 0x0000002c322c7290 */ /* 0x000fc6000fffe03f */
[----:B------:R2:W-:Y:S04]  /*1d80*/  LDGSTS.E.BYPASS.LTC128B.128 [R0+0xa000], [R10.64] ;  /* 0x0a0000000a007fae */ /* 0x0005e8000b901d68 */
[----:B------:R2:W-:Y:S01]  /*1d90*/  LDGSTS.E.BYPASS.LTC128B.128 [R0+0xc000], [R10.64+0x40] ;  /* 0x0c0000400a007fae */ /* 0x0005e2000b901d68 */
[----:B------:R-:W-:-:S03]  /*1da0*/  PLOP3.LUT P1, PT, PT, PT, UP0, 0x80, 0x0 ;  /* 0x000000000000781c */ /* 0x000fc60003f2f008 */
[----:B------:R2:W-:Y:S04]  /*1db0*/  LDGSTS.E.BYPASS.LTC128B.128 [R0+0xe000], [R10.64+0x80] ;  /* 0x0e0000800a007fae */ /* 0x0005e8000b901d68 */
[----:B------:R3:W-:Y:S01]  /*1dc0*/  LDGSTS.E.BYPASS.LTC128B.128 [R0+0xf000], [R4.64] ;  /* 0x0f00000004007fae */ /* 0x0007e2000b901d68 */
[----:B------:R-:W-:-:S03]  /*1dd0*/  UIMAD.WIDE UR38, UR44, UR15, UR26 ;  /* 0x0000000f2c2672a5 */ /* 0x000fc6000f8e021a */
[----:B------:R3:W-:Y:S04]  /*1de0*/  LDGSTS.E.BYPASS.LTC128B.128 [R0+0x11000], [R4.64+0x40] ;  /* 0x1100004004007fae */ /* 0x0007e8000b901d68 */
[----:B------:R3:W-:Y:S04]  /*1df0*/  LDGSTS.E.BYPASS.LTC128B.128 [R0+0x13000], [R4.64+0x80] ;  /* 0x1300008004007fae */ /* 0x0007e8000b901d68 */
[----:B------:R2:W-:Y:S04]  /*1e00*/  LDGSTS.E.BYPASS.LTC128B.128 [R0+0x10000], [R8.64] ;  /* 0x1000000008007fae */ /* 0x0005e8000b901d68 */
[----:B------:R2:W-:Y:S04]  /*1e10*/  LDGSTS.E.BYPASS.LTC128B.128 [R0+0x12000], [R8.64+0x40] ;  /* 0x1200004008007fae */ /* 0x0005e8000b901d68 */
[----:B------:R2:W-:Y:S01]  /*1e20*/  LDGSTS.E.BYPASS.LTC128B.128 [R0+0x14000], [R8.64+0x80] ;  /* 0x1400008008007fae */ /* 0x0005e2000b901d68 */
[----:B------:R-:W-:-:S02]  /*1e30*/  UIADD3 UR43, UR50, UR43, URZ ;  /* 0x0000002b322b7290 */ /* 0x000fc4000fffe03f */
[----:B------:R-:W-:Y:S01]  /*1e40*/  UMOV UR5, UR39 ;  /* 0x0000002700057c82 */ /* 0x000fe20008000000 */
[----:B------:R-:W-:Y:S01]  /*1e50*/  IMAD.U32 R19, RZ, RZ, UR33 ;  /* 0x00000021ff137e24 */ /* 0x000fe2000f8e00ff */
[----:B------:R-:W0:Y:S01]  /*1e60*/  LDGDEPBAR ;  /* 0x00000000000079af */ /* 0x000e220000000000 */
        /* <DEDUP_REMOVED lines=49> */
[----:B---3--:R-:W-:Y:S01]  /*2180*/  IMAD.SHL.U32 R4, R23, 0x4, RZ ;  /* 0x0000000417047824 */ /* 0x008fe200078e00ff */
[----:B--2---:R-:W-:-:S04]  /*2190*/  SHF.R.S32.HI R0, RZ, 0x1f, R23 ;  /* 0x0000001fff007819 */ /* 0x004fc80000011417 */
[----:B------:R-:W-:Y:S02]  /*21a0*/  SHF.L.U64.HI R5, R23, 0x2, R0 ;  /* 0x0000000217057819 */ /* 0x000fe40000010200 */
[----:B------:R-:W-:-:S04]  /*21b0*/  IADD3 R4, P2, R4, UR38, RZ ;  /* 0x0000002604047c10 */ /* 0x000fc8000ff5e0ff */
[----:B------:R-:W-:Y:S01]  /*21c0*/  IADD3.X R5, R5, UR5, RZ, P2, !PT ;  /* 0x0000000505057c10 */ /* 0x000fe200097fe4ff */
[----:B------:R-:W-:Y:S05]  /*21d0*/  @!P1 BRA `(.L_x_497) ;  /* 0x0000410000009947 */ /* 0x000fea0003800000 */
[----:B-1----:R1:W5:Y:S04]  /*21e0*/  LDG.E R237, [R4.64] ;  /* 0x0000002804ed7981 */ /* 0x002368000c1e1900 */
[----:B------:R1:W5:Y:S04]  /*21f0*/  LDG.E R236, [R4.64+0x20] ;  /* 0x0000202804ec7981 */ /* 0x000368000c1e1900 */
[----:B------:R1:W5:Y:S04]  /*2200*/  LDG.E R235, [R4.64+0x80] ;  /* 0x0000802804eb7981 */ /* 0x000368000c1e1900 */
[----:B------:R1:W5:Y:S01]  /*2210*/  LDG.E R234, [R4.64+0xa0] ;  /* 0x0000a02804ea7981 */ /* 0x000362000c1e1900 */
[----:B------:R-:W-:Y:S01]  /*2220*/  UIADD3 UR35, UR35, UR8, URZ ;  /* 0x0000000823237290 */ /* 0x000fe2000fffe03f */
[----:B------:R-:W-:Y:S01]  /*2230*/  IMAD.MOV.U32 R194, RZ, RZ, R3 ;  /* 0x000000ffffc27224 */ /* 0x000fe200078e0003 */
[----:B------:R-:W-:Y:S01]  /*2240*/  UMOV UR39, UR43 ;  /* 0x0000002b00277c82 */ /* 0x000fe20008000000 */
[----:B------:R-:W-:Y:S01]  /*2250*/  IMAD.MOV.U32 R127, RZ, RZ, RZ ;  /* 0x000000ffff7f7224 */ /* 0x000fe200078e00ff */
[----:B------:R-:W-:Y:S01]  /*2260*/  UIADD3 UR35, -UR36, 0x80, UR35 ;  /* 0x0000008024237890 */ /* 0x000fe2000fffe123 */
[----:B-1----:R-:W-:-:S02]  /*2270*/  IADD3 R5, R181, 0x1800, RZ ;  /* 0x00001800b5057810 */ /* 0x002fc40007ffe0ff */
[----:B------:R-:W-:Y:S02]  /*2280*/  IADD3 R4, R183, 0x1800, RZ ;  /* 0x00001800b7047810 */ /* 0x000fe40007ffe0ff */
[----:B------:R-:W-:Y:S02]  /*2290*/  SEL R5, R5, R181, !P0 ;  /* 0x000000b505057207 */ /* 0x000fe40004000000 */
[----:B------:R-:W-:-:S03]  /*22a0*/  SEL R4, R4, R183, !P0 ;  /* 0x000000b704047207 */ /* 0x000fc60004000000 */
[----:B------:R-:W-:Y:S02]  /*22b0*/  IMAD.SHL.U32 R3, R5, 0x2, RZ ;  /* 0x0000000205037824 */ /* 0x000fe400078e00ff */
[----:B------:R-:W-:Y:S02]  /*22c0*/  IMAD.SHL.U32 R174, R4, 0x2, RZ ;  /* 0x0000000204ae7824 */ /* 0x000fe400078e00ff */
[----:B------:R-:W-:Y:S01]  /*22d0*/  IMAD.MOV.U32 R4, RZ, RZ, c[0x0][0x1c0] ;  /* 0x00007000ff047624 */ /* 0x000fe200078e00ff */
[----:B------:R-:W-:Y:S01]  /*22e0*/  SHF.L.U64.HI R248, R23, 0x2, R0 ;  /* 0x0000000217f87819 */ /* 0x000fe20000010200 */
[----:B------:R-:W-:Y:S01]  /*22f0*/  IMAD.SHL.U32 R175, R183, 0x2, RZ ;  /* 0x00000002b7af7824 */ /* 0x000fe200078e00ff */
[----:B------:R-:W-:Y:S01]  /*2300*/  SHF.L.U32 R249, R23, 0x2, RZ ;  /* 0x0000000217f97819 */ /* 0x000fe200000006ff */
[----:B------:R-:W-:Y:S02]  /*2310*/  IMAD R4, R4, c[0x0][0x22c], RZ ;  /* 0x00008b0004047a24 */ /* 0x000fe400078e02ff */
[----:B------:R-:W-:Y:S02]  /*2320*/  IMAD.IADD R176, R175, 0x1, R182 ;  /* 0x00000001afb07824 */ /* 0x000fe400078e02b6 */
[C---:B------:R-:W-:Y:S01]  /*2330*/  IMAD.SHL.U32 R6, R4.reuse, 0x10, RZ ;  /* 0x0000001004067824 */ /* 0x040fe200078e00ff */
[----:B------:R-:W-:-:S04]  /*2340*/  SHF.L.U32 R238, R4, 0x3, RZ ;  /* 0x0000000304ee7819 */ /* 0x000fc800000006ff */
[C---:B------:R-:W-:Y:S02]  /*2350*/  IADD3 R4, R6.reuse, 0x40, RZ ;  /* 0x0000004006047810 */ /* 0x040fe40007ffe0ff */
[----:B------:R-:W-:-:S03]  /*2360*/  IADD3 R5, R6, 0x20, RZ ;  /* 0x0000002006057810 */ /* 0x000fc60007ffe0ff */
[C---:B------:R-:W-:Y:S01]  /*2370*/  IMAD.IADD R250, R238.reuse, 0x1, R4 ;  /* 0x00000001eefa7824 */ /* 0x040fe200078e0204 */
[----:B------:R-:W-:-:S03]  /*2380*/  IADD3 R251, R238, R5, RZ ;  /* 0x00000005eefb7210 */ /* 0x000fc60007ffe0ff */
[C---:B------:R-:W-:Y:S01]  /*2390*/  IMAD.IADD R0, R238.reuse, 0x1, R250 ;  /* 0x00000001ee007824 */ /* 0x040fe200078e02fa */
[----:B------:R-:W-:-:S03]  /*23a0*/  IADD3 R5, R238, R251, RZ ;  /* 0x000000fbee057210 */ /* 0x000fc60007ffe0ff */
[C---:B------:R-:W-:Y:S01]  /*23b0*/  IMAD.IADD R240, R238.reuse, 0x1, R0 ;  /* 0x00000001eef07824 */ /* 0x040fe200078e0200 */
[----:B------:R-:W-:-:S03]  /*23c0*/  IADD3 R242, R238, R5, RZ ;  /* 0x00000005eef27210 */ /* 0x000fc60007ffe0ff */
[C---:B------:R-:W-:Y:S01]  /*23d0*/  IMAD.IADD R239, R238.reuse, 0x1, R240 ;  /* 0x00000001eeef7824 */ /* 0x040fe200078e02f0 */
[----:B------:R-:W-:-:S03]  /*23e0*/  IADD3 R241, R238, R242, RZ ;  /* 0x000000f2eef17210 */ /* 0x000fc60007ffe0ff */
[C---:B------:R-:W-:Y:S01]  /*23f0*/  IMAD.IADD R243, R238.reuse, 0x1, R239 ;  /* 0x00000001eef37824 */ /* 0x040fe200078e02ef */
[----:B------:R-:W-:Y:S02]  /*2400*/  IADD3 R244, R238, R241, RZ ;  /* 0x000000f1eef47210 */ /* 0x000fe40007ffe0ff */
.L_x_500:
[----:B------:R-:W0:Y:S01]  /*2410*/  LDGDEPBAR ;  /* 0x00000000000079af */ /* 0x000e220000000000 */
[----:B------:R-:W-:Y:S01]  /*2420*/  IADD3 R0, R182, R174, RZ ;  /* 0x000000aeb6007210 */ /* 0x000fe20007ffe0ff */
[----:B------:R-:W-:Y:S01]  /*2430*/  USHF.L.U32 UR7, UR6, 0x6, URZ ;  /* 0x0000000606077899 */ /* 0x000fe2000800063f */
[----:B-----5:R-:W-:Y:S01]  /*2440*/  FSETP.NEU.FTZ.AND P1, PT, R237, -INF , PT ;  /* 0xff800000ed00780b */ /* 0x020fe20003f3d000 */
[----:B------:R-:W-:Y:S02]  /*2450*/  UISETP.GT.AND UP3, UPT, UR6, UR4, UPT ;  /* 0x000000040600728c */ /* 0x000fe4000bf64270 */
[----:B------:R-:W-:Y:S02]  /*2460*/  UISETP.GE.AND UP0, UPT, UR7, UR35, UPT ;  /* 0x000000230700728c */ /* 0x000fe4000bf06270 */
[----:B------:R-:W2:Y:S04]  /*2470*/  LDL R196, [R1+0x4] ;  /* 0x0000040001c47983 */ /* 0x000ea80000100800 */
[----:B------:R-:W3:Y:S01]  /*2480*/  LDL R195, [R1+0x8] ;  /* 0x0000080001c37983 */ /* 0x000ee20000100800 */
        /* <DEDUP_REMOVED lines=91> */
[----:B------:R-:W-:Y:S09]  /*2a40*/  FMUL.FTZ R16, R16, c[0x0][0x2ec] ;  /* 0x0000bb0010107a20 */ /* 0x000ff20000410000 */
[----:B------:R1:W-:Y:S01]  /*2a50*/  MUFU.TANH R217, R11 ;  /* 0x0000000b00d97308 */ /* 0x0003e20000002400 */
[----:B---3--:R-:W-:Y:S04]  /*2a60*/  MOV R8, UR7 ;  /* 0x0000000700087c02 */ /* 0x008fe80008000f00 */
[----:B------:R-:W-:Y:S05]  /*2a70*/  @!P0 IADD3 R8, R8, UR36, R196 ;  /* 0x0000002408088c10 */ /* 0x000fea000fffe0c4 */
[----:B------:R3:W2:Y:S10]  /*2a80*/  MUFU.TANH R197, R7 ;  /* 0x0000000700c57308 */ /* 0x0006b40000002400 */
[----:B------:R2:W-:Y:S01]  /*2a90*/  MUFU.TANH R210, R9 ;  /* 0x0000000900d27308 */ /* 0x0005e20000002400 */
[----:B-1----:R-:W-:Y:S05]  /*2aa0*/  FMUL.FTZ R11, R237, 1.4426950216293334961 ;  /* 0x3fb8aa3bed0b7820 */ /* 0x002fea0000410000 */
[----:B------:R-:W-:Y:S04]  /*2ab0*/  FSEL R11, R11, RZ, P1 ;  /* 0x000000ff0b0b7208 */ /* 0x000fe80000800000 */
[----:B------:R1:W-:Y:S01]  /*2ac0*/  MUFU.TANH R206, R13 ;  /* 0x0000000d00ce7308 */ /* 0x0003e20000002400 */
[----:B---3--:R-:W3:Y:S09]  /*2ad0*/  LDSM.16.M88.4 R4, [R172+0xd400] ;  /* 0x00d40000ac04783b */ /* 0x008ef20000000200 */
[----:B------:R4:W3:Y:S01]  /*2ae0*/  MUFU.TANH R215, R14 ;  /* 0x0000000e00d77308 */ /* 0x0008e20000002400 */
[----:B--2---:R-:W-:Y:S09]  /*2af0*/  MOV R9, R148 ;  /* 0x0000009400097202 */ /* 0x004ff20000000f00 */
[----:B------:R-:W-:Y:S01]  /*2b00*/  MUFU.TANH R168, R18 ;  /* 0x0000001200a87308 */ /* 0x000fe20000002400 */
[----:B-1----:R-:W-:Y:S04]  /*2b10*/  @!P0 IMNMX R13, R8, UR36, PT ;  /* 0x00000024080d8c17 */ /* 0x002fe8000b800200 */
[-C--:B------:R-:W-:Y:S05]  /*2b20*/  @!P0 ISETP.GE.AND P2, PT, R0, R13.reuse, PT ;  /* 0x0000000d0000820c */ /* 0x080fea0003f46270 */
[----:B------:R1:W-:Y:S01]  /*2b30*/  MUFU.TANH R218, R10 ;  /* 0x0000000a00da7308 */ /* 0x0003e20000002400 */
[----:B------:R-:W-:Y:S02]  /*2b40*/  @!P0 FSEL R9, R148, -INF , !P2 ;  /* 0xff80000094098808 */ /* 0x000fe40005000000 */
[----:B----4-:R-:W-:Y:S04]  /*2b50*/  @!P0 IADD3 R14, R0, 0x1, RZ ;  /* 0x00000001000e8810 */ /* 0x010fe80007ffe0ff */
[----:B------:R-:W-:Y:S03]  /*2b60*/  @!P0 ISETP.GE.AND P1, PT, R14, R13, PT ;  /* 0x0000000d0e00820c */ /* 0x000fe60003f26270 */
[----:B------:R-:W-:Y:S01]  /*2b70*/  MUFU.TANH R166, R19 ;  /* 0x0000001300a67308 */ /* 0x000fe20000002400 */
[-C--:B---3--:R-:W-:Y:S09]  /*2b80*/  HMMA.16816.F32.BF16 R20, R156, R4.reuse, R20 ;  /* 0x000000049c14723c */ /* 0x088ff20000041814 */
[----:B------:R2:W3:Y:S01]  /*2b90*/  MUFU.TANH R207, R12 ;  /* 0x0000000c00cf7308 */ /* 0x0004e20000002400 */
        /* <DEDUP_REMOVED lines=14> */
[C---:B--2---:R-:W-:Y:S01]  /*2c80*/  @!P0 IADD3 R12, R8.reuse, 0x8, RZ ;  /* 0x00000008080c8810 */ /* 0x044fe20007ffe0ff */
        /* <DEDUP_REMOVED lines=35> */
[----:B--2---:R-:W-:Y:S05]  /*2ec0*/  FMUL.FTZ R5, R235, 1.4426950216293334961 ;  /* 0x3fb8aa3beb057820 */ /* 0x004fea0000410000 */
        /* <DEDUP_REMOVED lines=13> */
[--C-:B--2---:R-:W-:Y:S01]  /*2fa0*/  FFMA.FTZ R17, R4, c[0x0][0x23c], -R5.reuse ;  /* 0x00008f0004117a23 */ /* 0x104fe20000010805 */
[----:B------:R2:W-:Y:S01]  /*2fb0*/  MUFU.EX2 R229, R15 ;  /* 0x0000000f00e57308 */ /* 0x0005e20000000800 */
[----:B------:R-:W-:Y:S02]  /*2fc0*/  FSEL R4, R16, RZ, P1 ;  /* 0x000000ff10047208 */ /* 0x000fe40000800000 */
[----:B------:R-:W-:Y:S02]  /*2fd0*/  @!P0 ISETP.GE.AND P1, PT, R14, R8, PT ;  /* 0x000000080e00820c */ /* 0x000fe40003f26270 */
[----:B------:R-:W-:Y:S02]  /*2fe0*/  MOV R14, R217 ;  /* 0x000000d9000e7202 */ /* 0x000fe40000000f00 */
[----:B------:R-:W-:Y:S02]  /*2ff0*/  @!P0 FSEL R14, R217, -INF , !P1 ;  /* 0xff800000d90e8808 */ /* 0x000fe40004800000 */
[----:B---3--:R-:W-:Y:S01]  /*3000*/  MOV R16, R207 ;  /* 0x000000cf00107202 */ /* 0x008fe20000000f00 */
[----:B------:R-:W-:Y:S02]  /*3010*/  MUFU.EX2 R228, R17 ;  /* 0x0000001100e47308 */ /* 0x000fe40000000800 */
[--C-:B------:R-:W-:Y:S08]  /*3020*/  FFMA.FTZ R14, R14, c[0x0][0x23c], -R4.reuse ;  /* 0x00008f000e0e7a23 */ /* 0x100ff00000010804 */
[----:B------:R3:W-:Y:S01]  /*3030*/  MUFU.EX2 R232, R14 ;  /* 0x0000000e00e87308 */ /* 0x0007e20000000800 */
[----:B--2---:R-:W-:Y:S02]  /*3040*/  MOV R15, R218 ;  /* 0x000000da000f7202 */ /* 0x004fe40000000f00 */
[----:B------:R-:W-:Y:S07]  /*3050*/  @!P0 FSEL R15, R218, -INF , !P2 ;  /* 0xff800000da0f8808 */ /* 0x000fee0005000000 */
[----:B------:R-:W2:Y:S01]  /*3060*/  MUFU.TANH R167, R23 ;  /* 0x0000001700a77308 */ /* 0x000ea20000002400 */
[--C-:B------:R-:W-:Y:S09]  /*3070*/  FFMA.FTZ R15, R15, c[0x0][0x23c], -R4.reuse ;  /* 0x00008f000f0f7a23 */ /* 0x100ff20000010804 */
[----:B------:R1:W-:Y:S01]  /*3080*/  MUFU.EX2 R233, R15 ;  /* 0x0000000f00e97308 */ /* 0x0003e20000000800 */
[C---:B---3--:R-:W-:Y:S09]  /*3090*/  @!P0 IADD3 R14, R0.reuse, 0x9, RZ ;  /* 0x00000009000e8810 */ /* 0x048ff20007ffe0ff */
[----:B------:R-:W3:Y:S10]  /*30a0*/  MUFU.TANH R196, R24 ;  /* 0x0000001800c47308 */ /* 0x000ef40000002400 */
[----:B------:R-:W2:Y:S01]  /*30b0*/  MUFU.TANH R195, R25 ;  /* 0x0000001900c37308 */ /* 0x000ea20000002400 */
[----:B-1----:R-:W-:Y:S04]  /*30c0*/  @!P0 IADD3 R15, R0, 0x8, RZ ;  /* 0x00000008000f8810 */ /* 0x002fe80007ffe0ff */
[-C--:B------:R-:W-:Y:S05]  /*30d0*/  @!P0 ISETP.GE.AND P1, PT, R15, R9.reuse, PT ;  /* 0x000000090f00820c */ /* 0x080fea0003f26270 */
[----:B------:R-:W1:Y:S01]  /*30e0*/  MUFU.TANH R209, R26 ;  /* 0x0000001a00d17308 */ /* 0x000e620000002400 */
[----:B------:R-:W-:Y:S02]  /*30f0*/  @!P0 FSEL R16, R207, -INF , !P1 ;  /* 0xff800000cf108808 */ /* 0x000fe40004800000 */
[----:B------:R-:W-:Y:S03]  /*3100*/  @!P0 ISETP.GE.AND P1, PT, R14, R9, PT ;  /* 0x000000090e00820c */ /* 0x000fe60003f26270 */
[--C-:B------:R-:W-:Y:S01]  /*3110*/  FFMA.FTZ R17, R16, c[0x0][0x23c], -R5.reuse ;  /* 0x00008f0010117a23 */ /* 0x100fe20000010805 */
[----:B------:R-:W-:Y:S02]  /*3120*/  MOV R16, R206 ;  /* 0x000000ce00107202 */ /* 0x000fe40000000f00 */
[----:B------:R-:W-:Y:S01]  /*3130*/  @!P0 FSEL R16, R206, -INF , !P1 ;  /* 0xff800000ce108808 */ /* 0x000fe20004800000 */
[----:B------:R-:W1:Y:S01]  /*3140*/  MUFU.TANH R208, R27 ;  /* 0x0000001b00d07308 */ /* 0x000e620000002400 */
[-C--:B------:R-:W-:Y:S03]  /*3150*/  @!P0 ISETP.GE.AND P1, PT, R15, R8.reuse, PT ;  /* 0x000000080f00820c */ /* 0x080fe60003f26270 */
        /* <DEDUP_REMOVED lines=17> */
[-C--:B------:R-:W-:Y:S05]  /*3270*/  @!P0 ISETP.GE.AND P1, PT, R14, R13.reuse, PT ;  /* 0x0000000d0e00820c */ /* 0x080fea0003f26270 */
[----:B------:R-:W1:Y:S01]  /*3280*/  MUFU.TANH R149, R33 ;  /* 0x0000002100957308 */ /* 0x000e620000002400 */
[--C-:B------:R-:W-:Y:S01]  /*3290*/  FFMA.FTZ R7, R6, c[0x0][0x23c], -R11.reuse ;  /* 0x00008f0006077a23 */ /* 0x100fe2000001080b */
[----:B------:R-:W-:Y:S02]  /*32a0*/  MOV R6, R154 ;  /* 0x0000009a00067202 */ /* 0x000fe40000000f00 */
[----:B------:R-:W-:Y:S02]  /*32b0*/  @!P0 FSEL R6, R154, -INF , !P1 ;  /* 0xff8000009a068808 */ /* 0x000fe40004800000 */
[----:B------:R-:W-:Y:S04]  /*32c0*/  @!P0 ISETP.GE.AND P1, PT, R15, R12, PT ;  /* 0x0000000c0f00820c */ /* 0x000fe80003f26270 */
        /* <DEDUP_REMOVED lines=105> */
[----:B------:R3:W-:Y:S04]  /*3960*/  MUFU.EX2 R220, R4 ;  /* 0x0000000400dc7308 */ /* 0x0007e80000000800 */
        /* <DEDUP_REMOVED lines=102> */
[----:B------:R-:W2:Y:S03]  /*3fd0*/  LDG.E R5, [R146.64+0x20] ;  /* 0x0000202892057981 */ /* 0x000ea6000c1e1900 */
[----:B------:R-:W-:Y:S01]  /*3fe0*/  FMUL.FTZ R4, R201, R4 ;  /* 0x00000004c9047220 */ /* 0x000fe20000410000 */
[----:B------:R-:W-:Y:S03]  /*3ff0*/  MOV R201, c[0x0][0x1c0] ;  /* 0x0000700000c97a02 */ /* 0x000fe60000000f00 */
[----:B------:R-:W-:Y:S02]  /*4000*/  FMUL.FTZ R148, R4, R0 ;  /* 0x0000000004947220 */ /* 0x000fe40000410000 */
[----:B------:R-:W-:Y:S01]  /*4010*/  IMAD R201, R201, c[0x0][0x22c], RZ ;  /* 0x00008b00c9c97a24 */ /* 0x000fe200078e02ff */
[----:B------:R-:W3:Y:S04]  /*4020*/  LDG.E R4, [R146.64+0x80] ;  /* 0x0000802892047981 */ /* 0x000ee8000c1e1900 */
[----:B------:R-:W4:Y:S01]  /*4030*/  LDG.E R0, [R146.64+0xa0] ;  /* 0x0000a02892007981 */ /* 0x000f22000c1e1900 */
[C---:B------:R-:W-:Y:S01]  /*4040*/  FADD.FTZ R16, -R144.reuse, R16 ;  /* 0x0000001090107221 */ /* 0x040fe20000010100 */
[----:B------:R-:W-:Y:S01]  /*4050*/  LEA R201, -R201, RZ, 0x6 ;  /* 0x000000ffc9c97211 */ /* 0x000fe200078e31ff */
[----:B------:R-:W-:Y:S03]  /*4060*/  FADD.FTZ R17, -R144, R17 ;  /* 0x0000001190117221 */ /* 0x000fe60000010100 */
[C---:B------:R-:W-:Y:S04]  /*4070*/  LEA R184, P0, R201.reuse, R184, 0x2 ;  /* 0x000000b8c9b87211 */ /* 0x040fe800078010ff */
[----:B------:R-:W-:Y:S02]  /*4080*/  LEA.HI.X.SX32 R185, R201, R185, 0x2, P0 ;  /* 0x000000b9c9b97211 */ /* 0x000fe400000f16ff */
[----:B------:R-:W-:Y:S01]  /*4090*/  PLOP3.LUT P0, PT, PT, PT, UP3, 0x80, 0x0 ;  /* 0x000000000000781c */ /* 0x000fe20003f0f038 */
[-C--:B-1----:R-:W-:Y:S08]  /*40a0*/  HMMA.16816.F32.BF16 R20, R140, R132.reuse, R20 ;  /* 0x000000848c14723c */ /* 0x082ff00000041814 */
[C---:B------:R-:W-:Y:S07]  /*40b0*/  HMMA.16816.F32.BF16 R24, R136.reuse, R132, R24 ;  /* 0x000000848818723c */ /* 0x040fee0000041818 */
[----:B------:R-:W-:Y:S01]  /*40c0*/  FFMA.FTZ R132, -R164, R164, 1 ;  /* 0x3f800000a4847423 */ /* 0x000fe200000101a4 */
[-C--:B------:R-:W-:Y:S04]  /*40d0*/  HMMA.16816.F32.BF16 R28, R136, R134.reuse, R28 ;  /* 0x00000086881c723c */ /* 0x080fe8000004181c */
[----:B------:R-:W-:Y:S02]  /*40e0*/  FMUL.FTZ R132, R132, c[0x0][0x2ec] ;  /* 0x0000bb0084847a20 */ /* 0x000fe40000410000 */
[----:B------:R-:W-:Y:S02]  /*40f0*/  FMUL.FTZ R133, R159, R16 ;  /* 0x000000109f857220 */ /* 0x000fe40000410000 */
[----:B------:R-:W-:Y:S01]  /*4100*/  FMUL.FTZ R145, R145, R132 ;  /* 0x0000008491917220 */ /* 0x000fe20000410000 */
[----:B------:R-:W-:Y:S04]  /*4110*/  HMMA.16816.F32.BF16 R32, R140, R134, R32 ;  /* 0x000000868c20723c */ /* 0x000fe80000041820 */
[----:B------:R-:W-:Y:S02]  /*4120*/  FMUL.FTZ R132, R158, R17 ;  /* 0x000000119e847220 */ /* 0x000fe40000410000 */
[----:B------:R-:W-:Y:S02]  /*4130*/  FFMA.FTZ R17, -R162, R162, 1 ;  /* 0x3f800000a2117423 */ /* 0x000fe400000101a2 */
[----:B------:R-:W-:Y:S04]  /*4140*/  FFMA.FTZ R16, -R154, R154, 1 ;  /* 0x3f8000009a107423 */ /* 0x000fe8000001019a */
[----:B------:R-:W-:Y:S02]  /*4150*/  FADD.FTZ R20, -R144, R20 ;  /* 0x0000001490147221 */ /* 0x000fe40000010100 */
[----:B------:R-:W-:Y:S02]  /*4160*/  FMUL.FTZ R17, R17, c[0x0][0x2ec] ;  /* 0x0000bb0011117a20 */ /* 0x000fe40000410000 */
[----:B------:R-:W-:Y:S02]  /*4170*/  FMUL.FTZ R16, R16, c[0x0][0x2ec] ;  /* 0x0000bb0010107a20 */ /* 0x000fe40000410000 */
[----:B------:R-:W-:Y:S02]  /*4180*/  FMUL.FTZ R135, R157, R20 ;  /* 0x000000149d877220 */ /* 0x000fe40000410000 */
[----:B------:R-:W-:Y:S02]  /*4190*/  FMUL.FTZ R141, R133, R17 ;  /* 0x00000011858d7220 */ /* 0x000fe40000410000 */
[----:B------:R-:W-:Y:S02]  /*41a0*/  FMUL.FTZ R140, R132, R16 ;  /* 0x00000010848c7220 */ /* 0x000fe40000410000 */
[C---:B------:R-:W-:Y:S02]  /*41b0*/  FADD.FTZ R20, -R144.reuse, R32 ;  /* 0x0000002090147221 */ /* 0x040fe40000010100 */
[----:B------:R-:W-:Y:S02]  /*41c0*/  FADD.FTZ R32, -R144, R33 ;  /* 0x0000002190207221 */ /* 0x000fe40000010100 */
[----:B------:R-:W-:Y:S02]  /*41d0*/  FFMA.FTZ R17, -R150, R150, 1 ;  /* 0x3f80000096117423 */ /* 0x000fe40000010196 */
[----:B------:R-:W-:Y:S02]  /*41e0*/  FFMA.FTZ R16, -R149, R149, 1 ;  /* 0x3f80000095107423 */ /* 0x000fe40000010195 */
[----:B------:R-:W-:Y:S02]  /*41f0*/  FADD.FTZ R21, -R144, R21 ;  /* 0x0000001590157221 */ /* 0x000fe40000010100 */
[----:B------:R-:W-:Y:S02]  /*4200*/  FMUL.FTZ R33, R155, R20 ;  /* 0x000000149b217220 */ /* 0x000fe40000410000 */
[----:B------:R-:W-:Y:S02]  /*4210*/  FMUL.FTZ R32, R153, R32 ;  /* 0x0000002099207220 */ /* 0x000fe40000410000 */
[----:B------:R-:W-:Y:S02]  /*4220*/  FMUL.FTZ R17, R17, c[0x0][0x2ec] ;  /* 0x0000bb0011117a20 */ /* 0x000fe40000410000 */
[----:B------:R-:W-:Y:S02]  /*4230*/  FMUL.FTZ R16, R16, c[0x0][0x2ec] ;  /* 0x0000bb0010107a20 */ /* 0x000fe40000410000 */
        /* <DEDUP_REMOVED lines=9> */
[----:B------:R-:W-:Y:S04]  /*42d0*/  FFMA.FTZ R21, -R206, R206, 1 ;  /* 0x3f800000ce157423 */ /* 0x000fe800000101ce */
[----:B------:R-:W-:Y:S02]  /*42e0*/  FMUL.FTZ R21, R21, c[0x0][0x2ec] ;  /* 0x0000bb0015157a20 */ /* 0x000fe40000410000 */
[C---:B--2---:R-:W-:Y:S02]  /*42f0*/  FADD.FTZ R17, -R5.reuse, R6 ;  /* 0x0000000605117221 */ /* 0x044fe40000010100 */
        /* <DEDUP_REMOVED lines=15> */
[----:B------:R-:W-:Y:S02]  /*43f0*/  FMUL.FTZ R7, R7, c[0x0][0x2ec] ;  /* 0x0000bb0007077a20 */ /* 0x000fe40000410000 */
[----:B------:R-:W-:Y:S02]  /*4400*/  FMUL.FTZ R6, R6, c[0x0][0x2ec] ;  /* 0x0000bb0006067a20 */ /* 0x000fe40000410000 */
[C---:B------:R-:W-:Y:S02]  /*4410*/  FADD.FTZ R20, -R5.reuse, R22 ;  /* 0x0000001605147221 */ /* 0x040fe40000010100 */
[C---:B------:R-:W-:Y:S02]  /*4420*/  FADD.FTZ R19, -R5.reuse, R23 ;  /* 0x0000001705137221 */ /* 0x040fe40000010100 */
[C---:B------:R-:W-:Y:S02]  /*4430*/  FADD.FTZ R18, -R5.reuse, R34 ;  /* 0x0000002205127221 */ /* 0x040fe40000010100 */
[----:B------:R-:W-:Y:S02]  /*4440*/  FADD.FTZ R35, -R5, R35 ;  /* 0x0000002305237221 */ /* 0x000fe40000010100 */
[----:B------:R-:W-:Y:S02]  /*4450*/  FMUL.FTZ R133, R17, R7 ;  /* 0x0000000711857220 */ /* 0x000fe40000410000 */
[----:B------:R-:W-:Y:S02]  /*4460*/  FMUL.FTZ R132, R16, R6 ;  /* 0x0000000610847220 */ /* 0x000fe40000410000 */
[----:B------:R-:W-:Y:S02]  /*4470*/  FFMA.FTZ R7, -R167, R167, 1 ;  /* 0x3f800000a7077423 */ /* 0x000fe400000101a7 */
[----:B------:R-:W-:Y:S02]  /*4480*/  FFMA.FTZ R6, -R152, R152, 1 ;  /* 0x3f80000098067423 */ /* 0x000fe40000010198 */
[----:B------:R-:W-:Y:S02]  /*4490*/  FFMA.FTZ R5, -R151, R151, 1 ;  /* 0x3f80000097057423 */ /* 0x000fe40000010197 */
        /* <DEDUP_REMOVED lines=9> */
[C---:B---3--:R-:W-:Y:S02]  /*4530*/  FADD.FTZ R5, -R4.reuse, R8 ;  /* 0x0000000804057221 */ /* 0x048fe40000010100 */
[C---:B------:R-:W-:Y:S02]  /*4540*/  FADD.FTZ R6, -R4.reuse, R9 ;  /* 0x0000000904067221 */ /* 0x040fe40000010100 */
[----:B------:R-:W-:Y:S02]  /*4550*/  FADD.FTZ R9, -R4, R12 ;  /* 0x0000000c04097221 */ /* 0x000fe40000010100 */
        /* <DEDUP_REMOVED lines=9> */
[C---:B------:R-:W-:Y:S02]  /*45f0*/  FADD.FTZ R24, -R4.reuse, R24 ;  /* 0x0000001804187221 */ /* 0x040fe40000010100 */
        /* <DEDUP_REMOVED lines=8> */
[----:B------:R-:W-:Y:S02]  /*4680*/  FFMA.FTZ R24, -R196, R196, 1 ;  /* 0x3f800000c4187423 */ /* 0x000fe400000101c4 */
[----:B------:R-:W-:Y:S02]  /*4690*/  FFMA.FTZ R23, -R195, R195, 1 ;  /* 0x3f800000c3177423 */ /* 0x000fe400000101c3 */
[----:B------:R-:W-:Y:S02]  /*46a0*/  FFMA.FTZ R28, -R165, R165, 1 ;  /* 0x3f800000a51c7423 */ /* 0x000fe400000101a5 */
[----:B------:R-:W-:Y:S02]  /*46b0*/  FMUL.FTZ R5, R216, R5 ;  /* 0x00000005d8057220 */ /* 0x000fe40000410000 */
[----:B------:R-:W-:Y:S02]  /*46c0*/  FMUL.FTZ R6, R213, R6 ;  /* 0x00000006d5067220 */ /* 0x000fe40000410000 */
[----:B------:R-:W-:Y:S02]  /*46d0*/  FMUL.FTZ R24, R24, c[0x0][0x2ec] ;  /* 0x0000bb0018187a20 */ /* 0x000fe40000410000 */
[----:B------:R-:W-:Y:S02]  /*46e0*/  FMUL.FTZ R23, R23, c[0x0][0x2ec] ;  /* 0x0000bb0017177a20 */ /* 0x000fe40000410000 */
[----:B------:R-:W-:Y:S02]  /*46f0*/  FMUL.FTZ R28, R28, c[0x0][0x2ec] ;  /* 0x0000bb001c1c7a20 */ /* 0x000fe40000410000 */
[----:B------:R-:W-:Y:S02]  /*4700*/  FFMA.FTZ R16, -R169, R169, 1 ;  /* 0x3f800000a9107423 */ /* 0x000fe400000101a9 */
[----:B------:R-:W-:Y:S02]  /*4710*/  FFMA.FTZ R25, -R163, R163, 1 ;  /* 0x3f800000a3197423 */ /* 0x000fe400000101a3 */
[----:B------:R-:W-:Y:S02]  /*4720*/  FMUL.FTZ R24, R4, R24 ;  /* 0x0000001804187220 */ /* 0x000fe40000410000 */
[----:B------:R-:W-:Y:S02]  /*4730*/  FMUL.FTZ R23, R5, R23 ;  /* 0x0000001705177220 */ /* 0x000fe40000410000 */
[----:B------:R-:W-:Y:S02]  /*4740*/  FMUL.FTZ R28, R6, R28 ;  /* 0x0000001c061c7220 */ /* 0x000fe40000410000 */
[C---:B----4-:R-:W-:Y:S02]  /*4750*/  FADD.FTZ R4, -R0.reuse, R10 ;  /* 0x0000000a00047221 */ /* 0x050fe40000010100 */
[C---:B------:R-:W-:Y:S02]  /*4760*/  FADD.FTZ R10, -R0.reuse, R11 ;  /* 0x0000000b000a7221 */ /* 0x040fe40000010100 */
[----:B------:R-:W-:Y:S02]  /*4770*/  FADD.FTZ R11, -R0, R14 ;  /* 0x0000000e000b7221 */ /* 0x000fe40000010100 */
[----:B------:R-:W-:Y:S02]  /*4780*/  FFMA.FTZ R5, -R218, R218, 1 ;  /* 0x3f800000da057423 */ /* 0x000fe400000101da */
[----:B------:R-:W-:Y:S02]  /*4790*/  FFMA.FTZ R13, -R217, R217, 1 ;  /* 0x3f800000d90d7423 */ /* 0x000fe400000101d9 */
[----:B------:R-:W-:Y:S02]  /*47a0*/  FFMA.FTZ R6, -R215, R215, 1 ;  /* 0x3f800000d7067423 */ /* 0x000fe400000101d7 */
[----:B------:R-:W-:Y:S02]  /*47b0*/  FMUL.FTZ R20, R203, R20 ;  /* 0x00000014cb147220 */ /* 0x000fe40000410000 */
[----:B------:R-:W-:Y:S02]  /*47c0*/  FMUL.FTZ R16, R16, c[0x0][0x2ec] ;  /* 0x0000bb0010107a20 */ /* 0x000fe40000410000 */
[----:B------:R-:W-:Y:S02]  /*47d0*/  FMUL.FTZ R12, R221, R12 ;  /* 0x0000000cdd0c7220 */ /* 0x000fe40000410000 */
        /* <DEDUP_REMOVED lines=23> */
[----:B------:R-:W-:Y:S02]  /*4950*/  FFMA.FTZ R19, -R199, R199, 1 ;  /* 0x3f800000c7137423 */ /* 0x000fe400000101c7 */
        /* <DEDUP_REMOVED lines=34> */
.L_x_498:
        /* <DEDUP_REMOVED lines=118> */
.L_x_499:
        /* <DEDUP_REMOVED lines=9> */
[----:B------:R-:W-:Y:S01]  /*5370*/  IMAD R157, R157, 0x18, RZ ;  /* 0x000000189d9d7824 */ /* 0x000fe200078e02ff */
[----:B------:R-:W-:Y:S01]  /*5380*/  UISETP.GT.AND UP2, UPT, UR6, UR4, UPT ;  /* 0x000000040600728c */ /* 0x000fe2000bf44270 */
[----:B------:R-:W-:Y:S01]  /*5390*/  IMAD.SHL.U32 R158, R158, 0x20, RZ ;  /* 0x000000209e9e7824 */ /* 0x000fe200078e00ff */
[----:B------:R-:W3:Y:S01]  /*53a0*/  LDSM.16.MT88.4 R28, [R0+0xd000] ;  /* 0x00d00000001c783b */ /* 0x000ee20000004200 */
[----:B------:R-:W-:Y:S01]  /*53b0*/  IMAD.MOV.U32 R160, RZ, RZ, c[0x0][0x1c0] ;  /* 0x00007000ffa07624 */ /* 0x000fe200078e00ff */
[----:B------:R-:W-:Y:S01]  /*53c0*/  UIADD3 UR6, UR6, -0x1, URZ ;  /* 0xffffffff06067890 */ /* 0x000fe2000fffe03f */
[----:B------:R-:W-:Y:S01]  /*53d0*/  IMAD.MOV.U32 R159, RZ, RZ, c[0x0][0x1c0] ;  /* 0x00007000ff9f7624 */ /* 0x000fe200078e00ff */
[----:B------:R-:W4:Y:S01]  /*53e0*/  LDL R156, [R1] ;  /* 0x00000000019c7983 */ /* 0x000f220000100800 */
[----:B------:R-:W-:Y:S02]  /*53f0*/  IMAD R160, R160, c[0x0][0x22c], RZ ;  /* 0x00008b00a0a07a24 */ /* 0x000fe400078e02ff */
[----:B------:R-:W-:Y:S01]  /*5400*/  IMAD R159, R159, c[0x0][0x22c], RZ ;  /* 0x00008b009f9f7a24 */ /* 0x000fe200078e02ff */
[----:B------:R-:W-:Y:S01]  /*5410*/  LDSM.16.M88.4 R32, [R178] ;  /* 0x00000000b220783b */ /* 0x000fe20000000200 */
[----:B------:R-:W-:Y:S02]  /*5420*/  IMAD R160, R160, 0x28, RZ ;  /* 0x00000028a0a07824 */ /* 0x000fe400078e02ff */
[----:B------:R-:W-:Y:S01]  /*5430*/  IMAD R159, R159, 0x30, RZ ;  /* 0x000000309f9f7824 */ /* 0x000fe200078e02ff */
[----:B------:R-:W1:Y:S04]  /*5440*/  LDSM.16.MT88.4 R132, [R0+0x9400] ;  /* 0x009400000084783b */ /* 0x000e680000004200 */
[----:B------:R-:W1:Y:S04]  /*5450*/  LDSM.16.MT88.4 R136, [R0+0xb400] ;  /* 0x00b400000088783b */ /* 0x000e680000004200 */
[----:B------:R-:W1:Y:S04]  /*5460*/  LDSM.16.MT88.4 R140, [R0+0xd400] ;  /* 0x00d40000008c783b */ /* 0x000e680000004200 */
[----:B------:R-:W-:Y:S04]  /*5470*/  LDSM.16.M88.4 R144, [R180] ;  /* 0x00000000b490783b */ /* 0x000fe80000000200 */
[----:B------:R-:W1:Y:S02]  /*5480*/  LDSM.16.MT88.4 R148, [R0+0x9800] ;  /* 0x009800000094783b */ /* 0x000e640000004200 */
[C---:B-12---:R-:W-:Y:S02]  /*5490*/  HMMA.16816.F32.BF16 R4, R24.reuse, R8, RZ ;  /* 0x000000081804723c */ /* 0x046fe400000418ff */
[----:B------:R-:W-:Y:S06]  /*54a0*/  LDSM.16.MT88.4 R152, [R0+0x9c00] ;  /* 0x009c00000098783b */ /* 0x000fec0000004200 */
[C---:B------:R-:W-:Y:S08]  /*54b0*/  HMMA.16816.F32.BF16 R8, R24.reuse, R10, RZ ;  /* 0x0000000a1808723c */ /* 0x040ff000000418ff */
[C---:B---3--:R-:W-:Y:S08]  /*54c0*/  HMMA.16816.F32.BF16 R12, R24.reuse, R16, RZ ;  /* 0x00000010180c723c */ /* 0x048ff000000418ff */
[C---:B------:R-:W-:Y:S08]  /*54d0*/  HMMA.16816.F32.BF16 R16, R24.reuse, R18, RZ ;  /* 0x000000121810723c */ /* 0x040ff000000418ff */
[C---:B------:R-:W-:Y:S08]  /*54e0*/  HMMA.16816.F32.BF16 R20, R24.reuse, R28, RZ ;  /* 0x0000001c1814723c */ /* 0x040ff000000418ff */
[----:B------:R-:W-:Y:S01]  /*54f0*/  HMMA.16816.F32.BF16 R24, R24, R30, RZ ;  /* 0x0000001e1818723c */ /* 0x000fe200000418ff */
[----:B------:R-:W1:Y:S07]  /*5500*/  LDSM.16.MT88.4 R28, [R0+0xb800] ;  /* 0x00b80000001c783b */ /* 0x000e6e0000004200 */
[C---:B------:R-:W-:Y:S08]  /*5510*/  HMMA.16816.F32.BF16 R4, R32.reuse, R132, R4 ;  /* 0x000000842004723c */ /* 0x040ff00000041804 */
[C---:B------:R-:W-:Y:S01]  /*5520*/  HMMA.16816.F32.BF16 R8, R32.reuse, R134, R8 ;  /* 0x000000862008723c */ /* 0x040fe20000041808 */
[----:B------:R-:W2:Y:S07]  /*5530*/  LDSM.16.MT88.4 R132, [R0+0xd800] ;  /* 0x00d800000084783b */ /* 0x000eae0000004200 */
[C---:B------:R-:W-:Y:S08]  /*5540*/  HMMA.16816.F32.BF16 R12, R32.reuse, R136, R12 ;  /* 0x00000088200c723c */ /* 0x040ff0000004180c */
[C---:B------:R-:W-:Y:S01]  /*5550*/  HMMA.16816.F32.BF16 R16, R32.reuse, R138, R16 ;  /* 0x0000008a2010723c */ /* 0x040fe20000041810 */
[----:B------:R-:W3:Y:S07]  /*5560*/  LDSM.16.M88.4 R136, [R179] ;  /* 0x00000000b388783b */ /* 0x000eee0000000200 */
[C---:B------:R-:W-:Y:S08]  /*5570*/  HMMA.16816.F32.BF16 R20, R32.reuse, R140, R20 ;  /* 0x0000008c2014723c */ /* 0x040ff00000041814 */
[----:B------:R-:W-:Y:S01]  /*5580*/  HMMA.16816.F32.BF16 R24, R32, R142, R24 ;  /* 0x0000008e2018723c */ /* 0x000fe20000041818 */
[----:B------:R-:W3:Y:S04]  /*5590*/  LDSM.16.MT88.4 R32, [R0+0xbc00] ;  /* 0x00bc00000020783b */ /* 0x000ee80000004200 */
[----:B------:R-:W3:Y:S03]  /*55a0*/  LDSM.16.MT88.4 R140, [R0+0xdc00] ;  /* 0x00dc0000008c783b */ /* 0x000ee60000004200 */
[C---:B------:R-:W-:Y:S08]  /*55b0*/  HMMA.16816.F32.BF16 R4, R144.reuse, R148, R4 ;  /* 0x000000949004723c */ /* 0x040ff00000041804 */
[C---:B------:R-:W-:Y:S01]  /*55c0*/  HMMA.16816.F32.BF16 R8, R144.reuse, R150, R8 ;  /* 0x000000969008723c */ /* 0x040fe20000041808 */
[----:B------:R-:W-:Y:S07]  /*55d0*/  LDSM.16.MT88.4 R148, [R0+0xa000] ;  /* 0x00a000000094783b */ /* 0x000fee0000004200 */
[C---:B-1----:R-:W-:Y:S08]  /*55e0*/  HMMA.16816.F32.BF16 R12, R144.reuse, R28, R12 ;  /* 0x0000001c900c723c */ /* 0x042ff0000004180c */
[C---:B------:R-:W-:Y:S01]  /*55f0*/  HMMA.16816.F32.BF16 R16, R144.reuse, R30, R16 ;  /* 0x0000001e9010723c */ /* 0x040fe20000041810 */
[----:B------:R-:W1:Y:S07]  /*5600*/  LDSM.16.M88.4 R28, [R177+0x2000] ;  /* 0x00200000b11c783b */ /* 0x000e6e0000000200 */
[C---:B--2---:R-:W-:Y:S08]  /*5610*/  HMMA.16816.F32.BF16 R20, R144.reuse, R132, R20 ;  /* 0x000000849014723c */ /* 0x044ff00000041814 */
[----:B------:R-:W-:Y:S01]  /*5620*/  HMMA.16816.F32.BF16 R24, R144, R134, R24 ;  /* 0x000000869018723c */ /* 0x000fe20000041818 */
[----:B------:R-:W2:Y:S04]  /*5630*/  LDSM.16.MT88.4 R132, [R0+0xc000] ;  /* 0x00c000000084783b */ /* 0x000ea80000004200 */
[----:B------:R-:W1:Y:S03]  /*5640*/  LDSM.16.MT88.4 R144, [R0+0xe000] ;  /* 0x00e000000090783b */ /* 0x000e660000004200 */
[C---:B---3--:R-:W-:Y:S08]  /*5650*/  HMMA.16816.F32.BF16 R4, R136.reuse, R152, R4 ;  /* 0x000000988804723c */ /* 0x048ff00000041804 */
[C---:B------:R-:W-:Y:S01]  /*5660*/  HMMA.16816.F32.BF16 R8, R136.reuse, R154, R8 ;  /* 0x0000009a8808723c */ /* 0x040fe20000041808 */
[----:B------:R-:W-:Y:S07]  /*5670*/  LDSM.16.MT88.4 R152, [R0+0xa800] ;  /* 0x00a800000098783b */ /* 0x000fee0000004200 */
[C---:B------:R-:W-:Y:S08]  /*5680*/  HMMA.16816.F32.BF16 R12, R136.reuse, R32, R12 ;  /* 0x00000020880c723c */ /* 0x040ff0000004180c */
[C---:B------:R-:W-:Y:S01]  /*5690*/  HMMA.16816.F32.BF16 R16, R136.reuse, R34, R16 ;  /* 0x000000228810723c */ /* 0x040fe20000041810 */
[----:B------:R-:W-:Y:S07]  /*56a0*/  LDSM.16.M88.4 R32, [R178+0x2000] ;  /* 0x00200000b220783b */ /* 0x000fee0000000200 */
[C---:B------:R-:W-:Y:S08]  /*56b0*/  HMMA.16816.F32.BF16 R20, R136.reuse, R140, R20 ;  /* 0x0000008c8814723c */ /* 0x040ff00000041814 */
[----:B------:R-:W-:Y:S01]  /*56c0*/  HMMA.16816.F32.BF16 R24, R136, R142, R24 ;  /* 0x0000008e8818723c */ /* 0x000fe20000041818 */
[----:B------:R-:W3:Y:S04]  /*56d0*/  LDSM.16.MT88.4 R136, [R0+0xa400] ;  /* 0x00a400000088783b */ /* 0x000ee80000004200 */
[----:B------:R-:W3:Y:S03]  /*56e0*/  LDSM.16.MT88.4 R140, [R0+0xc400] ;  /* 0x00c40000008c783b */ /* 0x000ee60000004200 */
[C---:B-1----:R-:W-:Y:S08]  /*56f0*/  HMMA.16816.F32.BF16 R4, R28.reuse, R148, R4 ;  /* 0x000000941c04723c */ /* 0x042ff00000041804 */
[C---:B------:R-:W-:Y:S01]  /*5700*/  HMMA.16816.F32.BF16 R8, R28.reuse, R150, R8 ;  /* 0x000000961c08723c */ /* 0x040fe20000041808 */
[----:B------:R-:W1:Y:S07]  /*5710*/  LDSM.16.MT88.4 R148, [R0+0xe400] ;  /* 0x00e400000094783b */ /* 0x000e6e0000004200 */
[C---:B--2---:R-:W-:Y:S08]  /*5720*/  HMMA.16816.F32.BF16 R12, R28.reuse, R132, R12 ;  /* 0x000000841c0c723c */ /* 0x044ff0000004180c */
[C---:B------:R-:W-:Y:S01]  /*5730*/  HMMA.16816.F32.BF16 R16, R28.reuse, R134, R16 ;  /* 0x000000861c10723c */ /* 0x040fe20000041810 */
[----:B------:R-:W2:Y:S07]  /*5740*/  LDSM.16.M88.4 R132, [R180+0x2000] ;  /* 0x00200000b484783b */ /* 0x000eae0000000200 */
[C---:B------:R-:W-:Y:S08]  /*5750*/  HMMA.16816.F32.BF16 R20, R28.reuse, R144, R20 ;  /* 0x000000901c14723c */ /* 0x040ff00000041814 */
[----:B------:R-:W-:Y:S01]  /*5760*/  HMMA.16816.F32.BF16 R24, R28, R146, R24 ;  /* 0x000000921c18723c */ /* 0x000fe20000041818 */
[----:B------:R-:W2:Y:S04]  /*5770*/  LDSM.16.MT88.4 R28, [R0+0xc800] ;  /* 0x00c80000001c783b */ /* 0x000ea80000004200 */
[----:B------:R-:W-:Y:S03]  /*5780*/  LDSM.16.MT88.4 R144, [R0+0xcc00] ;  /* 0x00cc00000090783b */ /* 0x000fe60000004200 */
[C---:B---3--:R-:W-:Y:S08]  /*5790*/  HMMA.16816.F32.BF16 R4, R32.reuse, R136, R4 ;  /* 0x000000882004723c */ /* 0x048ff00000041804 */
[C---:B------:R-:W-:Y:S01]  /*57a0*/  HMMA.16816.F32.BF16 R8, R32.reuse, R138, R8 ;  /* 0x0000008a2008723c */ /* 0x040fe20000041808 */
[----:B------:R-:W3:Y:S07]  /*57b0*/  LDSM.16.MT88.4 R136, [R0+0xe800] ;  /* 0x00e800000088783b */ /* 0x000eee0000004200 */
[C---:B------:R-:W-:Y:S08]  /*57c0*/  HMMA.16816.F32.BF16 R12, R32.reuse, R140, R12 ;  /* 0x0000008c200c723c */ /* 0x040ff0000004180c */
[C---:B------:R-:W-:Y:S01]  /*57d0*/  HMMA.16816.F32.BF16 R16, R32.reuse, R142, R16 ;  /* 0x0000008e2010723c */ /* 0x040fe20000041810 */
[----:B------:R-:W-:Y:S07]  /*57e0*/  LDSM.16.MT88.4 R140, [R0+0xac00] ;  /* 0x00ac0000008c783b */ /* 0x000fee0000004200 */
[C---:B-1----:R-:W-:Y:S08]  /*57f0*/  HMMA.16816.F32.BF16 R20, R32.reuse, R148, R20 ;  /* 0x000000942014723c */ /* 0x042ff00000041814 */
[----:B------:R-:W-:Y:S01]  /*5800*/  HMMA.16816.F32.BF16 R24, R32, R150, R24 ;  /* 0x000000962018723c */ /* 0x000fe20000041818 */
[----:B------:R-:W1:Y:S04]  /*5810*/  LDSM.16.M88.4 R32, [R179+0x2000] ;  /* 0x00200000b320783b */ /* 0x000e680000000200 */
[----:B------:R3:W1:Y:S03]  /*5820*/  LDSM.16.MT88.4 R148, [R0+0xec00] ;  /* 0x00ec00000094783b */ /* 0x0006660000004200 */
[C---:B--2---:R-:W-:Y:S08]  /*5830*/  HMMA.16816.F32.BF16 R4, R132.reuse, R152, R4 ;  /* 0x000000988404723c */ /* 0x044ff00000041804 */
[C---:B------:R-:W-:Y:S08]  /*5840*/  HMMA.16816.F32.BF16 R8, R132.reuse, R154, R8 ;  /* 0x0000009a8408723c */ /* 0x040ff00000041808 */
[C---:B------:R-:W-:Y:S04]  /*5850*/  HMMA.16816.F32.BF16 R12, R132.reuse, R28, R12 ;  /* 0x0000001c840c723c */ /* 0x040fe8000004180c */
[----:B---3--:R-:W-:Y:S03]  /*5860*/  IMAD.IADD R0, R238, 0x1, R251 ;  /* 0x00000001ee007824 */ /* 0x008fe600078e02fb */
[----:B------:R-:W-:Y:S01]  /*5870*/  @P0 IADD3 R28, P1, R252, UR38, RZ ;  /* 0x00000026fc1c0c10 */ /* 0x000fe2000ff3e0ff */
[C---:B------:R-:W-:Y:S01]  /*5880*/  HMMA.16816.F32.BF16 R16, R132.reuse, R30, R16 ;  /* 0x0000001e8410723c */ /* 0x040fe20000041810 */
[----:B------:R-:W-:Y:S03]  /*5890*/  @UP3 UIADD3 UR38, UP1, UR38, -0x100, URZ ;  /* 0xffffff0026263890 */ /* 0x000fe6000ff3e03f */
[----:B----4-:R-:W-:Y:S01]  /*58a0*/  @P0 IADD3.X R29, R156, UR5, RZ, P1, !PT ;  /* 0x000000059c1d0c10 */ /* 0x010fe20008ffe4ff */
[----:B------:R-:W-:Y:S01]  /*58b0*/  IMAD.MOV.U32 R156, RZ, RZ, c[0x0][0x1c0] ;  /* 0x00007000ff9c7624 */ /* 0x000fe200078e00ff */
[----:B------:R-:W-:Y:S01]  /*58c0*/  @UP3 UIADD3.X UR5, UR5, -0x1, URZ, UP1, !UPT ;  /* 0xffffffff05053890 */ /* 0x000fe20008ffe43f */
[CC--:B------:R-:W-:Y:S01]  /*58d0*/  LEA R30, P1, R238.reuse, R184.reuse, 0x2 ;  /* 0x000000b8ee1e7211 */ /* 0x0c0fe200078210ff */
[C---:B------:R-:W-:Y:S01]  /*58e0*/  HMMA.16816.F32.BF16 R20, R132.reuse, R136, R20 ;  /* 0x000000888414723c */ /* 0x040fe20000041814 */
[----:B------:R2:W5:Y:S03]  /*58f0*/  @P0 LDG.E R237, [R28.64] ;  /* 0x0000001e1ced0981 */ /* 0x000566000c1e1900 */
[-C--:B------:R-:W-:Y:S01]  /*5900*/  LEA.HI.X.SX32 R31, R238, R185.reuse, 0x2, P1 ;  /* 0x000000b9ee1f7211 */ /* 0x080fe200008f16ff */
[----:B------:R2:W5:Y:S01]  /*5910*/  @P0 LDG.E R236, [R28.64+0x20] ;  /* 0x0000201e1cec0981 */ /* 0x000562000c1e1900 */
[----:B------:R-:W-:Y:S02]  /*5920*/  IMAD R156, R156, c[0x0][0x22c], RZ ;  /* 0x00008b009c9c7a24 */ /* 0x000fe400078e02ff */
[----:B------:R-:W-:Y:S01]  /*5930*/  HMMA.16816.F32.BF16 R24, R132, R138, R24 ;  /* 0x0000008a8418723c */ /* 0x000fe20000041818 */
[----:B------:R-:W-:Y:S03]  /*5940*/  LDSM.16.MT88.4 R136, [R2+0x18800] ;  /* 0x018800000288783b */ /* 0x000fe60000004200 */
[----:B------:R-:W-:Y:S01]  /*5950*/  IMAD.SHL.U32 R156, R156, 0x10, RZ ;  /* 0x000000109c9c7824 */ /* 0x000fe200078e00ff */
[----:B------:R2:W5:Y:S03]  /*5960*/  @P0 LDG.E R235, [R28.64+0x80] ;  /* 0x0000801e1ceb0981 */ /* 0x000566000c1e1900 */
[C---:B-1----:R-:W-:Y:S01]  /*5970*/  HMMA.16816.F32.BF16 R4, R32.reuse, R140, R4 ;  /* 0x0000008c2004723c */ /* 0x042fe20000041804 */
[----:B------:R2:W5:Y:S04]  /*5980*/  @P0 LDG.E R234, [R28.64+0xa0] ;  /* 0x0000a01e1cea0981 */ /* 0x000568000c1e1900 */
[CC--:B------:R-:W-:Y:S03]  /*5990*/  LEA R132, P0, R156.reuse, R184.reuse, 0x2 ;  /* 0x000000b89c847211 */ /* 0x0c0fe600078010ff */
[C---:B------:R-:W-:Y:S01]  /*59a0*/  HMMA.16816.F32.BF16 R8, R32.reuse, R142, R8 ;  /* 0x0000008e2008723c */ /* 0x040fe20000041808 */
[----:B------:R-:W-:Y:S03]  /*59b0*/  LDSM.16.MT88.4 R140, [R3+0x1c00] ;  /* 0x001c0000038c783b */ /* 0x000fe60000004200 */
[-C--:B------:R-:W-:Y:S04]  /*59c0*/  LEA.HI.X.SX32 R133, R156, R185.reuse, 0x2, P0 ;  /* 0x000000b99c857211 */ /* 0x080fe800000f16ff */
[C---:B------:R-:W-:Y:S07]  /*59d0*/  HMMA.16816.F32.BF16 R12, R32.reuse, R144, R12 ;  /* 0x00000090200c723c */ /* 0x040fee000004180c */
[----:B------:R1:W-:Y:S01]  /*59e0*/  RED.E.ADD.F32.FTZ.RN.STRONG.GPU [R184.64], R4 ;  /* 0x00000004b800798e */ /* 0x0003e2000c10e79e */
[C---:B------:R-:W-:Y:S03]  /*59f0*/  HMMA.16816.F32.BF16 R16, R32.reuse, R146, R16 ;  /* 0x000000922010723c */ /* 0x040fe60000041810 */
[----:B------:R3:W-:Y:S01]  /*5a00*/  RED.E.ADD.F32.FTZ.RN.STRONG.GPU [R30.64], R5 ;  /* 0x000000051e00798e */ /* 0x0007e2000c10e79e */
[CC--:B--2---:R-:W-:Y:S03]  /*5a10*/  LEA R28, P2, R160.reuse, R184.reuse, 0x2 ;  /* 0x000000b8a01c7211 */ /* 0x0c4fe600078410ff */
[----:B------:R2:W-:Y:S01]  /*5a20*/  RED.E.ADD.F32.FTZ.RN.STRONG.GPU [R132.64], R6 ;  /* 0x000000068400798e */ /* 0x0005e2000c10e79e */
[C---:B------:R-:W-:Y:S04]  /*5a30*/  HMMA.16816.F32.BF16 R20, R32.reuse, R148, R20 ;  /* 0x000000942014723c */ /* 0x040fe80000041814 */
[-C--:B------:R-:W-:Y:S04]  /*5a40*/  LEA.HI.X.SX32 R29, R160, R185.reuse, 0x2, P2 ;  /* 0x000000b9a01d7211 */ /* 0x080fe800010f16ff */
[----:B------:R-:W-:Y:S07]  /*5a50*/  HMMA.16816.F32.BF16 R24, R32, R150, R24 ;  /* 0x000000962018723c */ /* 0x000fee0000041818 */
[CC--:B------:R-:W-:Y:S02]  /*5a60*/  LEA R32, P0, R158.reuse, R184.reuse, 0x2 ;  /* 0x000000b89e207211 */ /* 0x0c0fe400078010ff */
[CC--:B-1----:R-:W-:Y:S03]  /*5a70*/  LEA R4, P1, R157.reuse, R184.reuse, 0x2 ;  /* 0x000000b89d047211 */ /* 0x0c2fe600078210ff */
[-C--:B------:R-:W-:Y:S01]  /*5a80*/  LEA.HI.X.SX32 R33, R158, R185.reuse, 0x2, P0 ;  /* 0x000000b99e217211 */ /* 0x080fe200000f16ff */
[----:B------:R-:W-:Y:S01]  /*5a90*/  IMAD.MOV.U32 R158, RZ, RZ, c[0x0][0x1c0] ;  /* 0x00007000ff9e7624 */ /* 0x000fe200078e00ff */
[-C--:B---3--:R-:W-:Y:S01]  /*5aa0*/  LEA.HI.X.SX32 R5, R157, R185.reuse, 0x2, P1 ;  /* 0x000000b99d057211 */ /* 0x088fe200008f16ff */
[----:B------:R-:W-:Y:S01]  /*5ab0*/  IMAD.MOV.U32 R157, RZ, RZ, c[0x0][0x1c0] ;  /* 0x00007000ff9d7624 */ /* 0x000fe200078e00ff */
[-C--:B--2---:R-:W-:Y:S01]  /*5ac0*/  LEA R6, P1, R159, R184.reuse, 0x2 ;  /* 0x000000b89f067211 */ /* 0x084fe200078210ff */
[----:B------:R-:W-:Y:S02]  /*5ad0*/  IMAD R158, R158, c[0x0][0x22c], RZ ;  /* 0x00008b009e9e7a24 */ /* 0x000fe400078e02ff */
[----:B------:R1:W-:Y:S01]  /*5ae0*/  RED.E.ADD.F32.FTZ.RN.STRONG.GPU [R4.64], R7 ;  /* 0x000000070400798e */ /* 0x0003e2000c10e79e */
[----:B------:R-:W-:Y:S02]  /*5af0*/  IMAD R157, R157, c[0x0][0x22c], RZ ;  /* 0x00008b009d9d7a24 */ /* 0x000fe400078e02ff */
[----:B------:R-:W-:Y:S01]  /*5b00*/  IMAD.SHL.U32 R158, R158, 0x10, RZ ;  /* 0x000000109e9e7824 */ /* 0x000fe200078e00ff */
[----:B------:R2:W-:Y:S01]  /*5b10*/  RED.E.ADD.F32.FTZ.RN.STRONG.GPU [R32.64], R8 ;  /* 0x000000082000798e */ /* 0x0005e2000c10e79e */
[----:B------:R-:W-:Y:S03]  /*5b20*/  IMAD R157, R157, 0x38, RZ ;  /* 0x000000389d9d7824 */ /* 0x000fe600078e02ff */
[----:B------:R3:W-:Y:S01]  /*5b30*/  RED.E.ADD.F32.FTZ.RN.STRONG.GPU [R28.64], R9 ;  /* 0x000000091c00798e */ /* 0x0007e2000c10e79e */
[----:B------:R-:W-:Y:S03]  /*5b40*/  IADD3 R134, R158, 0x20, RZ ;  /* 0x000000209e867810 */ /* 0x000fe60007ffe0ff */
[----:B------:R-:W-:Y:S01]  /*5b50*/  LDSM.16.MT88.4 R32, [R2+0x17800] ;  /* 0x017800000220783b */ /* 0x000fe20000004200 */
[-C--:B-1----:R-:W-:Y:S02]  /*5b60*/  LEA.HI.X.SX32 R7, R159, R185.reuse, 0x2, P1 ;  /* 0x000000b99f077211 */ /* 0x082fe400008f16ff */
[CC--:B------:R-:W-:Y:S03]  /*5b70*/  LEA R4, P0, R157.reuse, R184.reuse, 0x2 ;  /* 0x000000b89d047211 */ /* 0x0c0fe600078010ff */
[----:B------:R1:W-:Y:S01]  /*5b80*/  RED.E.ADD.F32.FTZ.RN.STRONG.GPU [R6.64], R10 ;  /* 0x0000000a0600798e */ /* 0x0003e2000c10e79e */
[-C--:B------:R-:W-:Y:S02]  /*5b90*/  LEA.HI.X.SX32 R5, R157, R185.reuse, 0x2, P0 ;  /* 0x000000b99d057211 */ /* 0x080fe400000f16ff */
[CC--:B--2---:R-:W-:Y:S03]  /*5ba0*/  LEA R8, P0, R134.reuse, R184.reuse, 0x2 ;  /* 0x000000b886087211 */ /* 0x0c4fe600078010ff */
[----:B------:R2:W-:Y:S01]  /*5bb0*/  RED.E.ADD.F32.FTZ.RN.STRONG.GPU [R4.64], R11 ;  /* 0x0000000b0400798e */ /* 0x0005e2000c10e79e */
[-C--:B---3--:R-:W-:Y:S03]  /*5bc0*/  LEA.HI.X.SX32 R9, R134, R185.reuse, 0x2, P0 ;  /* 0x000000b986097211 */ /* 0x088fe600000f16ff */
[----:B------:R-:W-:Y:S04]  /*5bd0*/  RED.E.ADD.F32.FTZ.RN.STRONG.GPU [R184.64+0x80], R12 ;  /* 0x0000800cb800798e */ /* 0x000fe8000c10e79e */
[----:B------:R-:W-:Y:S04]  /*5be0*/  RED.E.ADD.F32.FTZ.RN.STRONG.GPU [R30.64+0x80], R13 ;  /* 0x0000800d1e00798e */ /* 0x000fe8000c10e79e */
[----:B------:R3:W-:Y:S04]  /*5bf0*/  RED.E.ADD.F32.FTZ.RN.STRONG.GPU [R8.64], R14 ;  /* 0x0000000e0800798e */ /* 0x0007e8000c10e79e */
[----:B------:R-:W-:Y:S01]  /*5c00*/  LDSM.16.MT88.4 R132, [R3+0x1400] ;  /* 0x001400000384783b */ /* 0x000fe20000004200 */
[CC--:B-1----:R-:W-:Y:S02]  /*5c10*/  LEA R6, P1, R251.reuse, R184.reuse, 0x2 ;  /* 0x000000b8fb067211 */ /* 0x0c2fe400078210ff */
[-C--:B------:R-:W-:Y:S02]  /*5c20*/  LEA R10, P2, R242, R184.reuse, 0x2 ;  /* 0x000000b8f20a7211 */ /* 0x080fe400078410ff */
[-C--:B------:R-:W-:Y:S02]  /*5c30*/  LEA.HI.X.SX32 R7, R251, R185.reuse, 0x2, P1 ;  /* 0x000000b9fb077211 */ /* 0x080fe400008f16ff */
[-C--:B--2---:R-:W-:Y:S02]  /*5c40*/  LEA R4, P0, R0, R184.reuse, 0x2 ;  /* 0x000000b800047211 */ /* 0x084fe400078010ff */
[-C--:B------:R-:W-:Y:S01]  /*5c50*/  LEA.HI.X.SX32 R11, R242, R185.reuse, 0x2, P2 ;  /* 0x000000b9f20b7211 */ /* 0x080fe200010f16ff */
[----:B------:R1:W-:Y:S01]  /*5c60*/  RED.E.ADD.F32.FTZ.RN.STRONG.GPU [R6.64], R15 ;  /* 0x0000000f0600798e */ /* 0x0003e2000c10e79e */
[-C--:B------:R-:W-:Y:S02]  /*5c70*/  LEA.HI.X.SX32 R5, R0, R185.reuse, 0x2, P0 ;  /* 0x000000b900057211 */ /* 0x080fe400000f16ff */
[----:B------:R-:W-:Y:S03]  /*5c80*/  IADD3 R0, R156, 0x40, RZ ;  /* 0x000000409c007810 */ /* 0x000fe60007ffe0ff */
        /* <DEDUP_REMOVED lines=10> */
[-C--:B------:R-:W-:Y:S01]  /*5d30*/  LEA.HI.X.SX32 R5, R0, R185.reuse, 0x2, P1 ;  /* 0x000000b900057211 */ /* 0x080fe200008f16ff */
[----:B------:R-:W-:Y:S01]  /*5d40*/  IMAD.IADD R0, R238, 0x1, R250 ;  /* 0x00000001ee007824 */ /* 0x000fe200078e02fa */
[-C--:B------:R-:W-:Y:S01]  /*5d50*/  LEA.HI.X.SX32 R13, R250, R185.reuse, 0x2, P0 ;  /* 0x000000b9fa0d7211 */ /* 0x080fe200000f16ff */
[----:B------:R-:W-:Y:S03]  /*5d60*/  RED.E.ADD.F32.FTZ.RN.STRONG.GPU [R184.64+0x100], R20 ;  /* 0x00010014b800798e */ /* 0x000fe6000c10e79e */
[-C--:B---3--:R-:W-:Y:S01]  /*5d70*/  LEA R10, P3, R0, R184.reuse, 0x2 ;  /* 0x000000b8000a7211 */ /* 0x088fe200078610ff */
[----:B------:R-:W-:Y:S01]  /*5d80*/  RED.E.ADD.F32.FTZ.RN.STRONG.GPU [R30.64+0x100], R21 ;  /* 0x000100151e00798e */ /* 0x000fe2000c10e79e */
[-C--:B----4-:R-:W-:Y:S02]  /*5d90*/  LEA R8, P2, R240, R184.reuse, 0x2 ;  /* 0x000000b8f0087211 */ /* 0x090fe400078410ff */
[-C--:B------:R-:W-:Y:S01]  /*5da0*/  LEA.HI.X.SX32 R11, R0, R185.reuse, 0x2, P3 ;  /* 0x000000b9000b7211 */ /* 0x080fe200018f16ff */
[----:B------:R2:W-:Y:S01]  /*5db0*/  RED.E.ADD.F32.FTZ.RN.STRONG.GPU [R4.64], R22 ;  /* 0x000000160400798e */ /* 0x0005e2000c10e79e */
[-C--:B------:R-:W-:Y:S02]  /*5dc0*/  LEA.HI.X.SX32 R9, R240, R185.reuse, 0x2, P2 ;  /* 0x000000b9f0097211 */ /* 0x080fe400010f16ff */
[----:B------:R-:W-:Y:S01]  /*5dd0*/  IADD3 R0, R3, -0x3000, RZ ;  /* 0xffffd00003007810 */ /* 0x000fe20007ffe0ff */
[----:B------:R-:W-:Y:S04]  /*5de0*/  RED.E.ADD.F32.FTZ.RN.STRONG.GPU [R12.64], R23 ;  /* 0x000000170c00798e */ /* 0x000fe8000c10e79e */
[----:B------:R-:W-:Y:S04]  /*5df0*/  RED.E.ADD.F32.FTZ.RN.STRONG.GPU [R10.64], R24 ;  /* 0x000000180a00798e */ /* 0x000fe8000c10e79e */
[----:B------:R-:W-:Y:S01]  /*5e00*/  RED.E.ADD.F32.FTZ.RN.STRONG.GPU [R8.64], R25 ;  /* 0x000000190800798e */ /* 0x000fe2000c10e79e */
[CC--:B-1----:R-:W-:Y:S03]  /*5e10*/  LEA R6, P1, R239.reuse, R184.reuse, 0x2 ;  /* 0x000000b8ef067211 */ /* 0x0c2fe600078210ff */
[----:B------:R-:W-:Y:S01]  /*5e20*/  LDSM.16.MT88.4 R8, [R3] ;  /* 0x000000000308783b */ /* 0x000fe20000004200 */
[-C--:B------:R-:W-:Y:S03]  /*5e30*/  LEA.HI.X.SX32 R7, R239, R185.reuse, 0x2, P1 ;  /* 0x000000b9ef077211 */ /* 0x080fe600008f16ff */
[----:B------:R-:W-:Y:S01]  /*5e40*/  LDSM.16.MT88.4 R12, [R2+0x17000] ;  /* 0x01700000020c783b */ /* 0x000fe20000004200 */
[----:B------:R-:W-:Y:S01]  /*5e50*/  PLOP3.LUT P1, PT, PT, PT, UP0, 0x80, 0x0 ;  /* 0x000000000000781c */ /* 0x000fe20003f2f008 */
[----:B------:R-:W-:Y:S02]  /*5e60*/  @UP3 UIADD3 UR42, UP0, UR42, -0x100, URZ ;  /* 0xffffff002a2a3890 */ /* 0x000fe4000ff1e03f */
[----:B------:R-:W-:Y:S02]  /*5e70*/  RED.E.ADD.F32.FTZ.RN.STRONG.GPU [R6.64], R26 ;  /* 0x0000001a0600798e */ /* 0x000fe4000c10e79e */
[----:B------:R-:W-:Y:S01]  /*5e80*/  @UP3 UIADD3.X UR39, UR39, -0x1, URZ, UP0, !UPT ;  /* 0xffffffff27273890 */ /* 0x000fe200087fe43f */
[C---:B--2---:R-:W-:Y:S01]  /*5e90*/  LEA R4, P0, R243.reuse, R184, 0x2 ;  /* 0x000000b8f3047211 */ /* 0x044fe200078010ff */
[----:B------:R-:W-:Y:S03]  /*5ea0*/  LDSM.16.MT88.4 R16, [R3+0x1000] ;  /* 0x001000000310783b */ /* 0x000fe60000004200 */
[----:B------:R-:W-:Y:S01]  /*5eb0*/  LEA.HI.X.SX32 R5, R243, R185, 0x2, P0 ;  /* 0x000000b9f3057211 */ /* 0x000fe200000f16ff */
[----:B------:R-:W-:Y:S01]  /*5ec0*/  LDSM.16.MT88.4 R20, [R3+0x2000] ;  /* 0x002000000314783b */ /* 0x000fe20000004200 */
[----:B------:R-:W-:Y:S02]  /*5ed0*/  PLOP3.LUT P0, PT, PT, PT, UP2, 0x80, 0x0 ;  /* 0x000000000000781c */ /* 0x000fe40003f0f028 */
[----:B------:R-:W-:Y:S01]  /*5ee0*/  @P1 IADD3 R0, R3, 0x3000, RZ ;  /* 0x0000300003001810 */ /* 0x000fe20007ffe0ff */
[----:B------:R-:W-:Y:S04]  /*5ef0*/  RED.E.ADD.F32.FTZ.RN.STRONG.GPU [R4.64], R27 ;  /* 0x0000001b0400798e */ /* 0x000fe8000c10e79e */
[----:B------:R-:W1:Y:S04]  /*5f00*/  LDSM.16.MT88.4 R4, [R2+0x15000] ;  /* 0x015000000204783b */ /* 0x000e680000004200 */
[----:B------:R-:W-:Y:S04]  /*5f10*/  LDSM.16.MT88.4 R28, [R2+0x15800] ;  /* 0x01580000021c783b */ /* 0x000fe80000004200 */
        /* <DEDUP_REMOVED lines=60> */
.L_x_497:
[----:B-1----:R-:W2:Y:S01]  /*62e0*/  LDL.64 R28, [R1+0x10] ;  /* 0x00001000011c7983 */ /* 0x002ea20000100a00 */
        /* <DEDUP_REMOVED lines=34> */
[----:B------:R-:W-:Y:S01]  /*6510*/  STS [R245], R3 ;  /* 0x00000003f5007388 */ /* 0x000fe20000000800 */
[----:B------:R-:W-:Y:S01]  /*6520*/  FMUL.FTZ R16, R101, c[0x0][0x2e0] ;  /* 0x0000b80065107a20 */ /* 0x000fe20000410000 */
[----:B------:R-:W-:Y:S01]  /*6530*/  F2FP.BF16.PACK_AB R10, R10, R94 ;  /* 0x0000005e0a0a723e */ /* 0x000fe200000010ff */
[----:B------:R-:W-:Y:S01]  /*6540*/  FMUL.FTZ R102, R102, c[0x0][0x2e0] ;  /* 0x0000b80066667a20 */ /* 0x000fe20000410000 */
[----:B------:R3:W-:Y:S01]  /*6550*/  STS [R245+0x200], R0 ;  /* 0x00020000f5007388 */ /* 0x0007e20000000800 */
        /* <DEDUP_REMOVED lines=58> */
[----:B------:R-:W-:Y:S01]  /*6900*/  ULDC.64 UR6, c[0x0][0x3a0] ;  /* 0x0000e80000067ab9 */ /* 0x000fe20000000a00 */
[----:B------:R-:W-:Y:S01]  /*6910*/  STS [R245+0x4000], R22 ;  /* 0x00400016f5007388 */ /* 0x000fe20000000800 */
[----:B------:R-:W-:Y:S01]  /*6920*/  F2FP.BF16.PACK_AB R52, R53, R52 ;  /* 0x000000343534723e */ /* 0x000fe200000010ff */
[----:B------:R-:W-:Y:S01]  /*6930*/  UIMAD UR6, UR37, UR6, URZ ;  /* 0x00000006250672a4 */ /* 0x000fe2000f8e023f */
[----:B------:R-:W-:Y:S01]  /*6940*/  F2FP.BF16.PACK_AB R126, R127, R126 ;  /* 0x0000007e7f7e723e */ /* 0x000fe200000010ff */
[----:B------:R-:W-:Y:S01]  /*6950*/  STS [R245+0x4200], R21 ;  /* 0x00420015f5007388 */ /* 0x000fe20000000800 */
[----:B------:R-:W-:Y:S01]  /*6960*/  F2FP.BF16.PACK_AB R54, R55, R54 ;  /* 0x000000363736723e */ /* 0x000fe200000010ff */
[----:B---3--:R-:W-:Y:S01]  /*6970*/  IMAD.U32 R0, RZ, RZ, UR34 ;  /* 0x00000022ff007e24 */ /* 0x008fe2000f8e00ff */
[----:B------:R-:W-:Y:S01]  /*6980*/  F2FP.BF16.PACK_AB R64, R65, R64 ;  /* 0x000000404140723e */ /* 0x000fe200000010ff */
[----:B------:R-:W-:Y:S01]  /*6990*/  STS [R246+0x4000], R128 ;  /* 0x00400080f6007388 */ /* 0x000fe20000000800 */
[----:B------:R-:W-:Y:S01]  /*69a0*/  F2FP.BF16.PACK_AB R66, R67, R66 ;  /* 0x000000424342723e */ /* 0x000fe200000010ff */
[----:B------:R-:W-:Y:S01]  /*69b0*/  ULDC.64 UR4, c[0x0][0x3a8] ;  /* 0x0000ea0000047ab9 */ /* 0x000fe20000000a00 */
[----:B------:R-:W-:Y:S01]  /*69c0*/  F2FP.BF16.PACK_AB R56, R57, R56 ;  /* 0x000000383938723e */ /* 0x000fe200000010ff */
[----:B------:R-:W-:Y:S01]  /*69d0*/  STS [R246+0x4200], R130 ;  /* 0x00420082f6007388 */ /* 0x000fe20000000800 */
[----:B------:R-:W-:Y:S01]  /*69e0*/  F2FP.BF16.PACK_AB R58, R59, R58 ;  /* 0x0000003a3b3a723e */ /* 0x000fe200000010ff */
[----:B------:R-:W-:Y:S01]  /*69f0*/  UIMAD UR4, UR37, UR4, URZ ;  /* 0x00000004250472a4 */ /* 0x000fe2000f8e023f */
[----:B------:R-:W-:Y:S01]  /*6a00*/  F2FP.BF16.PACK_AB R60, R61, R60 ;  /* 0x0000003c3d3c723e */ /* 0x000fe200000010ff */
[----:B------:R-:W-:Y:S01]  /*6a10*/  STS [R245+0x5000], R121 ;  /* 0x00500079f5007388 */ /* 0x000fe20000000800 */
[----:B------:R-:W-:Y:S01]  /*6a20*/  F2FP.BF16.PACK_AB R62, R63, R62 ;  /* 0x0000003e3f3e723e */ /* 0x000fe200000010ff */
[----:B------:R-:W-:Y:S01]  /*6a30*/  UIMAD UR6, UR34, UR7, UR6 ;  /* 0x00000007220672a4 */ /* 0x000fe2000f8e0206 */
[----:B------:R-:W-:Y:S01]  /*6a40*/  F2FP.BF16.PACK_AB R68, R69, R68 ;  /* 0x000000444544723e */ /* 0x000fe200000010ff */
[----:B------:R-:W-:Y:S01]  /*6a50*/  STS [R245+0x5200], R122 ;  /* 0x0052007af5007388 */ /* 0x000fe20000000800 */
[----:B------:R-:W-:Y:S01]  /*6a60*/  F2FP.BF16.PACK_AB R70, R71, R70 ;  /* 0x000000464746723e */ /* 0x000fe200000010ff */
[----:B------:R-:W-:Y:S01]  /*6a70*/  UIMAD UR4, UR34, UR5, UR4 ;  /* 0x00000005220472a4 */ /* 0x000fe2000f8e0204 */
[----:B------:R-:W-:Y:S01]  /*6a80*/  F2FP.BF16.PACK_AB R80, R81, R80 ;  /* 0x000000505150723e */ /* 0x000fe200000010ff */
[----:B------:R-:W3:Y:S01]  /*6a90*/  S2R R26, SR_CTAID.Z ;  /* 0x00000000001a7919 */ /* 0x000ee20000002700 */
[----:B------:R-:W-:-:S02]  /*6aa0*/  F2FP.BF16.PACK_AB R82, R83, R82 ;  /* 0x000000525352723e */ /* 0x000fc400000010ff */
[----:B------:R-:W-:Y:S01]  /*6ab0*/  F2FP.BF16.PACK_AB R72, R73, R72 ;  /* 0x000000484948723e */ /* 0x000fe200000010ff */
[----:B------:R-:W-:Y:S01]  /*6ac0*/  STS [R246+0x5000], R124 ;  /* 0x0050007cf6007388 */ /* 0x000fe20000000800 */
[----:B------:R-:W-:Y:S02]  /*6ad0*/  F2FP.BF16.PACK_AB R74, R75, R74 ;  /* 0x0000004a4b4a723e */ /* 0x000fe400000010ff */
[----:B------:R-:W-:Y:S01]  /*6ae0*/  F2FP.BF16.PACK_AB R76, R77, R76 ;  /* 0x0000004c4d4c723e */ /* 0x000fe200000010ff */
[----:B------:R-:W-:Y:S01]  /*6af0*/  STS [R246+0x5200], R126 ;  /* 0x0052007ef6007388 */ /* 0x000fe20000000800 */
[----:B------:R-:W-:Y:S02]  /*6b00*/  F2FP.BF16.PACK_AB R78, R79, R78 ;  /* 0x0000004e4f4e723e */ /* 0x000fe400000010ff */
[----:B------:R-:W-:Y:S01]  /*6b10*/  MOV R6, UR34 ;  /* 0x0000002200067c02 */ /* 0x000fe20008000f00 */
[----:B------:R-:W-:Y:S01]  /*6b20*/  STS [R245+0x6000], R36 ;  /* 0x00600024f5007388 */ /* 0x000fe20000000800 */
[----:B----4-:R-:W-:-:S03]  /*6b30*/  SHF.L.U32 R12, R247, 0x1, RZ ;  /* 0x00000001f70c7819 */ /* 0x010fc600000006ff */
[----:B------:R-:W-:Y:S04]  /*6b40*/  STS [R245+0x6200], R38 ;  /* 0x00620026f5007388 */ /* 0x000fe80000000800 */
[----:B------:R-:W-:Y:S04]  /*6b50*/  STS [R246+0x6000], R48 ;  /* 0x00600030f6007388 */ /* 0x000fe80000000800 */
[----:B------:R-:W-:Y:S04]  /*6b60*/  STS [R246+0x6200], R50 ;  /* 0x00620032f6007388 */ /* 0x000fe80000000800 */
[----:B------:R-:W-:Y:S04]  /*6b70*/  STS [R245+0x7000], R40 ;  /* 0x00700028f5007388 */ /* 0x000fe80000000800 */
[----:B------:R-:W-:Y:S04]  /*6b80*/  STS [R245+0x7200], R42 ;  /* 0x0072002af5007388 */ /* 0x000fe80000000800 */
[----:B------:R-:W-:Y:S04]  /*6b90*/  STS [R246+0x7000], R44 ;  /* 0x0070002cf6007388 */ /* 0x000fe80000000800 */
[----:B------:R-:W-:Y:S04]  /*6ba0*/  STS [R246+0x7200], R46 ;  /* 0x0072002ef6007388 */ /* 0x000fe80000000800 */
[----:B------:R-:W4:Y:S04]  /*6bb0*/  S2R R27, SR_TID.X ;  /* 0x00000000001b7919 */ /* 0x000f280000002100 */
        /* <DEDUP_REMOVED lines=8> */
[----:B------:R-:W-:-:S03]  /*6c40*/  LEA.HI R24, R24, R27, RZ, 0x2 ;  /* 0x0000001b18187211 */ /* 0x000fc600078f10ff */
        /* <DEDUP_REMOVED lines=10> */
[----:B------:R-:W1:Y:S04]  /*6cf0*/  LDS.128 R56, [R12+0x9000] ;  /* 0x009000000c387984 */ /* 0x000e680000000c00 */
[----:B------:R-:W1:Y:S04]  /*6d00*/  LDS.128 R48, [R12+0xb000] ;  /* 0x00b000000c307984 */ /* 0x000e680000000c00 */
[----:B------:R-:W1:Y:S04]  /*6d10*/  LDS.128 R40, [R12+0xd000] ;  /* 0x00d000000c287984 */ /* 0x000e680000000c00 */
[----:B------:R-:W1:Y:S04]  /*6d20*/  LDS.128 R52, [R12+0xa000] ;  /* 0x00a000000c347984 */ /* 0x000e680000000c00 */
[----:B------:R-:W3:Y:S04]  /*6d30*/  LDS.128 R44, [R12+0xc000] ;  /* 0x00c000000c2c7984 */ /* 0x000ee80000000c00 */
[----:B------:R-:W3:Y:S04]  /*6d40*/  LDS.128 R36, [R12+0xe000] ;  /* 0x00e000000c247984 */ /* 0x000ee80000000c00 */
[----:B------:R-:W4:Y:S04]  /*6d50*/  LDS.128 R32, [R12+0xf000] ;  /* 0x00f000000c207984 */ /* 0x000f280000000c00 */
[----:B------:R-:W-:Y:S04]  /*6d60*/  LDS.128 R16, [R12+0x13000] ;  /* 0x013000000c107984 */ /* 0x000fe80000000c00 */
[----:B------:R-:W-:Y:S01]  /*6d70*/  LDS.128 R20, [R12+0x12000] ;  /* 0x012000000c147984 */ /* 0x000fe20000000c00 */
[----:B--2---:R-:W-:-:S02]  /*6d80*/  SHF.R.S32.HI R5, RZ, 0x1f, R28 ;  /* 0x0000001fff057819 */ /* 0x004fc4000001141c */
[----:B------:R-:W-:Y:S02]  /*6d90*/  MOV R4, R28 ;  /* 0x0000001c00047202 */ /* 0x000fe40000000f00 */
[----:B------:R-:W-:Y:S03]  /*6da0*/  LDS.128 R28, [R12+0x10000] ;  /* 0x010000000c1c7984 */ /* 0x000fe60000000c00 */
[----:B------:R-:W-:-:S04]  /*6db0*/  IMAD.WIDE.U32 R6, R6, c[0x0][0x3a0], R4 ;  /* 0x0000e80006067a25 */ /* 0x000fc800078e0004 */
[----:B------:R-:W-:Y:S01]  /*6dc0*/  IMAD.WIDE.U32 R4, R0, c[0x0][0x3a8], R4 ;  /* 0x0000ea0000047a25 */ /* 0x000fe200078e0004 */
[----:B-1----:R-:W-:Y:S02]  /*6dd0*/  SHF.R.S32.HI R0, RZ, 0x1f, R25 ;  /* 0x0000001fff007819 */ /* 0x002fe40000011419 */
[----:B------:R-:W-:Y:S02]  /*6de0*/  IADD3 R7, R7, UR6, RZ ;  /* 0x0000000607077c10 */ /* 0x000fe4000fffe0ff */
[----:B------:R-:W-:Y:S01]  /*6df0*/  IADD3 R5, R5, UR4, RZ ;  /* 0x0000000405057c10 */ /* 0x000fe2000fffe0ff */
[C---:B------:R-:W-:Y:S02]  /*6e00*/  IMAD R8, R0.reuse, c[0x0][0x388], RZ ;  /* 0x0000e20000087a24 */ /* 0x040fe400078e02ff */
[----:B------:R-:W-:Y:S02]  /*6e10*/  IMAD R3, R0, c[0x0][0x390], RZ ;  /* 0x0000e40000037a24 */ /* 0x000fe400078e02ff */
[C---:B------:R-:W-:Y:S01]  /*6e20*/  IMAD R0, R25.reuse, c[0x0][0x38c], R8 ;  /* 0x0000e30019007a24 */ /* 0x040fe200078e0208 */
[----:B---3--:R-:W-:Y:S01]  /*6e30*/  SHF.R.S32.HI R8, RZ, 0x1f, R26 ;  /* 0x0000001fff087819 */ /* 0x008fe2000001141a */
[----:B------:R-:W-:-:S04]  /*6e40*/  IMAD.WIDE.U32 R6, R25, c[0x0][0x388], R6 ;  /* 0x0000e20019067a25 */ /* 0x000fc800078e0006 */
[C---:B------:R-:W-:Y:S02]  /*6e50*/  IMAD R3, R25.reuse, c[0x0][0x394], R3 ;  /* 0x0000e50019037a24 */ /* 0x040fe400078e0203 */
[----:B------:R-:W-:-:S04]  /*6e60*/  IMAD.WIDE.U32 R4, R25, c[0x0][0x390], R4 ;  /* 0x0000e40019047a25 */ /* 0x000fc800078e0004 */
[----:B------:R-:W-:Y:S01]  /*6e70*/  IMAD.IADD R7, R7, 0x1, R0 ;  /* 0x0000000107077824 */ /* 0x000fe200078e0200 */
[----:B------:R-:W-:Y:S01]  /*6e80*/  IADD3 R5, R5, R3, RZ ;  /* 0x0000000305057210 */ /* 0x000fe20007ffe0ff */
[----:B------:R-:W-:Y:S02]  /*6e90*/  IMAD R0, R8, c[0x0][0x3b8], RZ ;  /* 0x0000ee0008007a24 */ /* 0x000fe400078e02ff */
[----:B------:R-:W-:-:S04]  /*6ea0*/  IMAD.WIDE.U32 R6, R26, c[0x0][0x3b8], R6 ;  /* 0x0000ee001a067a25 */ /* 0x000fc800078e0006 */
[----:B------:R-:W-:Y:S02]  /*6eb0*/  IMAD R0, R26, c[0x0][0x3bc], R0 ;  /* 0x0000ef001a007a24 */ /* 0x000fe400078e0200 */
[----:B------:R-:W-:Y:S02]  /*6ec0*/  IMAD R3, R8, c[0x0][0x3c0], RZ ;  /* 0x0000f00008037a24 */ /* 0x000fe400078e02ff */
[----:B------:R-:W-:Y:S01]  /*6ed0*/  IMAD.IADD R7, R7, 0x1, R0 ;  /* 0x0000000107077824 */ /* 0x000fe200078e0200 */
[----:B------:R-:W-:Y:S01]  /*6ee0*/  SHF.R.S32.HI R0, RZ, 0x2, R24 ;  /* 0x00000002ff007819 */ /* 0x000fe20000011418 */
[C---:B------:R-:W-:Y:S02]  /*6ef0*/  IMAD R3, R26.reuse, c[0x0][0x3c4], R3 ;  /* 0x0000f1001a037a24 */ /* 0x040fe400078e0203 */
[----:B------:R-:W-:Y:S01]  /*6f00*/  IMAD.WIDE.U32 R4, R26, c[0x0][0x3c0], R4 ;  /* 0x0000f0001a047a25 */ /* 0x000fe200078e0004 */
[----:B------:R-:W-:Y:S01]  /*6f10*/  SHF.R.S32.HI R8, RZ, 0x1f, R0 ;  /* 0x0000001fff087819 */ /* 0x000fe20000011400 */
[----:B------:R-:W1:Y:S02]  /*6f20*/  LDS.128 R24, [R12+0x11000] ;  /* 0x011000000c187984 */ /* 0x000e640000000c00 */
[----:B------:R-:W-:Y:S01]  /*6f30*/  IMAD.WIDE.U32 R10, R0, c[0x0][0x3a0], R6 ;  /* 0x0000e800000a7a25 */ /* 0x000fe200078e0006 */
[----:B------:R-:W-:Y:S01]  /*6f40*/  IADD3 R5, R5, R3, RZ ;  /* 0x0000000305057210 */ /* 0x000fe20007ffe0ff */
[----:B------:R-:W2:Y:S02]  /*6f50*/  LDS.128 R12, [R12+0x14000] ;  /* 0x014000000c0c7984 */ /* 0x000ea40000000c00 */
[----:B------:R-:W-:Y:S01]  /*6f60*/  IMAD R3, R8, c[0x0][0x3a0], RZ ;  /* 0x0000e80008037a24 */ /* 0x000fe200078e02ff */
[----:B------:R-:W-:Y:S01]  /*6f70*/  LEA R6, P1, R10, c[0x0][0x340], 0x1 ;  /* 0x0000d0000a067a11 */ /* 0x000fe200078208ff */
[----:B------:R-:W-:-:S02]  /*6f80*/  IMAD R8, R8, c[0x0][0x3a8], RZ ;  /* 0x0000ea0008087a24 */ /* 0x000fc400078e02ff */
[C---:B----4-:R-:W-:Y:S02]  /*6f90*/  IMAD R60, R0.reuse, c[0x0][0x3a4], R3 ;  /* 0x0000e900003c7a24 */ /* 0x050fe400078e0203 */
[C---:B------:R-:W-:Y:S02]  /*6fa0*/  IMAD R3, R0.reuse, c[0x0][0x3ac], R8 ;  /* 0x0000eb0000037a24 */ /* 0x040fe400078e0208 */
[----:B------:R-:W-:-:S04]  /*6fb0*/  IMAD.WIDE.U32 R8, R0, c[0x0][0x3a8], R4 ;  /* 0x0000ea0000087a25 */ /* 0x000fc800078e0004 */
[----:B------:R-:W-:Y:S01]  /*6fc0*/  IMAD.IADD R5, R11, 0x1, R60 ;  /* 0x000000010b057824 */ /* 0x000fe200078e023c */
[----:B------:R-:W-:Y:S02]  /*6fd0*/  IADD3 R0, R9, R3, RZ ;  /* 0x0000000309007210 */ /* 0x000fe40007ffe0ff */
[----:B------:R-:W-:Y:S02]  /*6fe0*/  LEA R4, P0, R8, c[0x0][0x348], 0x1 ;  /* 0x0000d20008047a11 */ /* 0x000fe400078008ff */
[----:B------:R-:W-:Y:S02]  /*6ff0*/  LEA.HI.X R7, R10, c[0x0][0x344], R5, 0x1, P1 ;  /* 0x0000d1000a077a11 */ /* 0x000fe400008f0c05 */
[----:B------:R-:W-:Y:S01]  /*7000*/  LEA.HI.X R5, R8, c[0x0][0x34c], R0, 0x1, P0 ;  /* 0x0000d30008057a11 */ /* 0x000fe200000f0c00 */
[----:B------:R-:W-:Y:S01]  /*7010*/  IMAD.MOV.U32 R0, RZ, RZ, c[0x0][0x3a8] ;  /* 0x0000ea00ff007624 */ /* 0x000fe200078e00ff */
[----:B------:R-:W-:Y:S01]  /*7020*/  MOV R3, c[0x0][0x3a0] ;  /* 0x0000e80000037a02 */ /* 0x000fe20000000f00 */
[----:B------:R3:W-:Y:S01]  /*7030*/  STG.E.128 [R6.64], R56 ;  /* 0x0000003806007986 */ /* 0x0007e2000c101d1c */
[----:B------:R-:W-:-:S02]  /*7040*/  MOV R11, c[0x0][0x3a4] ;  /* 0x0000e900000b7a02 */ /* 0x000fc40000000f00 */
[C---:B------:R-:W-:Y:S01]  /*7050*/  LEA R10, P1, R3.reuse, R6, 0x7 ;  /* 0x00000006030a7211 */ /* 0x040fe200078238ff */
[----:B------:R3:W-:Y:S01]  /*7060*/  STG.E.128 [R6.64+0x40], R48 ;  /* 0x0000403006007986 */ /* 0x0007e2000c101d1c */
[----:B------:R-:W-:Y:S02]  /*7070*/  MOV R9, c[0x0][0x3ac] ;  /* 0x0000eb0000097a02 */ /* 0x000fe40000000f00 */
[C---:B------:R-:W-:Y:S01]  /*7080*/  LEA R8, P0, R0.reuse, R4, 0x7 ;  /* 0x0000000400087211 */ /* 0x040fe200078038ff */
[----:B------:R3:W-:Y:S01]  /*7090*/  STG.E.128 [R6.64+0x80], R40 ;  /* 0x0000802806007986 */ /* 0x0007e2000c101d1c */
[----:B------:R-:W-:Y:S02]  /*70a0*/  LEA.HI.X R11, R3, R7, R11, 0x7, P1 ;  /* 0x00000007030b7211 */ /* 0x000fe400008f3c0b */
[----:B------:R-:W-:-:S03]  /*70b0*/  LEA.HI.X R9, R0, R5, R9, 0x7, P0 ;  /* 0x0000000500097211 */ /* 0x000fc600000f3c09 */
[----:B------:R3:W-:Y:S04]  /*70c0*/  STG.E.128 [R10.64], R52 ;  /* 0x000000340a007986 */ /* 0x0007e8000c101d1c */
[----:B------:R3:W-:Y:S04]  /*70d0*/  STG.E.128 [R10.64+0x40], R44 ;  /* 0x0000402c0a007986 */ /* 0x0007e8000c101d1c */
[----:B------:R3:W-:Y:S04]  /*70e0*/  STG.E.128 [R10.64+0x80], R36 ;  /* 0x000080240a007986 */ /* 0x0007e8000c101d1c */
[----:B------:R3:W-:Y:S04]  /*70f0*/  STG.E.128 [R4.64], R32 ;  /* 0x0000002004007986 */ /* 0x0007e8000c101d1c */
[----:B-1----:R3:W-:Y:S04]  /*7100*/  STG.E.128 [R4.64+0x40], R24 ;  /* 0x0000401804007986 */ /* 0x0027e8000c101d1c */
[----:B------:R3:W-:Y:S04]  /*7110*/  STG.E.128 [R4.64+0x80], R16 ;  /* 0x0000801004007986 */ /* 0x0007e8000c101d1c */
[----:B------:R3:W-:Y:S04]  /*7120*/  STG.E.128 [R8.64], R28 ;  /* 0x0000001c08007986 */ /* 0x0007e8000c101d1c */
[----:B------:R3:W-:Y:S04]  /*7130*/  STG.E.128 [R8.64+0x40], R20 ;  /* 0x0000401408007986 */ /* 0x0007e8000c101d1c */
[----:B--2---:R3:W-:Y:S02]  /*7140*/  STG.E.128 [R8.64+0x80], R12 ;  /* 0x0000800c08007986 */ /* 0x0047e4000c101d1c */
.L_x_494:
        /* <DEDUP_REMOVED lines=11> */
.L_x_501:
[----:B------:R-:W-:Y:S05]  /*7200*/  EXIT ;  /* 0x000000000000794d */ /* 0x000fea0003800000 */
.L_x_503:
        /* <DEDUP_REMOVED lines=15> */
.L_x_683:


//--------------------- .text._ZN5flash44flash_bwd_dq_dk_dv_loop_seqk_parallel_kernelI23Flash_bwd_kernel_traitsILi96ELi64ELi128ELi8ELi2ELi4ELi4ELb0ELb0EN7cutlass10bfloat16_tE19Flash_kernel_traitsILi96ELi64ELi128ELi8ES3_EELb1ELb1ELb0ELb0ELb0ELb1ELb0EEEvNS_16Flash_bwd_paramsE --------------------------
	.section	.text._ZN5flash44flash_bwd_dq_dk_dv_loop_seqk_parallel_kernelI23Flash_bwd_kernel_traitsILi96ELi64ELi128ELi8ELi2ELi4ELi4ELb0ELb0EN7cutlass10bfloat16_tE19Flash_kernel_traitsILi96ELi64ELi128ELi8ES3_EELb1ELb1ELb0ELb0ELb0ELb1ELb0EEEvNS_16Flash_bwd_paramsE,"ax",@progbits
	.sectioninfo	@"SHI_REGISTERS=255"
	.align	128
        .global         _ZN5flash44flash_bwd_dq_dk_dv_loop_seqk_parallel_kernelI23Flash_bwd_kernel_traitsILi96ELi64ELi128ELi8ELi2ELi4ELi4ELb0ELb0EN7cutlass10bfloat16_tE19Flash_kernel_traitsILi96ELi64ELi128ELi8ES3_EELb1ELb1ELb0ELb0ELb0ELb1ELb0EEEvNS_16Flash_bwd_paramsE
        .type           _ZN5flash44flash_bwd_dq_dk_dv_loop_seqk_parallel_kernelI23Flash_bwd_kernel_traitsILi96ELi64ELi128ELi8ELi2ELi4ELi4ELb0ELb0EN7cutlass10bfloat16_tE19Flash_kernel_traitsILi96ELi64ELi128ELi8ES3_EELb1ELb1ELb0ELb0ELb0ELb1ELb0EEEvNS_16Flash_bwd_paramsE,@function
        .size           _ZN5flash44flash_bwd_dq_dk_dv_loop_seqk_parallel_kernelI23Flash_bwd_kernel_traitsILi96ELi64ELi128ELi8ELi2ELi4ELi4ELb0ELb0EN7cutlass10bfloat16_tE19Flash_kernel_traitsILi96ELi64ELi128ELi8ES3_EELb1ELb1ELb0ELb0ELb0ELb1ELb0EEEvNS_16Flash_bwd_paramsE,(.L_x_684 - _ZN5flash44flash_bwd_dq_dk_dv_loop_seqk_parallel_kernelI23Flash_bwd_kernel_traitsILi96ELi64ELi128ELi8ELi2ELi4ELi4ELb0ELb0EN7cutlass10bfloat16_tE19Flash_kernel_traitsILi96ELi64ELi128ELi8ES3_EELb1ELb1ELb0ELb0ELb0ELb1ELb0EEEvNS_16Flash_bwd_paramsE)
        .other          _ZN5flash44flash_bwd_dq_dk_dv_loop_seqk_parallel_kernelI23Flash_bwd_kernel_traitsILi96ELi64ELi128ELi8ELi2ELi4ELi4ELb0ELb0EN7cutlass10bfloat16_tE19Flash_kernel_traitsILi96ELi64ELi128ELi8ES3_EELb1ELb1ELb0ELb0ELb0ELb1ELb0EEEvNS_16Flash_bwd_paramsE,@"STO_CUDA_ENTRY STV_DEFAULT"
_ZN5flash44flash_bwd_dq_dk_dv_loop_seqk_parallel_kernelI23Flash_bwd_kernel_traitsILi96ELi64ELi128ELi8ELi2ELi4ELi4ELb0ELb0EN7cutlass10bfloat16_tE19Flash_kernel_traitsILi96ELi64ELi128ELi8ES3_EELb1ELb1ELb0ELb0ELb0ELb1ELb0EEEvNS_16Flash_bwd_paramsE:
.text._ZN5flash44flash_bwd_dq_dk_dv_loop_seqk_parallel_kernelI23Flash_bwd_kernel_traitsILi96ELi64ELi128ELi8ELi2ELi4ELi4ELb0ELb0EN7cutlass10bfloat16_tE19Flash_kernel_traitsILi96ELi64ELi128ELi8ES3_EELb1ELb1ELb0ELb0ELb0ELb1ELb0EEEvNS_16Flash_bwd_paramsE:
[----:B------:R-:W-:Y:S02]  /*0000*/  MOV R1, c[0x0][0x28] ;  /* 0x00000a0000017a02 */ /* 0x000fe40000000f00 */
[----:B------:R-:W1:Y:S01]  /*0010*/  S2R R215, SR_CTAID.X ;  /* 0x0000000000d77919 */ /* 0x000e620000002500 */
[----:B------:R-:W-:Y:S02]  /*0020*/  ULDC UR5, c[0x0][0x218] ;  /* 0x0000860000057ab9 */ /* 0x000fe40000000800 */
        /* <DEDUP_REMOVED lines=57> */
[----:B------:R-:W-:Y:S02]  /*03c0*/  LEA.HI R3, R3, R231, RZ, 0x3 ;  /* 0x000000e703037211 */ /* 0x000fe400078f18ff */
[----:B------:R-:W-:Y:S01]  /*03d0*/  SHF.R.S32.HI R8, RZ, 0x1f, R7 ;  /* 0x0000001fff087819 */ /* 0x000fe20000011407 */
[----:B------:R-:W-:Y:S01]  /*03e0*/  IMAD R176, R0, 0x8, R4 ;  /* 0x0000000800b07824 */ /* 0x000fe200078e0204 */
[----:B------:R-:W-:-:S02]  /*03f0*/  LEA.HI R2, R7, R7, RZ, 0x1 ;  /* 0x0000000707027211 */ /* 0x000fc400078f08ff */
[----:B------:R-:W-:Y:S02]  /*0400*/  LOP3.LUT R0, R3, 0xfffffff8, RZ, 0xc0, !PT ;  /* 0xfffffff803007812 */ /* 0x000fe400078ec0ff */
[----:B------:R-:W-:Y:S02]  /*0410*/  LEA.HI R8, R8, R7, RZ, 0x3 ;  /* 0x0000000708087211 */ /* 0x000fe400078f18ff */
[----:B------:R-:W-:Y:S01]  /*0420*/  LOP3.LUT R5, R5, R6, RZ, 0x3c, !PT ;  /* 0x0000000605057212 */ /* 0x000fe200078e3cff */
[----:B------:R-:W-:Y:S01]  /*0430*/  IMAD.IADD R0, R231, 0x1, -R0 ;  /* 0x00000001e7007824 */ /* 0x000fe200078e0a00 */
[--C-:B------:R-:W-:Y:S02]  /*0440*/  SHF.R.S32.HI R6, RZ, 0x1, R2.reuse ;  /* 0x00000001ff067819 */ /* 0x100fe40000011402 */
[----:B------:R-:W-:Y:S01]  /*0450*/  SHF.R.S32.HI R3, RZ, 0x1f, R2 ;  /* 0x0000001fff037819 */ /* 0x000fe20000011402 */
[----:B------:R-:W-:Y:S01]  /*0460*/  IMAD.U32 R242, R242, 0x20, R5 ;  /* 0x00000020f2f27824 */ /* 0x000fe200078e0005 */
[----:B------:R-:W-:-:S02]  /*0470*/  LOP3.LUT R4, R2, 0x7fffffe, RZ, 0xc0, !PT ;  /* 0x07fffffe02047812 */ /* 0x000fc400078ec0ff */
[----:B------:R-:W-:Y:S02]  /*0480*/  LOP3.LUT R2, R8, 0xfffffff8, RZ, 0xc0, !PT ;  /* 0xfffffff808027812 */ /* 0x000fe400078ec0ff */
[----:B------:R-:W-:Y:S01]  /*0490*/  LEA.HI R5, R3, R6, RZ, 0x2 ;  /* 0x0000000603057211 */ /* 0x000fe200078f10ff */
[C---:B------:R-:W-:Y:S01]  /*04a0*/  IMAD.IADD R16, R7.reuse, 0x1, -R4 ;  /* 0x0000000107107824 */ /* 0x040fe200078e0a04 */
[----:B------:R-:W-:Y:S01]  /*04b0*/  LOP3.LUT R3, R0, 0x1, RZ, 0xc0, !PT ;  /* 0x0000000100037812 */ /* 0x000fe200078ec0ff */
[----:B------:R-:W-:Y:S01]  /*04c0*/  IMAD.IADD R18, R7, 0x1, -R2 ;  /* 0x0000000107127824 */ /* 0x000fe200078e0a02 */
[----:B------:R-:W-:Y:S01]  /*04d0*/  LOP3.LUT R5, R5, 0xfffffffc, RZ, 0xc0, !PT ;  /* 0xfffffffc05057812 */ /* 0x000fe200078ec0ff */
[----:B------:R-:W-:Y:S01]  /*04e0*/  IMAD.SHL.U32 R2, R12, 0x40, RZ ;  /* 0x000000400c027824 */ /* 0x000fe200078e00ff */
[----:B------:R-:W-:Y:S01]  /*04f0*/  ISETP.NE.U32.AND P5, PT, R3, 0x1, PT ;  /* 0x000000010300780c */ /* 0x000fe20003fa5070 */
[----:B------:R-:W-:Y:S01]  /*0500*/  IMAD.SHL.U32 R4, R10, 0x10, RZ ;  /* 0x000000100a047824 */ /* 0x000fe200078e00ff */
[----:B------:R-:W-:Y:S01]  /*0510*/  SHF.R.S32.HI R3, RZ, 0x1, R11 ;  /* 0x00000001ff037819 */ /* 0x000fe2000001140b */
[----:B------:R-:W-:Y:S01]  /*0520*/  IMAD.IADD R15, R6, 0x1, -R5 ;  /* 0x00000001060f7824 */ /* 0x000fe200078e0a05 */
[----:B------:R-:W-:Y:S01]  /*0530*/  LOP3.LUT R2, R2, 0x1c0, RZ, 0xc0, !PT ;  /* 0x000001c002027812 */ /* 0x000fe200078ec0ff */
[----:B------:R-:W-:Y:S01]  /*0540*/  IMAD.SHL.U32 R7, R19, 0x2, RZ ;  /* 0x0000000213077824 */ /* 0x000fe200078e00ff */
[----:B------:R-:W-:Y:S01]  /*0550*/  LEA.HI R11, R0, R0, RZ, 0x1 ;  /* 0x00000000000b7211 */ /* 0x000fe200078f08ff */
[----:B------:R-:W-:Y:S01]  /*0560*/  IMAD.SHL.U32 R5, R3, 0x40, RZ ;  /* 0x0000004003057824 */ /* 0x000fe200078e00ff */
[----:B------:R-:W-:-:S02]  /*0570*/  LOP3.LUT R6, R2, 0x30, R4, 0xf8, !PT ;  /* 0x0000003002067812 */ /* 0x000fc400078ef804 */
[----:B------:R-:W-:Y:S02]  /*0580*/  LOP3.LUT R4, R11, 0x3fffffe, RZ, 0xc0, !PT ;  /* 0x03fffffe0b047812 */ /* 0x000fe400078ec0ff */
[----:B------:R-:W-:Y:S02]  /*0590*/  LOP3.LUT P6, RZ, R3, 0x2, RZ, 0xc0, !PT ;  /* 0x0000000203ff7812 */ /* 0x000fe400078cc0ff */
[----:B------:R-:W-:Y:S01]  /*05a0*/  SHF.R.S32.HI R3, RZ, 0x3, R8 ;  /* 0x00000003ff037819 */ /* 0x000fe20000011408 */
[C---:B------:R-:W-:Y:S01]  /*05b0*/  IMAD.IADD R8, R0.reuse, 0x1, -R4 ;  /* 0x0000000100087824 */ /* 0x040fe200078e0a04 */
[C---:B------:R-:W-:Y:S01]  /*05c0*/  LOP3.LUT P4, RZ, R0.reuse, 0x2, RZ, 0xc0, !PT ;  /* 0x0000000200ff7812 */ /* 0x040fe2000788c0ff */
[----:B------:R-:W-:Y:S01]  /*05d0*/  IMAD.SHL.U32 R0, R0, 0x40, RZ ;  /* 0x0000004000007824 */ /* 0x000fe200078e00ff */
[----:B------:R-:W-:Y:S01]  /*05e0*/  SHF.R.S32.HI R9, RZ, 0x7, R13 ;  /* 0x00000007ff097819 */ /* 0x000fe2000001140d */
[----:B------:R-:W-:Y:S01]  /*05f0*/  IMAD.SHL.U32 R13, R243, 0x20, RZ ;  /* 0x00000020f30d7824 */ /* 0x000fe200078e00ff */
[----:B------:R-:W-:Y:S01]  /*0600*/  SHF.R.U32.HI R12, RZ, 0x3, R2 ;  /* 0x00000003ff0c7819 */ /* 0x000fe20000011602 */
[----:B------:R-:W-:Y:S01]  /*0610*/  IMAD R16, R3, 0x8, R16 ;  /* 0x0000000803107824 */ /* 0x000fe200078e0210 */
[----:B------:R-:W-:Y:S01]  /*0620*/  LOP3.LUT R2, R5, 0xc0, RZ, 0xc0, !PT ;  /* 0x000000c005027812 */ /* 0x000fe200078ec0ff */
[----:B------:R-:W-:Y:S01]  /*0630*/  IMAD R19, R10, 0x2, R3 ;  /* 0x000000020a137824 */ /* 0x000fe200078e0203 */
[----:B------:R-:W-:Y:S01]  /*0640*/  LOP3.LUT R0, R0, 0x1c0, RZ, 0xc0, !PT ;  /* 0x000001c000007812 */ /* 0x000fe200078ec0ff */
[----:B------:R-:W-:Y:S01]  /*0650*/  IMAD R10, R10, 0x200, R7 ;  /* 0x000002000a0a7824 */ /* 0x000fe200078e0207 */
[----:B------:R-:W-:-:S02]  /*0660*/  LOP3.LUT R5, R2, 0x8, R17, 0xf8, !PT ;  /* 0x0000000802057812 */ /* 0x000fc400078ef811 */
[----:B------:R-:W-:Y:S01]  /*0670*/  SHF.R.U32.HI R4, RZ, 0x3, R2 ;  /* 0x00000003ff047819 */ /* 0x000fe20000011602 */
[----:B------:R-:W-:Y:S01]  /*0680*/  IMAD R10, R8, 0x20, R10 ;  /* 0x00000020080a7824 */ /* 0x000fe200078e020a */
[----:B------:R-:W-:Y:S02]  /*0690*/  LOP3.LUT R3, R0, 0x20, R13, 0xf8, !PT ;  /* 0x0000002000037812 */ /* 0x000fe400078ef80d */
[----:B------:R-:W-:Y:S01]  /*06a0*/  SHF.R.U32.HI R2, RZ, 0x3, R0 ;  /* 0x00000003ff027819 */ /* 0x000fe20000011600 */
[----:B------:R-:W-:Y:S01]  /*06b0*/  IMAD R0, R9, 0x1000, R7 ;  /* 0x0000100009007824 */ /* 0x000fe200078e0207 */
[----:B------:R-:W-:Y:S01]  /*06c0*/  LOP3.LUT R4, R5, R4, RZ, 0x3c, !PT ;  /* 0x0000000405047212 */ /* 0x000fe200078e3cff */
[----:B------:R-:W-:Y:S01]  /*06d0*/  IMAD.SHL.U32 R5, R14, 0x10, RZ ;  /* 0x000000100e057824 */ /* 0x000fe200078e00ff */
[----:B------:R-:W-:Y:S01]  /*06e0*/  LOP3.LUT R3, R3, R2, RZ, 0x3c, !PT ;  /* 0x0000000203037212 */ /* 0x000fe200078e3cff */
[----:B------:R-:W-:Y:S01]  /*06f0*/  IMAD R2, R245, 0x400, R0 ;  /* 0x00000400f5027824 */ /* 0x000fe200078e0200 */
[----:B------:R-:W-:Y:S01]  /*0700*/  LOP3.LUT R6, R6, 0x8, R17, 0xf8, !PT ;  /* 0x0000000806067812 */ /* 0x000fe200078ef811 */
[----:B------:R-:W-:Y:S01]  /*0710*/  IMAD.SHL.U32 R0, R9, 0x8, RZ ;  /* 0x0000000809007824 */ /* 0x000fe200078e00ff */
[----:B------:R-:W-:Y:S01]  /*0720*/  R2P PR, R18, 0x6 ;  /* 0x0000000612007804 */ /* 0x000fe20000000000 */
[----:B------:R-:W-:Y:S01]  /*0730*/  IMAD.U32 R176, R176, 0x20, R4 ;  /* 0x00000020b0b07824 */ /* 0x000fe200078e0004 */
[----:B------:R-:W-:Y:S01]  /*0740*/  LOP3.LUT R6, R6, R12, RZ, 0x3c, !PT ;  /* 0x0000000c06067212 */ /* 0x000fe200078e3cff */
[----:B------:R-:W-:Y:S01]  /*0750*/  IMAD.IADD R195, R3, 0x1, R2 ;  /* 0x0000000103c37824 */ /* 0x000fe200078e0202 */
[----:B------:R-:W-:Y:S01]  /*0760*/  LOP3.LUT R8, R0, 0x8, RZ, 0xc0, !PT ;  /* 0x0000000800087812 */ /* 0x000fe200078ec0ff */
[----:B------:R-:W-:Y:S01]  /*0770*/  IMAD.SHL.U32 R2, R14, 0x8, RZ ;  /* 0x000000080e027824 */ /* 0x000fe200078e00ff */
[----:B------:R-:W-:Y:S01]  /*0780*/  SHF.R.S32.HI R0, RZ, 0x1, R11 ;  /* 0x00000001ff007819 */ /* 0x000fe2000001140b */
[----:B------:R-:W-:Y:S01]  /*0790*/  IMAD.SHL.U32 R4, R18, 0x40, RZ ;  /* 0x0000004012047824 */ /* 0x000fe200078e00ff */
[----:B------:R-:W-:Y:S01]  /*07a0*/  LOP3.LUT R9, R8, 0x10, R5, 0xf8, !PT ;  /* 0x0000001008097812 */ /* 0x000fe200078ef805 */
[----:B------:R-:W-:Y:S01]  /*07b0*/  IMAD R3, R14, 0x200, R6 ;  /* 0x000002000e037824 */ /* 0x000fe200078e0206 */
[C---:B------:R-:W-:Y:S01]  /*07c0*/  LOP3.LUT P3, RZ, R0.reuse, 0x2, RZ, 0xc0, !PT ;  /* 0x0000000200ff7812 */ /* 0x040fe2000786c0ff */
[----:B------:R-:W-:Y:S01]  /*07d0*/  IMAD.SHL.U32 R0, R0, 0x40, RZ ;  /* 0x0000004000007824 */ /* 0x000fe200078e00ff */
[----:B------:R-:W-:Y:S01]  /*07e0*/  LOP3.LUT R187, R2, 0x8, RZ, 0xc0, !PT ;  /* 0x0000000802bb7812 */ /* 0x000fe200078ec0ff */
[----:B------:R-:W-:Y:S01]  /*07f0*/  IMAD.SHL.U32 R2, R15, 0x40, RZ ;  /* 0x000000400f027824 */ /* 0x000fe200078e00ff */
[----:B------:R-:W-:Y:S01]  /*0800*/  LOP3.LUT R4, R4, 0x1c0, RZ, 0xc0, !PT ;  /* 0x000001c004047812 */ /* 0x000fe200078ec0ff */
[----:B------:R-:W-:Y:S01]  /*0810*/  IMAD.SHL.U32 R195, R195, 0x2, RZ ;  /* 0x00000002c3c37824 */ /* 0x000fe200078e00ff */
[----:B------:R-:W-:Y:S01]  /*0820*/  LOP3.LUT R6, R0, 0xc0, RZ, 0xc0, !PT ;  /* 0x000000c000067812 */ /* 0x000fe200078ec0ff */
[----:B------:R-:W-:Y:S01]  /*0830*/  IMAD.SHL.U32 R0, R16, 0x20, RZ ;  /* 0x0000002010007824 */ /* 0x000fe200078e00ff */
[----:B------:R-:W-:Y:S01]  /*0840*/  SHF.R.U32.HI R181, RZ, 0x3, R4 ;  /* 0x00000003ffb57819 */ /* 0x000fe20000011604 */
[----:B------:R-:W-:Y:S01]  /*0850*/  IMAD.SHL.U32 R176, R176, 0x2, RZ ;  /* 0x00000002b0b07824 */ /* 0x000fe200078e00ff */
[----:B------:R-:W-:-:S02]  /*0860*/  LOP3.LUT R2, R2, 0xc0, RZ, 0xc0, !PT ;  /* 0x000000c002027812 */ /* 0x000fc400078ec0ff */
[----:B------:R-:W-:Y:S02]  /*0870*/  SHF.R.U32.HI R7, RZ, 0x3, R6 ;  /* 0x00000003ff077819 */ /* 0x000fe40000011606 */
[----:B------:R-:W-:Y:S01]  /*0880*/  LOP3.LUT R181, R181, R4, R187, 0x1e, !PT ;  /* 0x00000004b5b57212 */ /* 0x000fe200078e1ebb */
[----:B------:R-:W-:Y:S01]  /*0890*/  IMAD R4, R245, 0x200, R0 ;  /* 0x00000200f5047824 */ /* 0x000fe200078e0200 */
[----:B------:R-:W-:Y:S02]  /*08a0*/  SHF.R.U32.HI R5, RZ, 0x3, R2 ;  /* 0x00000003ff057819 */ /* 0x000fe40000011602 */
[----:B------:R-:W-:Y:S01]  /*08b0*/  LOP3.LUT R7, R7, R6, R8, 0x1e, !PT ;  /* 0x0000000607077212 */ /* 0x000fe200078e1e08 */
[----:B------:R-:W-:Y:S01]  /*08c0*/  IMAD.U32 R181, R19, 0x200, R181 ;  /* 0x0000020013b57824 */ /* 0x000fe200078e00b5 */
[----:B------:R-:W-:Y:S02]  /*08d0*/  LOP3.LUT R187, R5, R2, R187, 0x1e, !PT ;  /* 0x0000000205bb7212 */ /* 0x000fe400078e1ebb */
[----:B------:R-:W-:Y:S01]  /*08e0*/  LOP3.LUT P0, RZ, R15, 0x2, RZ, 0xc0, !PT ;  /* 0x000000020fff7812 */ /* 0x000fe2000780c0ff */
[----:B------:R-:W-:Y:S01]  /*08f0*/  IMAD.IADD R7, R7, 0x1, R10 ;  /* 0x0000000107077824 */ /* 0x000fe200078e020a */
[----:B------:R-:W-:Y:S01]  /*0900*/  SEL R182, R186, 0xffffffe0, !P1 ;  /* 0xffffffe0bab67807 */ /* 0x000fe20004800000 */
[----:B------:R-:W-:Y:S01]  /*0910*/  IMAD.IADD R187, R4, 0x1, R187 ;  /* 0x0000000104bb7824 */ /* 0x000fe200078e02bb */
[----:B------:R-:W-:-:S02]  /*0920*/  LEA R181, R181, 0x15000, 0x1 ;  /* 0x00015000b5b57811 */ /* 0x000fc400078e08ff */
[----:B------:R-:W-:Y:S01]  /*0930*/  LOP3.LUT R2, R5, R9, R2, 0x1e, !PT ;  /* 0x0000000905027212 */ /* 0x000fe200078e1e02 */
[----:B------:R-:W-:Y:S01]  /*0940*/  IMAD.SHL.U32 R179, R187, 0x2, RZ ;  /* 0x00000002bbb37824 */ /* 0x000fe200078e00ff */
[----:B------:R-:W-:Y:S01]  /*0950*/  SEL R177, R186, 0xffffffe0, !P6 ;  /* 0xffffffe0bab17807 */ /* 0x000fe20007000000 */
[----:B------:R-:W-:Y:S01]  /*0960*/  IMAD.IADD R182, R181, 0x1, R182 ;  /* 0x00000001b5b67824 */ /* 0x000fe200078e02b6 */
[----:B------:R-:W-:Y:S01]  /*0970*/  SEL R193, R193, 0x10, !P5 ;  /* 0x00000010c1c17807 */ /* 0x000fe20006800000 */
[----:B------:R-:W-:Y:S01]  /*0980*/  IMAD.IADD R185, R0, 0x1, R2 ;  /* 0x0000000100b97824 */ /* 0x000fe200078e0202 */
[----:B------:R-:W-:Y:S01]  /*0990*/  SEL R183, R183, 0xffffffc0, !P2 ;  /* 0xffffffc0b7b77807 */ /* 0x000fe20005000000 */
[----:B------:R-:W-:Y:S01]  /*09a0*/  IMAD.SHL.U32 R2, R3, 0x2, RZ ;  /* 0x0000000203027824 */ /* 0x000fe200078e00ff */
[C---:B------:R-:W-:Y:S01]  /*09b0*/  IADD3 R196, R195.reuse, 0x20, RZ ;  /* 0x00000020c3c47810 */ /* 0x040fe20007ffe0ff */
[----:B------:R-:W-:Y:S01]  /*09c0*/  IMAD.IADD R194, R195, 0x1, R193 ;  /* 0x00000001c3c27824 */ /* 0x000fe200078e02c1 */
[----:B------:R-:W-:Y:S01]  /*09d0*/  SHF.R.S32.HI R205, RZ, 0x2, R205 ;  /* 0x00000002ffcd7819 */ /* 0x000fe200000114cd */
[----:B------:R-:W-:Y:S01]  /*09e0*/  IMAD.IADD R184, R181, 0x1, R183 ;  /* 0x00000001b5b87824 */ /* 0x000fe200078e02b7 */
[----:B------:R-:W-:Y:S01]  /*09f0*/  SEL R186, R186, 0xffffffe0, !P0 ;  /* 0xffffffe0baba7807 */ /* 0x000fe20004000000 */
[----:B------:R-:W-:Y:S01]  /*0a00*/  IMAD.IADD R177, R176, 0x1, R177 ;  /* 0x00000001b0b17824 */ /* 0x000fe200078e02b1 */
[----:B------:R-:W-:Y:S01]  /*0a10*/  @P4 IADD3 R196, R195, -0x20, RZ ;  /* 0xffffffe0c3c44810 */ /* 0x000fe20007ffe0ff */
[----:B------:R-:W-:Y:S01]  /*0a20*/  IMAD R205, R245, 0x10, R205 ;  /* 0x00000010f5cd7824 */ /* 0x000fe200078e02cd */
[----:B------:R-:W-:Y:S01]  /*0a30*/  LEA R236, R7, 0x9000, 0x1 ;  /* 0x0000900007ec7811 */ /* 0x000fe200078e08ff */
[----:B------:R-:W-:-:S02]  /*0a40*/  IMAD.IADD R183, R182, 0x1, R183 ;  /* 0x00000001b6b77824 */ /* 0x000fc400078e02b7 */
[----:B------:R-:W-:Y:S01]  /*0a50*/  IMAD.IADD R193, R193, 0x1, R196 ;  /* 0x00000001c1c17824 */ /* 0x000fe200078e02c4 */
[C---:B------:R-:W-:Y:S01]  /*0a60*/  IADD3 R237, R236.reuse, 0x20, RZ ;  /* 0x00000020eced7810 */ /* 0x040fe20007ffe0ff */
[----:B------:R-:W-:Y:S01]  /*0a70*/  IMAD.IADD R180, R179, 0x1, R186 ;  /* 0x00000001b3b47824 */ /* 0x000fe200078e02ba */
[----:B------:R-:W-:Y:S02]  /*0a80*/  @P3 IADD3 R237, R236, -0x20, RZ ;  /* 0xffffffe0eced3810 */ /* 0x000fe40007ffe0ff */
.L_x_532:
[----:B-12-4-:R-:W1:Y:S01]  /*0a90*/  S2R R35, SR_CTAID.Y ;  /* 0x0000000000237919 */ /* 0x016e620000002600 */
[----:B------:R-:W2:Y:S01]  /*0aa0*/  LDC.U8 R0, c[0x0][0x312] ;  /* 0x0000c480ff007b82 */ /* 0x000ea20000000000 */
[----:B------:R-:W-:Y:S02]  /*0ab0*/  ISETP.NE.U32.AND P4, PT, RZ, c[0x0][0x240], PT ;  /* 0x00009000ff007a0c */ /* 0x000fe40003f85070 */
[----:B------:R-:W-:Y:S02]  /*0ac0*/  ISETP.NE.U32.AND P2, PT, RZ, c[0x0][0x250], PT ;  /* 0x00009400ff007a0c */ /* 0x000fe40003f45070 */
[----:B------:R-:W-:Y:S02]  /*0ad0*/  ISETP.NE.AND.EX P4, PT, RZ, c[0x0][0x244], PT, P4 ;  /* 0x00009100ff007a0c */ /* 0x000fe40003f85340 */
[----:B------:R-:W-:-:S02]  /*0ae0*/  ISETP.NE.AND.EX P2, PT, RZ, c[0x0][0x254], PT, P2 ;  /* 0x00009500ff007a0c */ /* 0x000fc40003f45320 */
[----:B------:R-:W-:Y:S01]  /*0af0*/  ISETP.EQ.U32.AND P5, PT, RZ, c[0x0][0x248], PT ;  /* 0x00009200ff007a0c */ /* 0x000fe20003fa2070 */
[C---:B-1----:R-:W-:Y:S01]  /*0b00*/  IMAD.SHL.U32 R9, R35.reuse, 0x4, RZ ;  /* 0x0000000423097824 */ /* 0x042fe200078e00ff */
[----:B------:R-:W-:Y:S02]  /*0b10*/  SHF.R.S32.HI R32, RZ, 0x1f, R35 ;  /* 0x0000001fff207819 */ /* 0x000fe40000011423 */
        /* <DEDUP_REMOVED lines=10> */
[----:B------:R-:W-:Y:S01]  /*0bc0*/  @P2 IADD3.X R7, R8, c[0x0][0x254], RZ, P0, !PT ;  /* 0x0000950008072a10 */ /* 0x000fe200007fe4ff */
[----:B------:R-:W-:-:S04]  /*0bd0*/  IMAD.MOV.U32 R248, RZ, RZ, -0x1 ;  /* 0xfffffffffff87424 */ /* 0x000fc800078e00ff */
[----:B---3-5:R3:W5:Y:S01]  /*0be0*/  @P2 LDG.E R232, [R6.64] ;  /* 0x0000000606e82981 */ /* 0x028762000c1e1900 */
[----:B-1----:R-:W-:-:S04]  /*0bf0*/  IADD3 R4, P1, R9, c[0x0][0x248], RZ ;  /* 0x0000920009047a10 */ /* 0x002fc80007f3e0ff */
[----:B------:R-:W-:-:S05]  /*0c00*/  IADD3.X R5, R8, c[0x0][0x24c], RZ, P1, !PT ;  /* 0x0000930008057a10 */ /* 0x000fca0000ffe4ff */
[----:B------:R3:W5:Y:S01]  /*0c10*/  @!P5 LDG.E R248, [R4.64] ;  /* 0x0000000604f8d981 */ /* 0x000762000c1e1900 */
[----:B------:R-:W-:-:S04]  /*0c20*/  ISETP.NE.U32.AND P0, PT, RZ, c[0x0][0x248], PT ;  /* 0x00009200ff007a0c */ /* 0x000fc80003f05070 */
[----:B------:R-:W-:Y:S01]  /*0c30*/  ISETP.NE.AND.EX P0, PT, RZ, c[0x0][0x24c], PT, P0 ;  /* 0x00009300ff007a0c */ /* 0x000fe20003f05300 */
[----:B--2---:R-:W-:Y:S02]  /*0c40*/  @P4 IMAD.IADD R233, R3, 0x1, -R0 ;  /* 0x0000000103e94824 */ /* 0x004fe400078e0a00 */
[----:B------:R-:W-:Y:S02]  /*0c50*/  IMAD.MOV.U32 R3, RZ, RZ, c[0x0][0x218] ;  /* 0x00008600ff037624 */ /* 0x000fe400078e00ff */
[----:B------:R-:W-:-:S08]  /*0c60*/  @!P4 IMAD.MOV.U32 R233, RZ, RZ, c[0x0][0x214] ;  /* 0x00008500ffe9c624 */ /* 0x000fd000078e00ff */
[----:B------:R-:W-:Y:S05]  /*0c70*/  @!P0 BRA `(.L_x_504) ;  /* 0x0000003000008947 */ /* 0x000fea0003800000 */
[----:B---3--:R-:W2:Y:S02]  /*0c80*/  @P3 LDG.E R3, [R4.64+0x4] ;  /* 0x0000040604033981 */ /* 0x008ea4000c1e1900 */
[----:B--2--5:R-:W-:-:S06]  /*0c90*/  @P3 IADD3 R3, R3, -R248, RZ ;  /* 0x800000f803033210 */ /* 0x024fcc0007ffe0ff */
[----:B------:R1:W5:Y:S02]  /*0ca0*/  @!P3 LDG.E R3, [R4.64] ;  /* 0x000000060403b981 */ /* 0x000364000c1e1900 */
.L_x_504:
[----:B---3--:R-:W-:-:S04]  /*0cb0*/  ISETP.NE.U32.AND P1, PT, RZ, c[0x0][0x258], PT ;  /* 0x00009600ff007a0c */ /* 0x008fc80003f25070 */
        /* <DEDUP_REMOVED lines=19> */
[----:B------:R-:W-:Y:S01]  /*0df0*/  IMAD.WIDE.U32 R6, R0, c[0x0][0x190], RZ ;  /* 0x0000640000067a25 */ /* 0x000fe200078e00ff */
[----:B------:R-:W-:-:S03]  /*0e00*/  LEA.HI R9, R9, R3, RZ, 0x6 ;  /* 0x0000000309097211 */ /* 0x000fc600078f30ff */
[----:B------:R-:W-:Y:S01]  /*0e10*/  @P0 IMAD.IADD R3, R232, 0x1, R248 ;  /* 0x00000001e8030824 */ /* 0x000fe200078e02f8 */
[----:B------:R-:W-:Y:S01]  /*0e20*/  LOP3.LUT R8, R9, 0xffffffc0, RZ, 0xc0, !PT ;  /* 0xffffffc009087812 */ /* 0x000fe200078ec0ff */
[----:B------:R-:W-:Y:S01]  /*0e30*/  IMAD R10, R0, c[0x0][0x194], RZ ;  /* 0x00006500000a7a24 */ /* 0x000fe200078e02ff */
[----:B------:R-:W-:Y:S01]  /*0e40*/  SEL R30, R30, R6, !P1 ;  /* 0x000000061e1e7207 */ /* 0x000fe20004800000 */
[----:B------:R-:W-:Y:S01]  /*0e50*/  IMAD.IADD R24, R31, 0x1, R4 ;  /* 0x000000011f187824 */ /* 0x000fe200078e0204 */
[----:B------:R-:W-:Y:S01]  /*0e60*/  IADD3 R8, R8, -0x40, RZ ;  /* 0xffffffc008087810 */ /* 0x000fe20007ffe0ff */
[----:B------:R-:W-:Y:S01]  /*0e70*/  @P0 IMAD.WIDE.U32 R4, R3, c[0x0][0x198], RZ ;  /* 0x0000660003040a25 */ /* 0x000fe200078e00ff */
[----:B------:R-:W-:Y:S02]  /*0e80*/  @P1 IADD3 R24, R7, R10, RZ ;  /* 0x0000000a07181210 */ /* 0x000fe40007ffe0ff */
        /* <DEDUP_REMOVED lines=15> */
.L_x_506:
        /* <DEDUP_REMOVED lines=15> */
.L_x_507:
        /* <DEDUP_REMOVED lines=37> */
[----:B------:R-:W-:Y:S02]  /*12c0*/  IMAD R9, R12, R35, RZ ;  /* 0x000000230c097224 */ /* 0x000fe400078e02ff */
[----:B------:R-:W-:Y:S01]  /*12d0*/  IMAD R12, R23, R0, RZ ;  /* 0x00000000170c7224 */ /* 0x000fe200078e02ff */
[----:B------:R-:W-:Y:S01]  /*12e0*/  ISETP.GT.U32.AND P5, PT, R11, R4, PT ;  /* 0x000000040b00720c */ /* 0x000fe20003fa4070 */
[----:B------:R-:W-:Y:S02]  /*12f0*/  IMAD R5, R32, c[0x0][0x224], R9 ;  /* 0x0000890020057a24 */ /* 0x000fe400078e0209 */
[----:B------:R-:W-:-:S03]  /*1300*/  IMAD R9, R23, R18, RZ ;  /* 0x0000001217097224 */ /* 0x000fc600078e02ff */
[----:B------:R-:W-:Y:S01]  /*1310*/  IADD3 R5, R19, R5, RZ ;  /* 0x0000000513057210 */ /* 0x000fe20007ffe0ff */
[----:B------:R-:W-:-:S04]  /*1320*/  IMAD.WIDE.U32 R18, R22, R18, RZ ;  /* 0x0000001216127225 */ /* 0x000fc800078e00ff */
[----:B------:R-:W-:Y:S01]  /*1330*/  IMAD R9, R22, R5, R9 ;  /* 0x0000000516097224 */ /* 0x000fe200078e0209 */
[----:B------:R-:W-:Y:S01]  /*1340*/  SEL R5, R6, RZ, P4 ;  /* 0x000000ff06057207 */ /* 0x000fe20002000000 */
[----:B------:R-:W-:Y:S01]  /*1350*/  IMAD.WIDE.U32 R6, R22, R0, RZ ;  /* 0x0000000016067225 */ /* 0x000fe200078e00ff */
[----:B------:R-:W-:Y:S02]  /*1360*/  @!P5 IADD3 R4, R4, -R11, RZ ;  /* 0x8000000b0404d210 */ /* 0x000fe40007ffe0ff */
[----:B------:R-:W-:Y:S02]  /*1370*/  IADD3 R5, P4, R8, R5, RZ ;  /* 0x0000000508057210 */ /* 0x000fe40007f9e0ff */
[----:B------:R-:W-:Y:S02]  /*1380*/  ISETP.GE.U32.AND P6, PT, R4, R11, PT ;  /* 0x0000000b0400720c */ /* 0x000fe40003fc6070 */
[----:B------:R-:W-:Y:S01]  /*1390*/  @!P5 IADD3 R3, R3, 0x1, RZ ;  /* 0x000000010303d810 */ /* 0x000fe20007ffe0ff */
[----:B------:R-:W-:Y:S01]  /*13a0*/  IMAD.X R4, R16, 0x1, R10, P4 ;  /* 0x0000000110047824 */ /* 0x000fe200020e060a */
[----:B------:R-:W-:Y:S01]  /*13b0*/  ISETP.NE.AND P4, PT, RZ, c[0x0][0x1c8], PT ;  /* 0x00007200ff007a0c */ /* 0x000fe20003f85270 */
[-C--:B------:R-:W-:Y:S01]  /*13c0*/  IMAD R17, R23, R5.reuse, RZ ;  /* 0x0000000517117224 */ /* 0x080fe200078e02ff */
[----:B------:R-:W-:Y:S01]  /*13d0*/  SEL R18, R18, R6, !P1 ;  /* 0x0000000612127207 */ /* 0x000fe20004800000 */
[----:B------:R-:W-:Y:S01]  /*13e0*/  IMAD.WIDE.U32 R10, R22, R5, RZ ;  /* 0x00000005160a7225 */ /* 0x000fe200078e00ff */
[----:B------:R-:W-:-:S02]  /*13f0*/  IADD3 R15, R19, R9, RZ ;  /* 0x00000009130f7210 */ /* 0x000fc40007ffe0ff */
[----:B------:R-:W-:Y:S01]  /*1400*/  SHF.R.S32.HI R19, RZ, 0x1f, R21 ;  /* 0x0000001fff137819 */ /* 0x000fe20000011415 */
[----:B------:R-:W-:Y:S02]  /*1410*/  @P2 IMAD R6, R35, c[0x0][0x214], RZ ;  /* 0x0000850023062a24 */ /* 0x000fe400078e02ff */
[----:B------:R-:W-:Y:S01]  /*1420*/  IMAD R5, R22, R4, R17 ;  /* 0x0000000416057224 */ /* 0x000fe200078e0211 */
[----:B------:R-:W-:Y:S01]  /*1430*/  @P6 IADD3 R3, R3, 0x1, RZ ;  /* 0x0000000103036810 */ /* 0x000fe20007ffe0ff */
[----:B----4-:R-:W-:Y:S01]  /*1440*/  IMAD.WIDE.U32 R22, R20, c[0x0][0x3d8], RZ ;  /* 0x0000f60014167a25 */ /* 0x010fe200078e00ff */
[----:B------:R-:W-:Y:S02]  /*1450*/  @P2 SEL R6, R6, R0, !P1 ;  /* 0x0000000006062207 */ /* 0x000fe40004800000 */
[----:B-----5:R-:W-:Y:S01]  /*1460*/  ISETP.NE.AND P6, PT, R29, RZ, PT ;  /* 0x000000ff1d00720c */ /* 0x020fe20003fc5270 */
[----:B------:R-:W-:Y:S01]  /*1470*/  @P1 IMAD.IADD R15, R7, 0x1, R12 ;  /* 0x00000001070f1824 */ /* 0x000fe200078e020c */
[----:B------:R-:W-:Y:S01]  /*1480*/  @!P3 IADD3 R3, -R3, RZ, RZ ;  /* 0x000000ff0303b210 */ /* 0x000fe20007ffe1ff */
[----:B------:R-:W-:Y:S01]  /*1490*/  IMAD R4, R20, c[0x0][0x3dc], R23 ;  /* 0x0000f70014047a24 */ /* 0x000fe200078e0217 */
[----:B------:R-:W-:Y:S01]  /*14a0*/  @!P4 LOP3.LUT R3, RZ, c[0x0][0x1c8], RZ, 0x33, !PT ;  /* 0x00007200ff03ca12 */ /* 0x000fe200078e33ff */
[----:B------:R-:W-:Y:S01]  /*14b0*/  IMAD R17, R36, c[0x0][0x22c], RZ ;  /* 0x00008b0024117a24 */ /* 0x000fe200078e02ff */
[----:B------:R-:W-:Y:S01]  /*14c0*/  SEL R29, R22, RZ, P6 ;  /* 0x000000ff161d7207 */ /* 0x000fe20003000000 */
[----:B------:R-:W-:Y:S01]  /*14d0*/  @!P2 IMAD R7, R35, c[0x0][0x1c0], R36 ;  /* 0x000070002307aa24 */ /* 0x000fe200078e0224 */
[----:B------:R-:W-:Y:S01]  /*14e0*/  SEL R20, R4, RZ, P6 ;  /* 0x000000ff04147207 */ /* 0x000fe20003000000 */
[----:B------:R-:W-:Y:S01]  /*14f0*/  @P2 IMAD R6, R36, c[0x0][0x234], R6 ;  /* 0x00008d0024062a24 */ /* 0x000fe200078e0206 */
[----:B------:R-:W-:Y:S01]  /*1500*/  SHF.R.S32.HI R23, RZ, 0x1f, R17 ;  /* 0x0000001fff177819 */ /* 0x000fe20000011411 */
[----:B------:R-:W-:Y:S01]  /*1510*/  @!P2 IMAD R6, R7, c[0x0][0x214], RZ ;  /* 0x000085000706aa24 */ /* 0x000fe200078e02ff */
[----:B------:R-:W-:-:S02]  /*1520*/  IADD3 R12, R11, R5, RZ ;  /* 0x000000050b0c7210 */ /* 0x000fc40007ffe0ff */
        /* <DEDUP_REMOVED lines=9> */
.L_x_508:
[----:B------:R-:W-:-:S04]  /*15c0*/  IMAD R0, R35, c[0x0][0x1c0], R36 ;  /* 0x0000700023007a24 */ /* 0x000fc800078e0224 */
[----:B------:R-:W-:Y:S02]  /*15d0*/  IMAD R0, R0, c[0x0][0x224], RZ ;  /* 0x0000890000007a24 */ /* 0x000fe400078e02ff */
.L_x_509:
[----:B------:R-:W1:Y:S01]  /*15e0*/  S2R R11, SR_TID.X ;  /* 0x00000000000b7919 */ /* 0x000e620000002100 */
[----:B------:R-:W-:Y:S01]  /*15f0*/  IMAD R33, R33, c[0x0][0x1c0], RZ ;  /* 0x0000700021217a24 */ /* 0x000fe200078e02ff */
[----:B------:R-:W-:Y:S01]  /*1600*/  IADD3 R4, P3, R250, R13, RZ ;  /* 0x0000000dfa047210 */ /* 0x000fe20007f7e0ff */
[----:B------:R-:W-:Y:S01]  /*1610*/  IMAD R7, R16, c[0x0][0x370], RZ ;  /* 0x0000dc0010077a24 */ /* 0x000fe200078e02ff */
[----:B------:R-:W-:Y:S01]  /*1620*/  SHF.R.S32.HI R251, RZ, 0x1f, R250 ;  /* 0x0000001ffffb7819 */ /* 0x000fe200000114fa */
[----:B------:R-:W-:Y:S01]  /*1630*/  IMAD.SHL.U32 R9, R33, 0x40, RZ ;  /* 0x0000004021097824 */ /* 0x000fe200078e00ff */
[----:B------:R-:W-:Y:S01]  /*1640*/  SHF.R.S32.HI R31, RZ, 0x1f, R231 ;  /* 0x0000001fff1f7819 */ /* 0x000fe200000114e7 */
[----:B------:R-:W-:Y:S01]  /*1650*/  IMAD.IADD R206, R8, 0x1, R6 ;  /* 0x0000000108ce7824 */ /* 0x000fe200078e0206 */
[----:B------:R-:W-:Y:S01]  /*1660*/  BSSY B1, `(.L_x_505) ;  /* 0x0000706000017945 */ /* 0x000fe20003800000 */
[----:B------:R-:W-:Y:S01]  /*1670*/  IMAD.X R5, R251, 0x1, R14, P3 ;  /* 0x00000001fb057824 */ /* 0x000fe200018e060e */
[----:B------:R-:W-:Y:S01]  /*1680*/  IADD3 R10, P2, P1, R10, R9, R17 ;  /* 0x000000090a0a7210 */ /* 0x000fe2000795e011 */
[C---:B------:R-:W-:Y:S01]  /*1690*/  IMAD R7, R8.reuse, c[0x0][0x374], R7 ;  /* 0x0000dd0008077a24 */ /* 0x040fe200078e0207 */
[----:B------:R-:W-:Y:S01]  /*16a0*/  SHF.R.S32.HI R9, RZ, 0x1f, R9 ;  /* 0x0000001fff097819 */ /* 0x000fe20000011409 */
[----:B------:R-:W-:Y:S01]  /*16b0*/  IMAD.WIDE.U32 R4, R8, c[0x0][0x370], R4 ;  /* 0x0000dc0008047a25 */ /* 0x000fe200078e0004 */
[----:B------:R-:W-:-:S02]  /*16c0*/  IADD3 R6, P3, R231, R8, RZ ;  /* 0x00000008e7067210 */ /* 0x000fc40007f7e0ff */
[----:B------:R-:W-:Y:S01]  /*16d0*/  IADD3.X R14, R12, R9, R23, P2, P1 ;  /* 0x000000090c0e7210 */ /* 0x000fe200017e2417 */
[----:B------:R-:W-:Y:S01]  /*16e0*/  IMAD.IADD R17, R8, 0x1, R0 ;  /* 0x0000000108117824 */ /* 0x000fe200078e0200 */
[----:B------:R-:W-:Y:S01]  /*16f0*/  IADD3 R12, P2, P1, R29, R10, R18 ;  /* 0x0000000a1d0c7210 */ /* 0x000fe2000795e012 */
[----:B------:R-:W-:Y:S01]  /*1700*/  IMAD.IADD R5, R5, 0x1, R7 ;  /* 0x0000000105057824 */ /* 0x000fe200078e0207 */
[----:B------:R-:W-:Y:S01]  /*1710*/  IADD3 R7, -R204, R233, R21 ;  /* 0x000000e9cc077210 */ /* 0x000fe20007ffe115 */
[----:B------:R-:W-:Y:S02]  /*1720*/  IMAD.X R0, R31, 0x1, R16, P3 ;  /* 0x000000011f007824 */ /* 0x000fe400018e0610 */
[----:B------:R-:W-:Y:S01]  /*1730*/  IMAD.WIDE.U32 R4, R36, c[0x0][0x378], R4 ;  /* 0x0000de0024047a25 */ /* 0x000fe200078e0004 */
[----:B-1----:R-:W-:-:S03]  /*1740*/  SHF.R.S32.HI R9, RZ, 0x1f, R11 ;  /* 0x0000001fff097819 */ /* 0x002fc6000001140b */
[----:B------:R-:W-:Y:S01]  /*1750*/  IMAD R10, R0, c[0x0][0x190], RZ ;  /* 0x00006400000a7a24 */ /* 0x000fe200078e02ff */
[-C--:B------:R-:W-:Y:S01]  /*1760*/  LEA.HI R9, R9, R11.reuse, RZ, 0x5 ;  /* 0x0000000b09097211 */ /* 0x080fe200078f28ff */
[----:B------:R-:W-:Y:S01]  /*1770*/  IMAD.MOV.U32 R207, RZ, RZ, 0x4 ;  /* 0x00000004ffcf7424 */ /* 0x000fe200078e00ff */
[----:B------:R-:W-:Y:S01]  /*1780*/  IADD3 R0, R7, -c[0x0][0x2e8], RZ ;  /* 0x8000ba0007007a10 */ /* 0x000fe20007ffe0ff */
[C---:B------:R-:W-:Y:S01]  /*1790*/  IMAD R13, R6.reuse, c[0x0][0x194], R10 ;  /* 0x00006500060d7a24 */ /* 0x040fe200078e020a */
[----:B------:R-:W-:Y:S01]  /*17a0*/  LOP3.LUT R23, R9, 0xffffffe0, RZ, 0xc0, !PT ;  /* 0xffffffe009177812 */ /* 0x000fe200078ec0ff */
[----:B------:R-:W-:Y:S01]  /*17b0*/  IMAD.WIDE.U32 R6, R6, c[0x0][0x190], R250 ;  /* 0x0000640006067a25 */ /* 0x000fe200078e00fa */
[----:B------:R-:W-:Y:S02]  /*17c0*/  SHF.R.S32.HI R8, RZ, 0x5, R9 ;  /* 0x00000005ff087819 */ /* 0x000fe40000011409 */
[----:B------:R-:W-:Y:S01]  /*17d0*/  IADD3 R23, -R23, R11, RZ ;  /* 0x0000000b17177210 */ /* 0x000fe20007ffe1ff */
[----:B------:R-:W-:Y:S01]  /*17e0*/  IMAD R11, R34, c[0x0][0x378], RZ ;  /* 0x0000de00220b7a24 */ /* 0x000fe200078e02ff */
[----:B------:R-:W-:-:S02]  /*17f0*/  SHF.R.S32.HI R9, RZ, 0x1f, R0 ;  /* 0x0000001fff097819 */ /* 0x000fc40000011400 */
[----:B------:R-:W-:Y:S01]  /*1800*/  IADD3 R6, P3, R30, R6, RZ ;  /* 0x000000061e067210 */ /* 0x000fe20007f7e0ff */
[----:B------:R-:W-:Y:S01]  /*1810*/  IMAD R8, R8, R33, R23 ;  /* 0x0000002108087224 */ /* 0x000fe200078e0217 */
[----:B------:R-:W-:Y:S01]  /*1820*/  LEA.HI R10, R9, R0, RZ, 0x6 ;  /* 0x00000000090a7211 */ /* 0x000fe200078f30ff */
[----:B------:R-:W-:Y:S01]  /*1830*/  IMAD R11, R36, c[0x0][0x37c], R11 ;  /* 0x0000df00240b7a24 */ /* 0x000fe200078e020b */
[----:B------:R-:W-:Y:S01]  /*1840*/  IADD3.X R0, R20, R14, R15, P2, P1 ;  /* 0x0000000e14007210 */ /* 0x000fe200017e240f */
[----:B------:R-:W-:Y:S01]  /*1850*/  IMAD.WIDE R14, R17, R207, c[0x0][0x3c8] ;  /* 0x0000f200110e7625 */ /* 0x000fe200078e02cf */
[----:B------:R-:W-:Y:S02]  /*1860*/  IADD3 R9, P1, R8, R12, RZ ;  /* 0x0000000c08097210 */ /* 0x000fe40007f3e0ff */
[----:B------:R-:W-:Y:S01]  /*1870*/  IADD3.X R7, R24, R7, R13, P3, !PT ;  /* 0x0000000718077210 */ /* 0x000fe20001ffe40d */
[----:B------:R-:W-:Y:S01]  /*1880*/  IMAD.IADD R5, R5, 0x1, R11 ;  /* 0x0000000105057824 */ /* 0x000fe200078e020b */
[----:B------:R-:W-:Y:S01]  /*1890*/  LEA.HI.X.SX32 R12, R8, R0, 0x1, P1 ;  /* 0x00000000080c7211 */ /* 0x000fe200008f0eff */
[----:B------:R-:W-:Y:S01]  /*18a0*/  IMAD R11, R34, c[0x0][0x1a8], RZ ;  /* 0x00006a00220b7a24 */ /* 0x000fe200078e02ff */
[----:B------:R-:W-:Y:S01]  /*18b0*/  SHF.R.S32.HI R0, RZ, 0x6, R10 ;  /* 0x00000006ff007819 */ /* 0x000fe2000001140a */
[----:B------:R-:W-:Y:S01]  /*18c0*/  IMAD R8, R31, c[0x0][0x370], RZ ;  /* 0x0000dc001f087a24 */ /* 0x000fe200078e02ff */
[C---:B------:R-:W-:Y:S01]  /*18d0*/  LEA R203, P1, R9.reuse, c[0x0][0x350], 0x2 ;  /* 0x0000d40009cb7a11 */ /* 0x040fe200078210ff */
[C---:B------:R-:W-:Y:S01]  /*18e0*/  IMAD R11, R36.reuse, c[0x0][0x1ac], R11 ;  /* 0x00006b00240b7a24 */ /* 0x040fe200078e020b */
[----:B------:R-:W-:Y:S01]  /*18f0*/  IMNMX R230, RZ, R0, !PT ;  /* 0x00000000ffe67217 */ /* 0x000fe20007800200 */
[----:B------:R-:W-:Y:S01]  /*1900*/  IMAD.WIDE.U32 R6, R36, c[0x0][0x1a8], R6 ;  /* 0x00006a0024067a25 */ /* 0x000fe200078e0006 */
[----:B------:R-:W-:-:S02]  /*1910*/  LEA.HI.X R202, R9, c[0x0][0x354], R12, 0x2, P1 ;  /* 0x0000d50009ca7a11 */ /* 0x000fc400008f140c */
[----:B------:R-:W-:Y:S01]  /*1920*/  ISETP.GT.AND P4, PT, R192, R230, PT ;  /* 0x000000e6c000720c */ /* 0x000fe20003f84270 */
[----:B------:R-:W-:Y:S01]  /*1930*/  IMAD R0, R231, c[0x0][0x374], R8 ;  /* 0x0000dd00e7007a24 */ /* 0x000fe200078e0208 */
[----:B------:R-:W-:Y:S01]  /*1940*/  IADD3 R11, R7, R11, RZ ;  /* 0x0000000b070b7210 */ /* 0x000fe20007ffe0ff */
[----:B------:R-:W-:Y:S01]  /*1950*/  IMAD.WIDE.U32 R4, R231, c[0x0][0x370], R4 ;  /* 0x0000dc00e7047a25 */ /* 0x000fe200078e0004 */
[----:B------:R-:W-:Y:S02]  /*1960*/  LEA R200, P3, R6, c[0x0][0x160], 0x1 ;  /* 0x0000580006c87a11 */ /* 0x000fe400078608ff */
[----:B------:R-:W-:Y:S01]  /*1970*/  IADD3 R192, R192, -0x1, RZ ;  /* 0xffffffffc0c07810 */ /* 0x000fe20007ffe0ff */
[----:B------:R-:W-:Y:S01]  /*1980*/  IMAD.IADD R0, R5, 0x1, R0 ;  /* 0x0000000105007824 */ /* 0x000fe200078e0200 */
[----:B------:R-:W-:Y:S01]  /*1990*/  LEA R198, P2, R4, c[0x0][0x330], 0x1 ;  /* 0x0000cc0004c67a11 */ /* 0x000fe200078408ff */
[----:B------:R-:W-:Y:S01]  /*19a0*/  IMAD.MOV.U32 R213, RZ, RZ, R14 ;  /* 0x000000ffffd57224 */ /* 0x000fe200078e000e */
[----:B------:R-:W-:Y:S01]  /*19b0*/  LEA.HI.X R201, R6, c[0x0][0x164], R11, 0x1, P3 ;  /* 0x0000590006c97a11 */ /* 0x000fe200018f0c0b */
[----:B------:R-:W-:Y:S01]  /*19c0*/  IMAD.MOV.U32 R212, RZ, RZ, R15 ;  /* 0x000000ffffd47224 */ /* 0x000fe200078e000f */
[----:B------:R-:W-:Y:S01]  /*19d0*/  LEA.HI.X R199, R4, c[0x0][0x334], R0, 0x1, P2 ;  /* 0x0000cd0004c77a11 */ /* 0x000fe200010f0c00 */
[----:B------:R-:W-:Y:S01]  /*19e0*/  IMAD.WIDE R206, R206, R207, c[0x0][0x200] ;  /* 0x00008000cece7625 */ /* 0x000fe200078e02cf */
        /* <DEDUP_REMOVED lines=16> */
.L_x_511:
        /* <DEDUP_REMOVED lines=15> */
.L_x_512:
        /* <DEDUP_REMOVED lines=24> */
.L_x_514:
[----:B------:R-:W-:Y:S05]  /*1d60*/  BSYNC B0 ;  /* 0x0000000000007941 */ /* 0x000fea0003800000 */
.L_x_513:
[----:B------:R-:W-:Y:S01]  /*1d70*/  IADD3 R0, R231, 0x40, RZ ;  /* 0x00000040e7007810 */ /* 0x000fe20007ffe0ff */
[----:B------:R-:W-:Y:S03]  /*1d80*/  BSSY B0, `(.L_x_515) ;  /* 0x000000f000007945 */ /* 0x000fe60003800000 */
[----:B------:R-:W-:-:S13]  /*1d90*/  ISETP.GE.AND P0, PT, R0, R10, PT ;  /* 0x0000000a0000720c */ /* 0x000fda0003f06270 */
        /* <DEDUP_REMOVED lines=13> */
.L_x_516:
[----:B------:R-:W-:Y:S05]  /*1e70*/  BSYNC B0 ;  /* 0x0000000000007941 */ /* 0x000fea0003800000 */
.L_x_515:
        /* <DEDUP_REMOVED lines=22> */
.L_x_518:
[----:B------:R-:W-:Y:S05]  /*1fe0*/  BSYNC B0 ;  /* 0x0000000000007941 */ /* 0x000fea0003800000 */
.L_x_517:
        /* <DEDUP_REMOVED lines=14> */
.L_x_510:
[----:B------:R-:W-:Y:S01]  /*20d0*/  IMAD R0, R215, -0x80, R204 ;  /* 0xffffff80d7007824 */ /* 0x000fe200078e02cc */
[----:B------:R-:W-:Y:S01]  /*20e0*/  IADD3 R4, R231, 0x40, RZ ;  /* 0x00000040e7047810 */ /* 0x000fe20007ffe0ff */
[----:B------:R-:W-:Y:S01]  /*20f0*/  IMAD R8, R19, c[0x0][0x198], RZ ;  /* 0x0000660013087a24 */ /* 0x000fe200078e02ff */
[----:B------:R-:W-:Y:S01]  /*2100*/  LEA.HI R10, R192, R192, RZ, 0x1 ;  /* 0x000000c0c00a7211 */ /* 0x000fe200078f08ff */
[----:B------:R-:W-:Y:S01]  /*2110*/  IMAD.WIDE.U32 R6, R21, c[0x0][0x198], R250 ;  /* 0x0000660015067a25 */ /* 0x000fe200078e00fa */
[-C--:B------:R-:W-:Y:S01]  /*2120*/  ISETP.GE.AND P0, PT, R4, R0.reuse, PT ;  /* 0x000000000400720c */ /* 0x080fe20003f06270 */
[----:B------:R-:W-:Y:S01]  /*2130*/  @P6 BAR.SYNC.DEFER_BLOCKING 0x0 ;  /* 0x0000000000006b1d */ /* 0x000fe20000010000 */
[----:B------:R-:W-:Y:S01]  /*2140*/  ISETP.GE.AND P1, PT, R231, R0, PT ;  /* 0x00000000e700720c */ /* 0x000fe20003f26270 */
[----:B------:R-:W-:Y:S01]  /*2150*/  IMAD R9, R21, c[0x0][0x19c], R8 ;  /* 0x0000670015097a24 */ /* 0x000fe200078e0208 */
[----:B------:R-:W-:Y:S01]  /*2160*/  IADD3 R6, P2, R27, R6, RZ ;  /* 0x000000061b067210 */ /* 0x000fe20007f5e0ff */
[----:B------:R-:W-:Y:S01]  /*2170*/  IMAD.WIDE.U32 R4, R21, c[0x0][0x1a0], R250 ;  /* 0x0000680015047a25 */ /* 0x000fe200078e00fa */
[----:B------:R-:W-:-:S02]  /*2180*/  MOV R217, c[0x0][0x30c] ;  /* 0x0000c30000d97a02 */ /* 0x000fc40000000f00 */
[----:B------:R-:W-:Y:S01]  /*2190*/  IADD3.X R7, R28, R7, R9, P2, !PT ;  /* 0x000000071c077210 */ /* 0x000fe200017fe409 */
[----:B------:R-:W-:Y:S01]  /*21a0*/  IMAD R8, R19, c[0x0][0x1a0], RZ ;  /* 0x0000680013087a24 */ /* 0x000fe200078e02ff */
[----:B------:R-:W-:Y:S01]  /*21b0*/  IADD3 R4, P2, R25, R4, RZ ;  /* 0x0000000419047210 */ /* 0x000fe20007f5e0ff */
[C---:B------:R-:W-:Y:S02]  /*21c0*/  IMAD R0, R22.reuse, c[0x0][0x1b8], RZ ;  /* 0x00006e0016007a24 */ /* 0x040fe400078e02ff */
[----:B------:R-:W-:Y:S02]  /*21d0*/  IMAD R8, R21, c[0x0][0x1a4], R8 ;  /* 0x0000690015087a24 */ /* 0x000fe400078e0208 */
[----:B------:R-:W-:Y:S02]  /*21e0*/  IMAD R9, R22, c[0x0][0x1b0], RZ ;  /* 0x00006c0016097a24 */ /* 0x000fe400078e02ff */
[----:B------:R-:W-:Y:S01]  /*21f0*/  IMAD.WIDE.U32 R6, R3, c[0x0][0x1b0], R6 ;  /* 0x00006c0003067a25 */ /* 0x000fe200078e0006 */
[----:B------:R-:W-:-:S02]  /*2200*/  IADD3.X R5, R26, R5, R8, P2, !PT ;  /* 0x000000051a057210 */ /* 0x000fc400017fe408 */
[----:B------:R-:W-:Y:S01]  /*2210*/  LOP3.LUT R8, R10, 0xfffffffe, RZ, 0xc0, !PT ;  /* 0xfffffffe0a087812 */ /* 0x000fe200078ec0ff */
[----:B------:R-:W-:Y:S01]  /*2220*/  IMAD R10, R3, c[0x0][0x1bc], R0 ;  /* 0x00006f00030a7a24 */ /* 0x000fe200078e0200 */
[----:B------:R-:W-:Y:S01]  /*2230*/  @!P0 IADD3 R0, P2, R231, 0x40, RZ ;  /* 0x00000040e7008810 */ /* 0x000fe20007f5e0ff */
[C---:B------:R-:W-:Y:S01]  /*2240*/  IMAD R9, R3.reuse, c[0x0][0x1b4], R9 ;  /* 0x00006d0003097a24 */ /* 0x040fe200078e0209 */
[----:B------:R-:W-:Y:S01]  /*2250*/  @!P0 MOV R12, R6 ;  /* 0x00000006000c8202 */ /* 0x000fe20000000f00 */
[----:B------:R-:W-:-:S04]  /*2260*/  IMAD.WIDE.U32 R4, R3, c[0x0][0x1b8], R4 ;  /* 0x00006e0003047a25 */ /* 0x000fc800078e0004 */
[----:B------:R-:W-:Y:S01]  /*2270*/  @!P0 IMAD.X R3, RZ, RZ, R31, P2 ;  /* 0x000000ffff038224 */ /* 0x000fe200010e061f */
[----:B------:R-:W-:Y:S01]  /*2280*/  @!P0 IADD3 R14, P2, R231, 0x40, RZ ;  /* 0x00000040e70e8810 */ /* 0x000fe20007f5e0ff */
[----:B------:R-:W-:Y:S02]  /*2290*/  IMAD.IADD R7, R7, 0x1, R9 ;  /* 0x0000000107077824 */ /* 0x000fe400078e0209 */
[----:B------:R-:W-:Y:S02]  /*22a0*/  @!P0 IMAD R3, R3, c[0x0][0x198], RZ ;  /* 0x0000660003038a24 */ /* 0x000fe400078e02ff */
[----:B------:R-:W-:Y:S02]  /*22b0*/  @!P0 IMAD.MOV.U32 R13, RZ, RZ, R7 ;  /* 0x000000ffff0d8224 */ /* 0x000fe400078e0007 */
[----:B------:R-:W-:Y:S02]  /*22c0*/  IMAD.IADD R8, R192, 0x1, -R8 ;  /* 0x00000001c0087824 */ /* 0x000fe400078e0a08 */
[----:B------:R-:W-:-:S02]  /*22d0*/  IMAD.IADD R5, R5, 0x1, R10 ;  /* 0x0000000105057824 */ /* 0x000fc400078e020a */
[C---:B------:R-:W-:Y:S01]  /*22e0*/  @!P0 IMAD R10, R0.reuse, c[0x0][0x19c], R3 ;  /* 0x00006700000a8a24 */ /* 0x040fe200078e0203 */
[----:B------:R-:W-:Y:S01]  /*22f0*/  @!P0 IADD3.X R3, RZ, R31, RZ, P2, !PT ;  /* 0x0000001fff038210 */ /* 0x000fe200017fe4ff */
[----:B------:R-:W-:Y:S01]  /*2300*/  @!P0 IMAD.WIDE.U32 R12, R0, c[0x0][0x198], R12 ;  /* 0x00006600000c8a25 */ /* 0x000fe200078e000c */
[----:B------:R-:W-:-:S03]  /*2310*/  ISETP.NE.AND P3, PT, R8, 0x1, PT ;  /* 0x000000010800780c */ /* 0x000fc60003f65270 */
[C---:B------:R-:W-:Y:S02]  /*2320*/  @!P1 IMAD R0, R31.reuse, c[0x0][0x198], RZ ;  /* 0x000066001f009a24 */ /* 0x040fe400078e02ff */
[----:B------:R-:W-:Y:S02]  /*2330*/  @!P1 IMAD R8, R31, c[0x0][0x1a0], RZ ;  /* 0x000068001f089a24 */ /* 0x000fe400078e02ff */
[C---:B------:R-:W-:Y:S02]  /*2340*/  @!P1 IMAD R0, R231.reuse, c[0x0][0x19c], R0 ;  /* 0x00006700e7009a24 */ /* 0x040fe400078e0200 */
[----:B------:R-:W-:-:S04]  /*2350*/  @!P1 IMAD.WIDE.U32 R6, R231, c[0x0][0x198], R6 ;  /* 0x00006600e7069a25 */ /* 0x000fc800078e0006 */
[----:B------:R-:W-:Y:S02]  /*2360*/  @!P0 IMAD R9, R3, c[0x0][0x1a0], RZ ;  /* 0x0000680003098a24 */ /* 0x000fe400078e02ff */
[----:B------:R-:W-:Y:S01]  /*2370*/  @!P1 IMAD R22, R231, c[0x0][0x1a4], R8 ;  /* 0x00006900e7169a24 */ /* 0x000fe200078e0208 */
[----:B------:R-:W-:Y:S01]  /*2380*/  @!P0 LEA R8, P4, R12, c[0x0][0x168], 0x1 ;  /* 0x00005a000c088a11 */ /* 0x000fe200078808ff */
[----:B------:R-:W-:Y:S01]  /*2390*/  @!P0 IMAD.IADD R3, R13, 0x1, R10 ;  /* 0x000000010d038824 */ /* 0x000fe200078e020a */
[----:B------:R-:W-:Y:S01]  /*23a0*/  @!P1 LEA R10, P5, R6, c[0x0][0x168], 0x1 ;  /* 0x00005a00060a9a11 */ /* 0x000fe200078a08ff */
[----:B------:R-:W-:Y:S02]  /*23b0*/  @!P1 IMAD.IADD R0, R7, 0x1, R0 ;  /* 0x0000000107009824 */ /* 0x000fe400078e0200 */
[----:B------:R-:W-:-:S03]  /*23c0*/  @!P1 IMAD.WIDE.U32 R16, R231, c[0x0][0x1a0], R4 ;  /* 0x00006800e7109a25 */ /* 0x000fc600078e0004 */
[----:B------:R-:W-:Y:S01]  /*23d0*/  @!P1 LEA.HI.X R11, R6, c[0x0][0x16c], R0, 0x1, P5 ;  /* 0x00005b00060b9a11 */ /* 0x000fe200028f0c00 */
[----:B------:R-:W-:Y:S01]  /*23e0*/  @!P0 IMAD.MOV.U32 R19, RZ, RZ, R5 ;  /* 0x000000ffff138224 */ /* 0x000fe200078e0005 */
[----:B------:R-:W-:Y:S01]  /*23f0*/  @!P1 LEA R6, P5, R16, c[0x0][0x170], 0x1 ;  /* 0x00005c0010069a11 */ /* 0x000fe200078a08ff */
[----:B------:R-:W-:Y:S02]  /*2400*/  IMAD R20, R192, -0x40, R233 ;  /* 0xffffffc0c0147824 */ /* 0x000fe400078e02e9 */
[----:B------:R-:W-:Y:S01]  /*2410*/  @!P0 IMAD R5, R14, c[0x0][0x1a4], R9 ;  /* 0x000069000e058a24 */ /* 0x000fe200078e0209 */
[----:B------:R-:W-:Y:S01]  /*2420*/  @!P0 LEA.HI.X R9, R12, c[0x0][0x16c], R3, 0x1, P4 ;  /* 0x00005b000c098a11 */ /* 0x000fe200020f0c03 */
[----:B------:R-:W-:Y:S01]  /*2430*/  @!P1 IMAD.IADD R3, R17, 0x1, R22 ;  /* 0x0000000111039824 */ /* 0x000fe200078e0216 */
[----:B------:R-:W-:Y:S01]  /*2440*/  ISETP.GE.AND P2, PT, R231, R20, PT ;  /* 0x00000014e700720c */ /* 0x000fe20003f46270 */
[----:B------:R-:W-:Y:S02]  /*2450*/  IMAD.SHL.U32 R0, R242, 0x2, RZ ;  /* 0x00000002f2007824 */ /* 0x000fe400078e00ff */
[----:B------:R-:W-:Y:S01]  /*2460*/  IMAD.MOV.U32 R216, RZ, RZ, c[0x0][0x308] ;  /* 0x0000c200ffd87624 */ /* 0x000fe200078e00ff */
[----:B------:R-:W-:Y:S01]  /*2470*/  @!P1 LEA.HI.X R7, R16, c[0x0][0x174], R3, 0x1, P5 ;  /* 0x00005d0010079a11 */ /* 0x000fe200028f0c03 */
[----:B------:R-:W-:Y:S01]  /*2480*/  @!P0 IMAD.MOV.U32 R18, RZ, RZ, R4 ;  /* 0x000000ffff128224 */ /* 0x000fe200078e0004 */
[----:B------:R-:W-:-:S03]  /*2490*/  IADD3 R3, R242, 0x1800, RZ ;  /* 0x00001800f2037810 */ /* 0x000fc60007ffe0ff */
[----:B------:R-:W-:Y:S01]  /*24a0*/  @!P0 IMAD.WIDE.U32 R14, R14, c[0x0][0x1a0], R18 ;  /* 0x000068000e0e8a25 */ /* 0x000fe200078e0012 */
[----:B------:R-:W-:-:S03]  /*24b0*/  SEL R3, R3, R242, !P3 ;  /* 0x000000f203037207 */ /* 0x000fc60005800000 */
[----:B------:R-:W-:Y:S01]  /*24c0*/  @P2 STS [R0+0x6000], RZ ;  /* 0x006000ff00002388 */ /* 0x000fe20000000800 */
[----:B------:R-:W-:Y:S01]  /*24d0*/  @!P0 IADD3 R5, R15, R5, RZ ;  /* 0x000000050f058210 */ /* 0x000fe20007ffe0ff */
[----:B------:R-:W-:Y:S01]  /*24e0*/  IMAD.SHL.U32 R197, R3, 0x2, RZ ;  /* 0x0000000203c57824 */ /* 0x000fe200078e00ff */
[C---:B------:R-:W-:Y:S01]  /*24f0*/  @!P0 LEA R4, P4, R14.reuse, c[0x0][0x170], 0x1 ;  /* 0x00005c000e048a11 */ /* 0x040fe200078808ff */
[----:B------:R-:W-:Y:S03]  /*2500*/  @P2 STS [R0+0x6004], RZ ;  /* 0x006004ff00002388 */ /* 0x000fe60000000800 */
[----:B------:R-:W-:Y:S01]  /*2510*/  @!P0 LEA.HI.X R5, R14, c[0x0][0x174], R5, 0x1, P4 ;  /* 0x00005d000e058a11 */ /* 0x000fe200020f0c05 */
        /* <DEDUP_REMOVED lines=66> */
[----:B------:R1:W-:Y:S04]  /*2940*/  @!P0 LDGSTS.E.BYPASS.LTC128B.128 [R0+0x14000], [R4.64+0x80] ;  /* 0x1400008004008fae */ /* 0x0003e8000b901d46 */
[----:B------:R-:W0:Y:S04]  /*2950*/  LDGDEPBAR ;  /* 0x00000000000079af */ /* 0x000e280000000000 */
[----:B---3--:R3:W4:Y:S01]  /*2960*/  LDG.E.64 R6, [R216.64+0x8] ;  /* 0x00000806d8067981 */ /* 0x008722000c1e1b00 */
[----:B------:R-:W-:Y:S01]  /*2970*/  IADD3 R3, R205, 0x20, RZ ;  /* 0x00000020cd037810 */ /* 0x000fe20007ffe0ff */
[----:B------:R-:W-:Y:S01]  /*2980*/  IMAD.MOV.U32 R208, RZ, RZ, 0x7f800000 ;  /* 0x7f800000ffd07424 */ /* 0x000fe200078e00ff */
[----:B------:R-:W-:Y:S01]  /*2990*/  MOV R209, 0x7f800000 ;  /* 0x7f80000000d17802 */ /* 0x000fe20000000f00 */
[----:B------:R-:W-:Y:S01]  /*29a0*/  IMAD.MOV.U32 R210, RZ, RZ, 0x7f800000 ;  /* 0x7f800000ffd27424 */ /* 0x000fe200078e00ff */
[-C--:B------:R-:W-:Y:S01]  /*29b0*/  ISETP.GE.AND P1, PT, R3, R20.reuse, PT ;  /* 0x000000140300720c */ /* 0x080fe20003f26270 */
[----:B------:R-:W-:Y:S01]  /*29c0*/  IMAD.MOV.U32 R211, RZ, RZ, 0x7f800000 ;  /* 0x7f800000ffd37424 */ /* 0x000fe200078e00ff */
[----:B------:R-:W-:-:S02]  /*29d0*/  ISETP.GE.AND P4, PT, R205, R20, PT ;  /* 0x00000014cd00720c */ /* 0x000fc40003f86270 */
[C---:B-1----:R-:W-:Y:S02]  /*29e0*/  IADD3 R0, R205.reuse, 0x28, RZ ;  /* 0x00000028cd007810 */ /* 0x042fe40007ffe0ff */
[C---:B------:R-:W-:Y:S02]  /*29f0*/  IADD3 R4, R205.reuse, 0x8, RZ ;  /* 0x00000008cd047810 */ /* 0x040fe40007ffe0ff */
[-C--:B------:R-:W-:Y:S01]  /*2a00*/  ISETP.GE.AND P0, PT, R0, R20.reuse, PT ;  /* 0x000000140000720c */ /* 0x080fe20003f06270 */
[----:B---3--:R-:W3:Y:S01]  /*2a10*/  LDG.E.64 R216, [R216.64] ;  /* 0x00000006d8d87981 */ /* 0x008ee2000c1e1b00 */
[----:B------:R-:W-:Y:S01]  /*2a20*/  ISETP.GE.AND P2, PT, R4, R20, PT ;  /* 0x000000140400720c */ /* 0x000fe20003f46270 */
[----:B------:R-:W-:Y:S01]  /*2a30*/  IMAD.WIDE R4, R205, 0x4, R206 ;  /* 0x00000004cd047825 */ /* 0x000fe200078e02ce */
[----:B------:R-:W-:-:S04]  /*2a40*/  SHF.R.S32.HI R3, RZ, 0x1f, R23 ;  /* 0x0000001fff037819 */ /* 0x000fc80000011417 */
[----:B------:R1:W5:Y:S05]  /*2a50*/  @!P1 LDG.E R208, [R4.64+0x80] ;  /* 0x0000800604d09981 */ /* 0x00036a000c1e1900 */
[----:B------:R-:W-:Y:S01]  /*2a60*/  @!P0 IMAD.WIDE R8, R0, 0x4, R206 ;  /* 0x0000000400088825 */ /* 0x000fe200078e02ce */
[----:B------:R1:W5:Y:S03]  /*2a70*/  @!P4 LDG.E R210, [R4.64] ;  /* 0x0000000604d2c981 */ /* 0x000366000c1e1900 */
[----:B------:R-:W-:Y:S01]  /*2a80*/  IMAD R0, R35, c[0x0][0x1c0], R36 ;  /* 0x0000700023007a24 */ /* 0x000fe200078e0224 */
[----:B------:R2:W5:Y:S03]  /*2a90*/  @!P0 LDG.E R209, [R8.64] ;  /* 0x0000000608d18981 */ /* 0x000566000c1e1900 */
[----:B------:R-:W-:Y:S01]  /*2aa0*/  IMAD.SHL.U32 R0, R0, 0x20, RZ ;  /* 0x0000002000007824 */ /* 0x000fe200078e00ff */
[----:B------:R1:W5:Y:S01]  /*2ab0*/  @!P2 LDG.E R211, [R4.64+0x20] ;  /* 0x0000200604d3a981 */ /* 0x000362000c1e1900 */
[----:B------:R-:W-:Y:S01]  /*2ac0*/  IADD3 R21, R233, 0x80, R21 ;  /* 0x00000080e9157810 */ /* 0x000fe20007ffe015 */
[----:B------:R-:W-:Y:S01]  /*2ad0*/  CS2R R126, SRZ ;  /* 0x00000000007e7805 */ /* 0x000fe2000001ff00 */
[----:B------:R-:W-:Y:S01]  /*2ae0*/  CS2R R124, SRZ ;  /* 0x00000000007c7805 */ /* 0x000fe2000001ff00 */
[----:B------:R-:W-:Y:S01]  /*2af0*/  CS2R R130, SRZ ;  /* 0x0000000000827805 */ /* 0x000fe2000001ff00 */
[----:B------:R-:W-:Y:S01]  /*2b00*/  CS2R R128, SRZ ;  /* 0x0000000000807805 */ /* 0x000fe2000001ff00 */
[----:B------:R-:W-:Y:S01]  /*2b10*/  CS2R R122, SRZ ;  /* 0x00000000007a7805 */ /* 0x000fe2000001ff00 */
[----:B------:R-:W-:Y:S01]  /*2b20*/  CS2R R120, SRZ ;  /* 0x0000000000787805 */ /* 0x000fe2000001ff00 */
[----:B------:R-:W-:Y:S01]  /*2b30*/  CS2R R118, SRZ ;  /* 0x0000000000767805 */ /* 0x000fe2000001ff00 */
[----:B-1----:R-:W-:Y:S01]  /*2b40*/  IMAD.SHL.U32 R4, R243, 0x20, RZ ;  /* 0x00000020f3047824 */ /* 0x002fe200078e00ff */
        /* <DEDUP_REMOVED lines=42> */
[----:B----4-:R-:W-:-:S02]  /*2df0*/  IADD3 R23, P1, P0, R0, R6, R23 ;  /* 0x0000000600177210 */ /* 0x010fc4000783e017 */
[----:B------:R-:W-:-:S04]  /*2e00*/  SHF.R.S32.HI R0, RZ, 0x1f, R0 ;  /* 0x0000001fff007819 */ /* 0x000fc80000011400 */
[----:B------:R-:W-:Y:S02]  /*2e10*/  IADD3.X R229, R0, R7, R3, P1, P0 ;  /* 0x0000000700e57210 */ /* 0x000fe40000fe0403 */
[----:B------:R-:W-:-:S04]  /*2e20*/  IADD3 R0, R187, 0x1800, RZ ;  /* 0x00001800bb007810 */ /* 0x000fc80007ffe0ff */
[----:B------:R-:W-:-:S05]  /*2e30*/  SEL R0, R0, R187, !P3 ;  /* 0x000000bb00007207 */ /* 0x000fca0005800000 */
[----:B------:R-:W-:Y:S02]  /*2e40*/  IMAD.SHL.U32 R178, R0, 0x2, RZ ;  /* 0x0000000200b27824 */ /* 0x000fe400078e00ff */
[----:B------:R-:W-:-:S04]  /*2e50*/  IMAD.MOV.U32 R0, RZ, RZ, c[0x0][0x22c] ;  /* 0x00008b00ff007624 */ /* 0x000fc800078e00ff */
[----:B------:R-:W-:-:S04]  /*2e60*/  IMAD R0, R0, c[0x0][0x1c0], RZ ;  /* 0x0000700000007a24 */ /* 0x000fc800078e02ff */
[C---:B------:R-:W-:Y:S01]  /*2e70*/  IMAD.SHL.U32 R244, R0.reuse, 0x10, RZ ;  /* 0x0000001000f47824 */ /* 0x040fe200078e00ff */
[----:B------:R-:W-:-:S04]  /*2e80*/  SHF.L.U32 R214, R0, 0x3, RZ ;  /* 0x0000000300d67819 */ /* 0x000fc800000006ff */
[C---:B------:R-:W-:Y:S02]  /*2e90*/  IADD3 R246, R244.reuse, 0x40, RZ ;  /* 0x00000040f4f67810 */ /* 0x040fe40007ffe0ff */
[----:B------:R-:W-:-:S03]  /*2ea0*/  IADD3 R247, R244, 0x20, RZ ;  /* 0x00000020f4f77810 */ /* 0x000fc60007ffe0ff */
[C---:B------:R-:W-:Y:S01]  /*2eb0*/  IMAD.IADD R240, R214.reuse, 0x1, R246 ;  /* 0x00000001d6f07824 */ /* 0x040fe200078e02f6 */
[C---:B---3--:R-:W-:Y:S01]  /*2ec0*/  IADD3 R4, R217.reuse, 0x32370b8f, RZ ;  /* 0x32370b8fd9047810 */ /* 0x048fe20007ffe0ff */
[C---:B------:R-:W-:Y:S01]  /*2ed0*/  IMAD.IADD R241, R214.reuse, 0x1, R247 ;  /* 0x00000001d6f17824 */ /* 0x040fe200078e02f7 */
[C---:B------:R-:W-:Y:S02]  /*2ee0*/  IADD3 R5, R217.reuse, 0x76cf5d0a, RZ ;  /* 0x76cf5d0ad9057810 */ /* 0x040fe40007ffe0ff */
[C---:B------:R-:W-:Y:S02]  /*2ef0*/  IADD3 R4, R217.reuse, -0x56f99767, RZ ;  /* 0xa9066899d9047810 */ /* 0x040fe40007ffe0ff */
[C---:B------:R-:W-:Y:S01]  /*2f00*/  IADD3 R5, R217.reuse, -0x126145ec, RZ ;  /* 0xed9eba14d9057810 */ /* 0x040fe20007ffe0ff */
[C---:B------:R-:W-:Y:S01]  /*2f10*/  IMAD.IADD R5, R214.reuse, 0x1, R241 ;  /* 0x00000001d6057824 */ /* 0x040fe200078e02f1 */
[----:B------:R-:W-:Y:S02]  /*2f20*/  IADD3 R4, R217, 0x646e171e, RZ ;  /* 0x646e171ed9047810 */ /* 0x000fe40007ffe0ff */
[C---:B------:R-:W-:Y:S01]  /*2f30*/  IADD3 R4, R214.reuse, R240, RZ ;  /* 0x000000f0d6047210 */ /* 0x040fe20007ffe0ff */
[----:B------:R-:W-:Y:S01]  /*2f40*/  IMAD.IADD R220, R214, 0x1, R5 ;  /* 0x00000001d6dc7824 */ /* 0x000fe200078e0205 */
[----:B------:R-:W-:-:S02]  /*2f50*/  IADD3 R3, R185, 0x1800, RZ ;  /* 0x00001800b9037810 */ /* 0x000fc40007ffe0ff */
[----:B------:R-:W-:Y:S01]  /*2f60*/  IADD3 R218, R214, R4, RZ ;  /* 0x00000004d6da7210 */ /* 0x000fe20007ffe0ff */
[----:B------:R-:W-:Y:S01]  /*2f70*/  IMAD.WIDE.U32 R234, R23, -0x2daee0ad, RZ ;  /* 0xd2511f5317ea7825 */ /* 0x000fe200078e00ff */
[----:B------:R-:W-:Y:S02]  /*2f80*/  LOP3.LUT R229, R229, R216, RZ, 0x3c, !PT ;  /* 0x000000d8e5e57212 */ /* 0x000fe400078e3cff */
[----:B------:R-:W-:Y:S01]  /*2f90*/  IADD3 R228, R216, -0x61c88647, RZ ;  /* 0x9e3779b9d8e47810 */ /* 0x000fe20007ffe0ff */
[----:B------:R-:W-:Y:S01]  /*2fa0*/  IMAD.IADD R219, R214, 0x1, R220 ;  /* 0x00000001d6db7824 */ /* 0x000fe200078e02dc */
[C---:B------:R-:W-:Y:S02]  /*2fb0*/  IADD3 R238, R216.reuse, 0x3c6ef372, RZ ;  /* 0x3c6ef372d8ee7810 */ /* 0x040fe40007ffe0ff */
[C---:B------:R-:W-:Y:S02]  /*2fc0*/  IADD3 R227, R216.reuse, -0x255992d5, RZ ;  /* 0xdaa66d2bd8e37810 */ /* 0x040fe40007ffe0ff */
[----:B------:R-:W-:-:S02]  /*2fd0*/  IADD3 R226, R216, 0x78dde6e4, RZ ;  /* 0x78dde6e4d8e27810 */ /* 0x000fc40007ffe0ff */
[C---:B------:R-:W-:Y:S02]  /*2fe0*/  IADD3 R225, R216.reuse, 0x1715609d, RZ ;  /* 0x1715609dd8e17810 */ /* 0x040fe40007ffe0ff */
[----:B------:R-:W-:Y:S01]  /*2ff0*/  IADD3 R223, R216, -0x4ab325aa, RZ ;  /* 0xb54cda56d8df7810 */ /* 0x000fe20007ffe0ff */
[----:B------:R-:W-:Y:S01]  /*3000*/  IMAD.IADD R216, R214, 0x1, R218 ;  /* 0x00000001d6d87824 */ /* 0x000fe200078e02da */
[----:B------:R-:W-:Y:S02]  /*3010*/  SEL R3, R3, R185, !P3 ;  /* 0x000000b903037207 */ /* 0x000fe40005800000 */
[----:B------:R-:W-:Y:S01]  /*3020*/  IADD3 R224, R217, -0x4498517b, RZ ;  /* 0xbb67ae85d9e07810 */ /* 0x000fe20007ffe0ff */
[C---:B------:R-:W-:Y:S01]  /*3030*/  IMAD.U32 R252, R0.reuse, -0x40, RZ ;  /* 0xffffffc000fc7824 */ /* 0x040fe200078e00ff */
[----:B------:R-:W-:Y:S01]  /*3040*/  SHF.L.U32 R3, R3, 0x1, RZ ;  /* 0x0000000103037819 */ /* 0x000fe200000006ff */
[----:B------:R-:W-:Y:S01]  /*3050*/  IMAD R249, R0, 0x38, RZ ;  /* 0x0000003800f97824 */ /* 0x000fe200078e02ff */
[----:B------:R-:W-:Y:S01]  /*3060*/  LOP3.LUT R224, R234, R224, RZ, 0x3c, !PT ;  /* 0x000000e0eae07212 */ /* 0x000fe200078e3cff */
[C---:B------:R-:W-:Y:S01]  /*3070*/  IMAD.IADD R221, R214.reuse, 0x1, R216 ;  /* 0x00000001d6dd7824 */ /* 0x040fe200078e02d8 */
[----:B--2---:R-:W-:-:S02]  /*3080*/  IADD3 R222, R214, R219, RZ ;  /* 0x000000dbd6de7210 */ /* 0x004fc40007ffe0ff */
.L_x_522:
        /* <DEDUP_REMOVED lines=97> */
[--C-:B------:R-:W-:Y:S01]  /*36a0*/  LOP3.LUT R160, R139, R144, R228.reuse, 0x96, !PT ;  /* 0x000000908ba07212 */ /* 0x100fe200078e96e4 */
        /* <DEDUP_REMOVED lines=56> */
[--C-:B------:R-:W-:Y:S01]  /*3a30*/  FFMA.FTZ R9, R9, c[0x0][0x23c], -R138.reuse ;  /* 0x00008f0009097a23 */ /* 0x100fe2000001088a */
        /* <DEDUP_REMOVED lines=91> */
[----:B------:R-:W-:Y:S01]  /*3ff0*/  LOP3.LUT R4, R17, R10, R225, 0x96, !PT ;  /* 0x0000000a11047212 */ /* 0x000fe200078e96e1 */
[----:B------:R-:W-:Y:S01]  /*4000*/  MUFU.EX2 R160, R20 ;  /* 0x0000001400a07308 */ /* 0x000fe20000000800 */
[--C-:B------:R-:W-:Y:S01]  /*4010*/  LOP3.LUT R11, R11, R162, R226.reuse, 0x96, !PT ;  /* 0x000000a20b0b7212 */ /* 0x100fe200078e96e2 */
        /* <DEDUP_REMOVED lines=370> */
[C---:B---3--:R-:W-:Y:S01]  /*5740*/  FADD.FTZ R5, -R0.reuse, R14 ;  /* 0x0000000e00057221 */ /* 0x048fe20000010100 */
        /* <DEDUP_REMOVED lines=67> */
.L_x_520:
        /* <DEDUP_REMOVED lines=13> */
[----:B------:R-:W-:Y:S01]  /*5c50*/  F2FP.BF16.PACK_AB R7, R158, R159 ;  /* 0x0000009f9e07723e */ /* 0x000fe200000010ff */
[----:B------:R-:W-:Y:S01]  /*5c60*/  IMAD.SHL.U32 R160, R242, 0x2, RZ ;  /* 0x00000002f2a07824 */ /* 0x000fe200078e00ff */
        /* <DEDUP_REMOVED lines=103> */
.L_x_521:
[----:B------:R-:W-:Y:S01]  /*62e0*/  LDSM.16.M88.4 R24, [R181] ;  /* 0x00000000b518783b */ /* 0x000fe20000000200 */
[C---:B------:R-:W-:Y:S01]  /*62f0*/  LEA R203, P0, R252.reuse, R162, 0x2 ;  /* 0x000000a2fccb7211 */ /* 0x040fe200078010ff */
[----:B------:R-:W-:Y:S02]  /*6300*/  IMAD.MOV.U32 R166, RZ, RZ, c[0x0][0x22c] ;  /* 0x00008b00ffa67624 */ /* 0x000fe400078e00ff */
[----:B------:R-:W2:Y:S01]  /*6310*/  LDSM.16.MT88.4 R8, [R0+0x9000] ;  /* 0x009000000008783b */ /* 0x000ea20000004200 */
[----:B------:R-:W-:Y:S01]  /*6320*/  LEA.HI.X.SX32 R202, R252, R163, 0x2, P0 ;  /* 0x000000a3fcca7211 */ /* 0x000fe200000f16ff */
[----:B------:R-:W-:Y:S02]  /*6330*/  IMAD R166, R166, c[0x0][0x1c0], RZ ;  /* 0x00007000a6a67a24 */ /* 0x000fe400078e02ff */
[----:B------:R-:W3:Y:S01]  /*6340*/  LDSM.16.MT88.4 R16, [R0+0xb000] ;  /* 0x00b000000010783b */ /* 0x000ee20000004200 */
[----:B------:R-:W-:Y:S02]  /*6350*/  IMAD.MOV.U32 R165, RZ, RZ, c[0x0][0x22c] ;  /* 0x00008b00ffa57624 */ /* 0x000fe400078e00ff */
[----:B------:R-:W-:Y:S01]  /*6360*/  IMAD R166, R166, 0x18, RZ ;  /* 0x00000018a6a67824 */ /* 0x000fe200078e02ff */
[----:B------:R-:W4:Y:S01]  /*6370*/  LDSM.16.MT88.4 R28, [R0+0xd000] ;  /* 0x00d00000001c783b */ /* 0x000f220000004200 */
[----:B------:R-:W-:Y:S02]  /*6380*/  IMAD R165, R165, c[0x0][0x1c0], RZ ;  /* 0x00007000a5a57a24 */ /* 0x000fe400078e02ff */
[----:B------:R-:W-:Y:S01]  /*6390*/  IMAD.MOV.U32 R164, RZ, RZ, c[0x0][0x22c] ;  /* 0x00008b00ffa47624 */ /* 0x000fe200078e00ff */
[----:B------:R-:W-:Y:S01]  /*63a0*/  LDSM.16.M88.4 R32, [R182] ;  /* 0x00000000b620783b */ /* 0x000fe20000000200 */
[----:B------:R-:W-:Y:S02]  /*63b0*/  IMAD.SHL.U32 R165, R165, 0x20, RZ ;  /* 0x00000020a5a57824 */ /* 0x000fe400078e00ff */
[----:B------:R-:W-:Y:S01]  /*63c0*/  IMAD R164, R164, c[0x0][0x1c0], RZ ;  /* 0x00007000a4a47a24 */ /* 0x000fe200078e02ff */
[----:B------:R-:W1:Y:S01]  /*63d0*/  LDSM.16.MT88.4 R132, [R0+0x9400] ;  /* 0x009400000084783b */ /* 0x000e620000004200 */
[----:B------:R-:W-:Y:S02]  /*63e0*/  IMAD.MOV.U32 R161, RZ, RZ, c[0x0][0x22c] ;  /* 0x00008b00ffa17624 */ /* 0x000fe400078e00ff */
[----:B------:R-:W-:Y:S01]  /*63f0*/  IMAD R164, R164, 0x28, RZ ;  /* 0x00000028a4a47824 */ /* 0x000fe200078e02ff */
[----:B------:R-:W1:Y:S01]  /*6400*/  LDSM.16.MT88.4 R136, [R0+0xb400] ;  /* 0x00b400000088783b */ /* 0x000e620000004200 */
[----:B------:R-:W-:Y:S03]  /*6410*/  IMAD R161, R161, c[0x0][0x1c0], RZ ;  /* 0x00007000a1a17a24 */ /* 0x000fe600078e02ff */
[----:B------:R-:W1:Y:S01]  /*6420*/  LDSM.16.MT88.4 R140, [R0+0xd400] ;  /* 0x00d40000008c783b */ /* 0x000e620000004200 */
[----:B------:R-:W-:Y:S03]  /*6430*/  IMAD R161, R161, 0x30, RZ ;  /* 0x00000030a1a17824 */ /* 0x000fe600078e02ff */
[----:B------:R-:W-:Y:S04]  /*6440*/  LDSM.16.M88.4 R144, [R184] ;  /* 0x00000000b890783b */ /* 0x000fe80000000200 */
[----:B------:R-:W1:Y:S04]  /*6450*/  LDSM.16.MT88.4 R148, [R0+0x9800] ;  /* 0x009800000094783b */ /* 0x000e680000004200 */
[----:B------:R-:W1:Y:S01]  /*6460*/  LDSM.16.MT88.4 R152, [R0+0xb800] ;  /* 0x00b800000098783b */ /* 0x000e620000004200 */
[C---:B--2---:R-:W-:Y:S03]  /*6470*/  HMMA.16816.F32.BF16 R4, R24.reuse, R8, RZ ;  /* 0x000000081804723c */ /* 0x044fe600000418ff */
[----:B------:R-:W-:Y:S05]  /*6480*/  LDSM.16.MT88.4 R156, [R0+0xbc00] ;  /* 0x00bc0000009c783b */ /* 0x000fea0000004200 */
        /* <DEDUP_REMOVED lines=8> */
[----:B------:R-:W-:Y:S07]  /*6510*/  LDSM.16.M88.4 R132, [R183] ;  /* 0x00000000b784783b */ /* 0x000fee0000000200 */
[C---:B------:R-:W-:Y:S08]  /*6520*/  HMMA.16816.F32.BF16 R12, R32.reuse, R136, R12 ;  /* 0x00000088200c723c */ /* 0x040ff0000004180c */
[C---:B------:R-:W-:Y:S01]  /*6530*/  HMMA.16816.F32.BF16 R16, R32.reuse, R138, R16 ;  /* 0x0000008a2010723c */ /* 0x040fe20000041810 */
[----:B------:R-:W1:Y:S07]  /*6540*/  LDSM.16.MT88.4 R136, [R0+0x9c00] ;  /* 0x009c00000088783b */ /* 0x000e6e0000004200 */
        /* <DEDUP_REMOVED lines=10> */
[C---:B--2---:R-:W-:Y:S08]  /*65f0*/  HMMA.16816.F32.BF16 R20, R144.reuse, R28, R20 ;  /* 0x0000001c9014723c */ /* 0x044ff00000041814 */
[----:B------:R-:W-:Y:S01]  /*6600*/  HMMA.16816.F32.BF16 R24, R144, R30, R24 ;  /* 0x0000001e9018723c */ /* 0x000fe20000041818 */
[----:B------:R-:W2:Y:S04]  /*6610*/  LDSM.16.MT88.4 R28, [R0+0xe000] ;  /* 0x00e00000001c783b */ /* 0x000ea80000004200 */
[----:B------:R-:W-:Y:S03]  /*6620*/  LDSM.16.MT88.4 R144, [R0+0xa400] ;  /* 0x00a400000090783b */ /* 0x000fe60000004200 */
[C---:B-1----:R-:W-:Y:S08]  /*6630*/  HMMA.16816.F32.BF16 R4, R132.reuse, R136, R4 ;  /* 0x000000888404723c */ /* 0x042ff00000041804 */
[C---:B------:R-:W-:Y:S01]  /*6640*/  HMMA.16816.F32.BF16 R8, R132.reuse, R138, R8 ;  /* 0x0000008a8408723c */ /* 0x040fe20000041808 */
[----:B------:R-:W1:Y:S07]  /*6650*/  LDSM.16.M88.4 R136, [R182+0x2000] ;  /* 0x00200000b688783b */ /* 0x000e6e0000000200 */
        /* <DEDUP_REMOVED lines=16> */
[----:B------:R-:W-:Y:S03]  /*6760*/  LDSM.16.M88.4 R140, [R183+0x2000] ;  /* 0x00200000b78c783b */ /* 0x000fe60000000200 */
[C---:B-1----:R-:W-:Y:S08]  /*6770*/  HMMA.16816.F32.BF16 R4, R136.reuse, R144, R4 ;  /* 0x000000908804723c */ /* 0x042ff00000041804 */
[C---:B------:R-:W-:Y:S01]  /*6780*/  HMMA.16816.F32.BF16 R8, R136.reuse, R146, R8 ;  /* 0x000000928808723c */ /* 0x040fe20000041808 */
[----:B------:R-:W1:Y:S07]  /*6790*/  LDSM.16.MT88.4 R144, [R0+0xac00] ;  /* 0x00ac00000090783b */ /* 0x000e6e0000004200 */
[C---:B------:R-:W-:Y:S08]  /*67a0*/  HMMA.16816.F32.BF16 R12, R136.reuse, R156, R12 ;  /* 0x0000009c880c723c */ /* 0x040ff0000004180c */
[C---:B------:R-:W-:Y:S01]  /*67b0*/  HMMA.16816.F32.BF16 R16, R136.reuse, R158, R16 ;  /* 0x0000009e8810723c */ /* 0x040fe20000041810 */
[----:B------:R-:W1:Y:S07]  /*67c0*/  LDSM.16.MT88.4 R156, [R0+0xcc00] ;  /* 0x00cc0000009c783b */ /* 0x000e6e0000004200 */
[C---:B---3--:R-:W-:Y:S08]  /*67d0*/  HMMA.16816.F32.BF16 R20, R136.reuse, R32, R20 ;  /* 0x000000208814723c */ /* 0x048ff00000041814 */
[----:B------:R-:W-:Y:S01]  /*67e0*/  HMMA.16816.F32.BF16 R24, R136, R34, R24 ;  /* 0x000000228818723c */ /* 0x000fe20000041818 */
[----:B------:R3:W1:Y:S04]  /*67f0*/  LDSM.16.MT88.4 R32, [R0+0xec00] ;  /* 0x00ec00000020783b */ /* 0x0006680000004200 */
[----:B------:R-:W-:Y:S03]  /*6800*/  LDSM.16.MT88.4 R136, [R2+0x18800] ;  /* 0x018800000288783b */ /* 0x000fe60000004200 */
[C---:B----4-:R-:W-:Y:S08]  /*6810*/  HMMA.16816.F32.BF16 R4, R132.reuse, R148, R4 ;  /* 0x000000948404723c */ /* 0x050ff00000041804 */
[C---:B------:R-:W-:Y:S08]  /*6820*/  HMMA.16816.F32.BF16 R8, R132.reuse, R150, R8 ;  /* 0x000000968408723c */ /* 0x040ff00000041808 */
[C---:B------:R-:W-:Y:S04]  /*6830*/  HMMA.16816.F32.BF16 R12, R132.reuse, R152, R12 ;  /* 0x00000098840c723c */ /* 0x040fe8000004180c */
[C---:B---3--:R-:W-:Y:S04]  /*6840*/  IMAD.IADD R0, R214.reuse, 0x1, R240 ;  /* 0x00000001d6007824 */ /* 0x048fe800078e02f0 */
[C---:B------:R-:W-:Y:S08]  /*6850*/  HMMA.16816.F32.BF16 R16, R132.reuse, R154, R16 ;  /* 0x0000009a8410723c */ /* 0x040ff00000041810 */
[C---:B--2---:R-:W-:Y:S07]  /*6860*/  HMMA.16816.F32.BF16 R20, R132.reuse, R28, R20 ;  /* 0x0000001c8414723c */ /* 0x044fee0000041814 */
[----:B------:R-:W-:Y:S01]  /*6870*/  IMAD.MOV.U32 R28, RZ, RZ, R203 ;  /* 0x000000ffff1c7224 */ /* 0x000fe200078e00cb */
[----:B------:R-:W-:Y:S04]  /*6880*/  HMMA.16816.F32.BF16 R24, R132, R30, R24 ;  /* 0x0000001e8418723c */ /* 0x000fe80000041818 */
[----:B------:R-:W-:Y:S03]  /*6890*/  IMAD.MOV.U32 R29, RZ, RZ, R202 ;  /* 0x000000ffff1d7224 */ /* 0x000fe600078e00ca */
[CC--:B------:R-:W-:Y:S01]  /*68a0*/  LEA R30, P1, R214.reuse, R28.reuse, 0x2 ;  /* 0x0000001cd61e7211 */ /* 0x0c0fe200078210ff */
[C---:B-1----:R-:W-:Y:S05]  /*68b0*/  HMMA.16816.F32.BF16 R4, R140.reuse, R144, R4 ;  /* 0x000000908c04723c */ /* 0x042fea0000041804 */
        /* <DEDUP_REMOVED lines=21> */
[-C--:B------:R-:W-:Y:S02]  /*6a10*/  LEA.HI.X.SX32 R133, R166, R29.reuse, 0x2, P1 ;  /* 0x0000001da6857211 */ /* 0x080fe400008f16ff */
[CC--:B--2---:R-:W-:Y:S03]  /*6a20*/  LEA R4, P1, R161.reuse, R28.reuse, 0x2 ;  /* 0x0000001ca1047211 */ /* 0x0c4fe600078210ff */
[----:B------:R1:W-:Y:S01]  /*6a30*/  RED.E.ADD.F32.FTZ.RN.STRONG.GPU [R132.64], R7 ;  /* 0x000000078400798e */ /* 0x0003e2000c10e786 */
[-C--:B---3--:R-:W-:Y:S01]  /*6a40*/  LEA.HI.X.SX32 R5, R161, R29.reuse, 0x2, P1 ;  /* 0x0000001da1057211 */ /* 0x088fe200008f16ff */
[----:B------:R-:W-:Y:S02]  /*6a50*/  IMAD.IADD R161, R214, 0x1, R241 ;  /* 0x00000001d6a17824 */ /* 0x000fe400078e02f1 */
[----:B------:R2:W-:Y:S04]  /*6a60*/  RED.E.ADD.F32.FTZ.RN.STRONG.GPU [R34.64], R8 ;  /* 0x000000082200798e */ /* 0x0005e8000c10e786 */
[----:B------:R-:W-:Y:S01]  /*6a70*/  LDSM.16.MT88.4 R132, [R2+0x17800] ;  /* 0x017800000284783b */ /* 0x000fe20000004200 */
[CC--:B----4-:R-:W-:Y:S02]  /*6a80*/  LEA R32, P2, R164.reuse, R28.reuse, 0x2 ;  /* 0x0000001ca4207211 */ /* 0x0d0fe400078410ff */
[CC--:B------:R-:W-:Y:S02]  /*6a90*/  LEA R6, P0, R249.reuse, R28.reuse, 0x2 ;  /* 0x0000001cf9067211 */ /* 0x0c0fe400078010ff */
        /* <DEDUP_REMOVED lines=16> */
[-C--:B------:R-:W-:Y:S02]  /*6ba0*/  LEA.HI.X.SX32 R11, R161, R29.reuse, 0x2, P0 ;  /* 0x0000001da10b7211 */ /* 0x080fe400000f16ff */
        /* <DEDUP_REMOVED lines=12> */
[-C--:B--2---:R-:W-:Y:S01]  /*6c70*/  LEA R10, P3, R0, R28.reuse, 0x2 ;  /* 0x0000001c000a7211 */ /* 0x084fe200078610ff */
[----:B------:R1:W-:Y:S01]  /*6c80*/  RED.E.ADD.F32.FTZ.RN.STRONG.GPU [R4.64], R19 ;  /* 0x000000130400798e */ /* 0x0003e2000c10e786 */
[-C--:B----4-:R-:W-:Y:S03]  /*6c90*/  LEA R8, P2, R218, R28.reuse, 0x2 ;  /* 0x0000001cda087211 */ /* 0x090fe600078410ff */
[----:B------:R-:W-:Y:S01]  /*6ca0*/  RED.E.ADD.F32.FTZ.RN.STRONG.GPU [R28.64+0x100], R20 ;  /* 0x000100141c00798e */ /* 0x000fe2000c10e786 */
[-C--:B------:R-:W-:Y:S02]  /*6cb0*/  LEA.HI.X.SX32 R11, R0, R29.reuse, 0x2, P3 ;  /* 0x0000001d000b7211 */ /* 0x080fe400018f16ff */
[----:B------:R-:W-:Y:S01]  /*6cc0*/  LEA R6, P1, R216, R28, 0x2 ;  /* 0x0000001cd8067211 */ /* 0x000fe200078210ff */
[----:B------:R-:W-:Y:S01]  /*6cd0*/  RED.E.ADD.F32.FTZ.RN.STRONG.GPU [R30.64+0x100], R21 ;  /* 0x000100151e00798e */ /* 0x000fe2000c10e786 */
[-C--:B------:R-:W-:Y:S02]  /*6ce0*/  LEA.HI.X.SX32 R9, R218, R29.reuse, 0x2, P2 ;  /* 0x0000001dda097211 */ /* 0x080fe400010f16ff */
[-C--:B------:R-:W-:Y:S01]  /*6cf0*/  LEA.HI.X.SX32 R7, R216, R29.reuse, 0x2, P1 ;  /* 0x0000001dd8077211 */ /* 0x080fe200008f16ff */
        /* <DEDUP_REMOVED lines=89> */
[----:B------:R-:W-:Y:S01]  /*7290*/  ISETP.NE.AND P0, PT, R248, -0x1, PT ;  /* 0xfffffffff800780c */ /* 0x000fe20003f05270 */
[----:B------:R-:W-:-:S02]  /*72a0*/  FMUL.FTZ R48, R46, c[0x0][0x2dc] ;  /* 0x0000b7002e307a20 */ /* 0x000fc40000410000 */
[----:B------:R-:W-:Y:S01]  /*72b0*/  FMUL.FTZ R18, R47, c[0x0][0x2dc] ;  /* 0x0000b7002f127a20 */ /* 0x000fe20000410000 */
[----:B------:R-:W1:Y:S01]  /*72c0*/  S2R R144, SR_CTAID.Y ;  /* 0x0000000000907919 */ /* 0x000e620000002600 */
        /* <DEDUP_REMOVED lines=190> */
[----:B--2---:R-:W-:-:S05]  /*7eb0*/  @P0 IADD3 R0, R232, R248, RZ ;  /* 0x000000f8e8000210 */ /* 0x004fca0007ffe0ff */
        /* <DEDUP_REMOVED lines=14> */
.L_x_523:
        /* <DEDUP_REMOVED lines=15> */
.L_x_524:
        /* <DEDUP_REMOVED lines=30> */
[----:B------:R-:W2:Y:S01]  /*8270*/  LDS.128 R20, [R160+0xb000] ;  /* 0x00b00000a0147984 */ /* 0x000ea20000000c00 */
[----:B------:R-:W-:Y:S01]  /*8280*/  MOV R4, R8 ;  /* 0x0000000800047202 */ /* 0x000fe20000000f00 */
[----:B------:R-:W-:Y:S01]  /*8290*/  IMAD R3, R41, c[0x0][0x3a0], RZ ;  /* 0x0000e80029037a24 */ /* 0x000fe200078e02ff */
[----:B------:R-:W-:Y:S01]  /*82a0*/  MOV R5, R24 ;  /* 0x0000001800057202 */ /* 0x000fe20000000f00 */
[----:B------:R-:W4:Y:S02]  /*82b0*/  LDS.128 R16, [R160+0x9000] ;  /* 0x00900000a0107984 */ /* 0x000f240000000c00 */
[----:B------:R-:W-:-:S02]  /*82c0*/  IMAD R3, R231, c[0x0][0x3a4], R3 ;  /* 0x0000e900e7037a24 */ /* 0x000fc400078e0203 */
[----:B------:R-:W3:Y:S01]  /*82d0*/  LDS.128 R12, [R160+0xd000] ;  /* 0x00d00000a00c7984 */ /* 0x000ee20000000c00 */
[----:B------:R-:W-:-:S05]  /*82e0*/  IMAD.WIDE.U32 R10, R231, c[0x0][0x3a0], R4 ;  /* 0x0000e800e70a7a25 */ /* 0x000fca00078e0004 */
[----:B------:R-:W-:Y:S02]  /*82f0*/  IADD3 R3, R3, R11, RZ ;  /* 0x0000000b03037210 */ /* 0x000fe40007ffe0ff */
[----:B------:R-:W-:-:S04]  /*8300*/  LEA R4, P0, R10, c[0x0][0x340], 0x1 ;  /* 0x0000d0000a047a11 */ /* 0x000fc800078008ff */
[----:B------:R-:W-:-:S05]  /*8310*/  LEA.HI.X R5, R10, c[0x0][0x344], R3, 0x1, P0 ;  /* 0x0000d1000a057a11 */ /* 0x000fca00000f0c03 */
[----:B--2---:R2:W-:Y:S04]  /*8320*/  STG.E.128 [R4.64+0x40], R20 ;  /* 0x0000401404007986 */ /* 0x0045e8000c101d06 */
[----:B----4-:R2:W-:Y:S04]  /*8330*/  STG.E.128 [R4.64], R16 ;  /* 0x0000001004007986 */ /* 0x0105e8000c101d06 */
[----:B---3--:R2:W-:Y:S02]  /*8340*/  STG.E.128 [R4.64+0x80], R12 ;  /* 0x0000800c04007986 */ /* 0x0085e4000c101d06 */
.L_x_526:
[----:B------:R-:W-:Y:S05]  /*8350*/  BSYNC B0 ;  /* 0x0000000000007941 */ /* 0x000fea0003800000 */
.L_x_525:
[----:B------:R-:W-:Y:S01]  /*8360*/  IADD3 R3, R231, 0x40, RZ ;  /* 0x00000040e7037810 */ /* 0x000fe20007ffe0ff */
[----:B------:R-:W-:Y:S03]  /*8370*/  BSSY B0, `(.L_x_527) ;  /* 0x0000010000007945 */ /* 0x000fe60003800000 */
[----:B------:R-:W-:-:S13]  /*8380*/  ISETP.GE.AND P1, PT, R3, R25, PT ;  /* 0x000000190300720c */ /* 0x000fda0003f26270 */
[----:B------:R-:W-:Y:S05]  /*8390*/  @P1 BRA `(.L_x_528) ;  /* 0x000000d000001947 */ /* 0x000fea0003800000 */
[----:B------:R-:W-:Y:S02]  /*83a0*/  IADD3 R3, P0, R231, 0x40, RZ ;  /* 0x00000040e7037810 */ /* 0x000fe40007f1e0ff */
[----:B--2---:R-:W-:-:S03]  /*83b0*/  MOV R5, R24 ;  /* 0x0000001800057202 */ /* 0x004fc60000000f00 */
        /* <DEDUP_REMOVED lines=8> */
[----:B---3--:R2:W-:Y:S04]  /*8440*/  STG.E.128 [R4.64], R36 ;  /* 0x0000002404007986 */ /* 0x0085e8000c101d06 */
[----:B----4-:R2:W-:Y:S04]  /*8450*/  STG.E.128 [R4.64+0x40], R32 ;  /* 0x0000402004007986 */ /* 0x0105e8000c101d06 */
[----:B-1----:R2:W-:Y:S02]  /*8460*/  STG.E.128 [R4.64+0x80], R28 ;  /* 0x0000801c04007986 */ /* 0x0025e4000c101d06 */
.L_x_528:
[----:B------:R-:W-:Y:S05]  /*8470*/  BSYNC B0 ;  /* 0x0000000000007941 */ /* 0x000fea0003800000 */
.L_x_527:
        /* <DEDUP_REMOVED lines=11> */
[----:B--2---:R-:W-:Y:S01]  /*8530*/  MOV R4, R6 ;  /* 0x0000000600047202 */ /* 0x004fe20000000f00 */
[----:B------:R-:W-:Y:S01]  /*8540*/  IMAD R0, R41, c[0x0][0x3a8], RZ ;  /* 0x0000ea0029007a24 */ /* 0x000fe200078e02ff */
[----:B------:R-:W-:-:S03]  /*8550*/  MOV R5, R3 ;  /* 0x0000000300057202 */ /* 0x000fc60000000f00 */
[C---:B------:R-:W-:Y:S02]  /*8560*/  IMAD R0, R231.reuse, c[0x0][0x3ac], R0 ;  /* 0x0000eb00e7007a24 */ /* 0x040fe400078e0200 */
[----:B------:R-:W-:-:S05]  /*8570*/  IMAD.WIDE.U32 R8, R231, c[0x0][0x3a8], R4 ;  /* 0x0000ea00e7087a25 */ /* 0x000fca00078e0004 */
[----:B------:R-:W-:Y:S02]  /*8580*/  IADD3 R0, R0, R9, RZ ;  /* 0x0000000900007210 */ /* 0x000fe40007ffe0ff */
[----:B------:R-:W-:-:S04]  /*8590*/  LEA R4, P0, R8, c[0x0][0x348], 0x1 ;  /* 0x0000d20008047a11 */ /* 0x000fc800078008ff */
[----:B------:R-:W-:-:S05]  /*85a0*/  LEA.HI.X R5, R8, c[0x0][0x34c], R0, 0x1, P0 ;  /* 0x0000d30008057a11 */ /* 0x000fca00000f0c00 */
[----:B-1----:R1:W-:Y:S04]  /*85b0*/  STG.E.128 [R4.64], R52 ;  /* 0x0000003404007986 */ /* 0x0023e8000c101d06 */
[----:B------:R1:W-:Y:S04]  /*85c0*/  STG.E.128 [R4.64+0x40], R48 ;  /* 0x0000403004007986 */ /* 0x0003e8000c101d06 */
[----:B------:R1:W-:Y:S02]  /*85d0*/  STG.E.128 [R4.64+0x80], R44 ;  /* 0x0000802c04007986 */ /* 0x0003e4000c101d06 */
.L_x_530:
[----:B------:R-:W-:Y:S05]  /*85e0*/  BSYNC B0 ;  /* 0x0000000000007941 */ /* 0x000fea0003800000 */
.L_x_529:
[----:B------:R-:W-:Y:S05]  /*85f0*/  @P1 BRA `(.L_x_519) ;  /* 0x000000c000001947 */ /* 0x000fea0003800000 */
[----:B------:R-:W-:Y:S02]  /*8600*/  IADD3 R0, P0, R231, 0x40, RZ ;  /* 0x00000040e7007810 */ /* 0x000fe40007f1e0ff */
[----:B------:R-:W-:-:S02]  /*8610*/  MOV R7, R3 ;  /* 0x0000000300077202 */ /* 0x000fc40000000f00 */
[----:B-12---:R-:W-:-:S03]  /*8620*/  IADD3.X R4, RZ, R41, RZ, P0, !PT ;  /* 0x00000029ff047210 */ /* 0x006fc600007fe4ff */
        /* <DEDUP_REMOVED lines=9> */
.L_x_519:
[----:B------:R-:W-:Y:S05]  /*86c0*/  BSYNC B1 ;  /* 0x0000000000017941 */ /* 0x000fea0003800000 */
.L_x_505:
        /* <DEDUP_REMOVED lines=9> */
.L_x_531:
[----:B------:R-:W-:Y:S05]  /*8760*/  EXIT ;  /* 0x000000000000794d */ /* 0x000fea0003800000 */
.L_x_533:
        /* <DEDUP_REMOVED lines=9> */
.L_x_684:


//--------------------- .text._ZN5flash44flash_bwd_dq_dk_dv_loop_seqk_parallel_kernelI23Flash_bwd_kernel_traitsILi96ELi64ELi128ELi8ELi2ELi4ELi4ELb0ELb0EN7cutlass10bfloat16_tE19Flash_kernel_traitsILi96ELi64ELi128ELi8ES3_EELb0ELb1ELb0ELb0ELb0ELb1ELb1EEEvNS_16Flash_bwd_paramsE --------------------------
	.section	.text._ZN5flash44flash_bwd_dq_dk_dv_loop_seqk_parallel_kernelI23Flash_bwd_kernel_traitsILi96ELi64ELi128ELi8ELi2ELi4ELi4ELb0ELb0EN7cutlass10bfloat16_tE19Flash_kernel_traitsILi96ELi64ELi128ELi8ES3_EELb0ELb1ELb0ELb0ELb0ELb1ELb1EEEvNS_16Flash_bwd_paramsE,"ax",@progbits
	.sectioninfo	@"SHI_REGISTERS=255"
	.align	128
        .global         _ZN5flash44flash_bwd_dq_dk_dv_loop_seqk_parallel_kernelI23Flash_bwd_kernel_traitsILi96ELi64ELi128ELi8ELi2ELi4ELi4ELb0ELb0EN7cutlass10bfloat16_tE19Flash_kernel_traitsILi96ELi64ELi128ELi8ES3_EELb0ELb1ELb0ELb0ELb0ELb1ELb1EEEvNS_16Flash_bwd_paramsE
        .type           _ZN5flash44flash_bwd_dq_dk_dv_loop_seqk_parallel_kernelI23Flash_bwd_kernel_traitsILi96ELi64ELi128ELi8ELi2ELi4ELi4ELb0ELb0EN7cutlass10bfloat16_tE19Flash_kernel_traitsILi96ELi64ELi128ELi8ES3_EELb0ELb1ELb0ELb0ELb0ELb1ELb1EEEvNS_16Flash_bwd_paramsE,@function
        .size           _ZN5flash44flash_bwd_dq_dk_dv_loop_seqk_parallel_kernelI23Flash_bwd_kernel_traitsILi96ELi64ELi128ELi8ELi2ELi4ELi4ELb0ELb0EN7cutlass10bfloat16_tE19Flash_kernel_traitsILi96ELi64ELi128ELi8ES3_EELb0ELb1ELb0ELb0ELb0ELb1ELb1EEEvNS_16Flash_bwd_paramsE,(.L_x_685 - _ZN5flash44flash_bwd_dq_dk_dv_loop_seqk_parallel_kernelI23Flash_bwd_kernel_traitsILi96ELi64ELi128ELi8ELi2ELi4ELi4ELb0ELb0EN7cutlass10bfloat16_tE19Flash_kernel_traitsILi96ELi64ELi128ELi8ES3_EELb0ELb1ELb0ELb0ELb0ELb1ELb1EEEvNS_16Flash_bwd_paramsE)
        .other          _ZN5flash44flash_bwd_dq_dk_dv_loop_seqk_parallel_kernelI23Flash_bwd_kernel_traitsILi96ELi64ELi128ELi8ELi2ELi4ELi4ELb0ELb0EN7cutlass10bfloat16_tE19Flash_kernel_traitsILi96ELi64ELi128ELi8ES3_EELb0ELb1ELb0ELb0ELb0ELb1ELb1EEEvNS_16Flash_bwd_paramsE,@"STO_CUDA_ENTRY STV_DEFAULT"
_ZN5flash44flash_bwd_dq_dk_dv_loop_seqk_parallel_kernelI23Flash_bwd_kernel_traitsILi96ELi64ELi128ELi8ELi2ELi4ELi4ELb0ELb0EN7cutlass10bfloat16_tE19Flash_kernel_traitsILi96ELi64ELi128ELi8ES3_EELb0ELb1ELb0ELb0ELb0ELb1ELb1EEEvNS_16Flash_bwd_paramsE:
.text._ZN5flash44flash_bwd_dq_dk_dv_loop_seqk_parallel_kernelI23Flash_bwd_kernel_traitsILi96ELi64ELi128ELi8ELi2ELi4ELi4ELb0ELb0EN7cutlass10bfloat16_tE19Flash_kernel_traitsILi96ELi64ELi128ELi8ES3_EELb0ELb1ELb0ELb0ELb0ELb1ELb1EEEvNS_16Flash_bwd_paramsE:
        /* <DEDUP_REMOVED lines=87> */
[----:B------:R1:W-:Y:S01]  /*0570*/  STL [R1+0x10], R18 ;  /* 0x0000101201007387 */ /* 0x0003e20000100800 */
        /* <DEDUP_REMOVED lines=9> */
[----:B------:R-:W-:Y:S01]  /*0610*/  USHF.R.S32.HI UR58, URZ, 0x1f, UR29 ;  /* 0x0000001f3f3a7899 */ /* 0x000fe2000801141d */
[----:B------:R-:W-:Y:S01]  /*0620*/  LOP3.LUT R4, R13, 0xfffffff0, RZ, 0xc0, !PT ;  /* 0xfffffff00d047812 */ /* 0x000fe200078ec0ff */
[----:B------:R-:W-:Y:S01]  /*0630*/  IMAD.IADD R3, R7, 0x1, -R0 ;  /* 0x0000000107037824 */ /* 0x000fe200078e0a00 */
[----:B------:R-:W-:Y:S01]  /*0640*/  LEA.HI R8, R20, R21, RZ, 0x7 ;  /* 0x0000001514087211 */ /* 0x000fe200078f38ff */
[----:B------:R-:W-:Y:S01]  /*0650*/  IMAD R2, R11, 0x4, R14 ;  /* 0x000000040b027824 */ /* 0x000fe200078e020e */
[----:B------:R-:W-:Y:S01]  /*0660*/  LOP3.LUT P4, RZ, R9, 0x2, RZ, 0xc0, !PT ;  /* 0x0000000209ff7812 */ /* 0x000fe2000788c0ff */
[C---:B------:R-:W-:Y:S01]  /*0670*/  IMAD.IADD R0, R21.reuse, 0x1, -R4 ;  /* 0x0000000115007824 */ /* 0x040fe200078e0a04 */
[----:B------:R-:W-:Y:S01]  /*0680*/  USHF.R.S32.HI UR57, URZ, 0x1f, UR36 ;  /* 0x0000001f3f397899 */ /* 0x000fe20008011424 */
[----:B------:R-:W-:Y:S01]  /*0690*/  IMAD R19, R2, 0x8, R3 ;  /* 0x0000000802137824 */ /* 0x000fe200078e0203 */
[----:B------:R-:W-:Y:S01]  /*06a0*/  UIMAD.WIDE.U32 UR40, UR34, UR42, URZ ;  /* 0x0000002a222872a5 */ /* 0x000fe2000f8e003f */
[----:B------:R-:W-:Y:S01]  /*06b0*/  IMAD.SHL.U32 R21, R21, 0x2, RZ ;  /* 0x0000000215157824 */ /* 0x000fe200078e00ff */
[----:B------:R-:W-:Y:S01]  /*06c0*/  SHF.R.S32.HI R3, RZ, 0x1f, R0 ;  /* 0x0000001fff037819 */ /* 0x000fe20000011400 */
[----:B------:R-:W-:Y:S01]  /*06d0*/  UIMAD UR50, UR35, UR42, URZ ;  /* 0x0000002a233272a4 */ /* 0x000fe2000f8e023f */
[-C--:B------:R-:W-:Y:S01]  /*06e0*/  LEA.HI R2, R0, R0.reuse, RZ, 0x1 ;  /* 0x0000000000027211 */ /* 0x080fe200078f08ff */
[----:B------:R-:W-:Y:S01]  /*06f0*/  USHF.R.S32.HI UR52, URZ, 0x1f, UR46 ;  /* 0x0000001f3f347899 */ /* 0x000fe2000801142e */
[----:B------:R-:W-:Y:S01]  /*0700*/  LEA.HI R10, R3, R0, RZ, 0x3 ;  /* 0x00000000030a7211 */ /* 0x000fe200078f18ff */
[----:B------:R-:W-:Y:S01]  /*0710*/  UIMAD UR49, UR4, UR49, URZ ;  /* 0x00000031043172a4 */ /* 0x000fe2000f8e023f */
[----:B------:R-:W-:Y:S01]  /*0720*/  LOP3.LUT R4, R2, 0x7fffffe, RZ, 0xc0, !PT ;  /* 0x07fffffe02047812 */ /* 0x000fe200078ec0ff */
[----:B------:R-:W-:Y:S01]  /*0730*/  @!UP5 UIMAD UR48, UR5, UR48, URZ ;  /* 0x000000300530d2a4 */ /* 0x000fe2000f8e023f */
[----:B------:R-:W-:Y:S01]  /*0740*/  LOP3.LUT R3, R10, 0xfffffff8, RZ, 0xc0, !PT ;  /* 0xfffffff80a037812 */ /* 0x000fe200078ec0ff */
[----:B------:R-:W-:Y:S01]  /*0750*/  USHF.R.S32.HI UR47, URZ, 0x1f, UR44 ;  /* 0x0000001f3f2f7899 */ /* 0x000fe2000801142c */
[----:B------:R-:W-:Y:S01]  /*0760*/  SHF.R.S32.HI R6, RZ, 0x1, R2 ;  /* 0x00000001ff067819 */ /* 0x000fe20000011402 */
[C---:B-1----:R-:W-:Y:S01]  /*0770*/  IMAD.IADD R18, R0.reuse, 0x1, -R4 ;  /* 0x0000000100127824 */ /* 0x042fe200078e0a04 */
[----:B------:R-:W-:Y:S01]  /*0780*/  LOP3.LUT R4, R9, 0x1, RZ, 0xc0, !PT ;  /* 0x0000000109047812 */ /* 0x000fe200078ec0ff */
[----:B------:R-:W-:Y:S01]  /*0790*/  IMAD.IADD R15, R0, 0x1, -R3 ;  /* 0x00000001000f7824 */ /* 0x000fe200078e0a03 */
[----:B------:R-:W-:Y:S01]  /*07a0*/  SHF.R.S32.HI R3, RZ, 0x1, R5 ;  /* 0x00000001ff037819 */ /* 0x000fe20000011405 */
[----:B------:R-:W-:Y:S01]  /*07b0*/  IMAD.SHL.U32 R0, R7, 0x40, RZ ;  /* 0x0000004007007824 */ /* 0x000fe200078e00ff */
[----:B------:R-:W-:Y:S01]  /*07c0*/  SHF.R.S32.HI R2, RZ, 0x1f, R2 ;  /* 0x0000001fff027819 */ /* 0x000fe20000011402 */
[----:B------:R-:W-:Y:S01]  /*07d0*/  UMOV UR39, 0xffffd000 ;  /* 0xffffd00000277882 */ /* 0x000fe20000000000 */
[C---:B------:R-:W-:Y:S01]  /*07e0*/  LOP3.LUT P6, RZ, R3.reuse, 0x2, RZ, 0xc0, !PT ;  /* 0x0000000203ff7812 */ /* 0x040fe200078cc0ff */
[----:B------:R-:W-:Y:S01]  /*07f0*/  IMAD.SHL.U32 R3, R3, 0x40, RZ ;  /* 0x0000004003037824 */ /* 0x000fe200078e00ff */
[----:B------:R-:W-:Y:S01]  /*0800*/  LOP3.LUT R5, R0, 0x1c0, RZ, 0xc0, !PT ;  /* 0x000001c000057812 */ /* 0x000fe200078ec0ff */
        /* <DEDUP_REMOVED lines=82> */
[----:B------:R-:W-:Y:S01]  /*0d30*/  IADD3 R246, R245, 0x20, RZ ;  /* 0x00000020f5f67810 */ /* 0x000fe20007ffe0ff */
        /* <DEDUP_REMOVED lines=9> */
[----:B------:R2:W-:Y:S01]  /*0dd0*/  STL [R1], R0 ;  /* 0x0000000001007387 */ /* 0x0005e20000100800 */
[----:B-1--4-:R-:W-:-:S03]  /*0de0*/  IMAD.SHL.U32 R2, R3, 0x2, RZ ;  /* 0x0000000203027824 */ /* 0x012fc600078e00ff */
.L_x_562:
        /* <DEDUP_REMOVED lines=12> */
[----:B-1----:R-:W-:Y:S01]  /*0eb0*/  IMAD.U32 R4, RZ, RZ, UR4 ;  /* 0x00000004ff047e24 */ /* 0x002fe2000f8e00ff */
        /* <DEDUP_REMOVED lines=9> */
[----:B------:R1:W4:Y:S01]  /*0f50*/  @P2 LDG.E R3, [R4.64+0x4] ;  /* 0x0000040c04032981 */ /* 0x000322000c1e1900 */
        /* <DEDUP_REMOVED lines=30> */
.L_x_534:
        /* <DEDUP_REMOVED lines=59> */
.L_x_536:
        /* <DEDUP_REMOVED lines=18> */
.L_x_537:
        /* <DEDUP_REMOVED lines=68> */
.L_x_538:
[----:B------:R-:W-:Y:S02]  /*1a50*/  UMOV UR6, UR49 ;  /* 0x0000003100067c82 */ /* 0x000fe40008000000 */
.L_x_539:
        /* <DEDUP_REMOVED lines=98> */
.L_x_541:
        /* <DEDUP_REMOVED lines=18> */
.L_x_542:
        /* <DEDUP_REMOVED lines=29> */
.L_x_544:
[----:B------:R-:W-:Y:S05]  /*2370*/  BSYNC B0 ;  /* 0x0000000000007941 */ /* 0x000fea0003800000 */
.L_x_543:
        /* <DEDUP_REMOVED lines=16> */
.L_x_546:
[----:B------:R-:W-:Y:S05]  /*2480*/  BSYNC B0 ;  /* 0x0000000000007941 */ /* 0x000fea0003800000 */
.L_x_545:
        /* <DEDUP_REMOVED lines=26> */
.L_x_548:
[----:B------:R-:W-:Y:S05]  /*2630*/  BSYNC B0 ;  /* 0x0000000000007941 */ /* 0x000fea0003800000 */
.L_x_547:
        /* <DEDUP_REMOVED lines=14> */
.L_x_540:
[----:B-1----:R-:W2:Y:S01]  /*2720*/  LDL R17, [R1+0x18] ;  /* 0x0000180001117983 */ /* 0x002ea20000100800 */
[----:B------:R-:W-:Y:S01]  /*2730*/  ULDC.64 UR16, c[0x0][0x198] ;  /* 0x0000660000107ab9 */ /* 0x000fe20000000a00 */
[----:B------:R-:W-:Y:S01]  /*2740*/  IMAD.U32 R4, RZ, RZ, UR24 ;  /* 0x00000018ff047e24 */ /* 0x000fe2000f8e00ff */
[----:B------:R-:W-:Y:S01]  /*2750*/  UIMAD UR4, UR20, UR16, URZ ;  /* 0x00000010140472a4 */ /* 0x000fe2000f8e023f */
[----:B------:R-:W-:Y:S01]  /*2760*/  IADD3 R8, R0, 0x40, RZ ;  /* 0x0000004000087810 */ /* 0x000fe20007ffe0ff */
[----:B------:R-:W-:Y:S01]  /*2770*/  IMAD R9, R12, c[0x0][0x1b0], RZ ;  /* 0x00006c000c097a24 */ /* 0x000fe200078e02ff */
[----:B------:R-:W-:Y:S01]  /*2780*/  MOV R234, 0x7f800000 ;  /* 0x7f80000000ea7802 */ /* 0x000fe20000000f00 */
[----:B------:R-:W-:Y:S01]  /*2790*/  UIMAD UR15, UR24, UR17, UR4 ;  /* 0x00000011180f72a4 */ /* 0x000fe2000f8e0204 */
[----:B------:R-:W-:Y:S01]  /*27a0*/  IMAD.WIDE.U32 R6, R4, c[0x0][0x198], R14 ;  /* 0x0000660004067a25 */ /* 0x000fe200078e000e */
[----:B------:R-:W-:-:S02]  /*27b0*/  UIMAD UR4, UR18, -0x80, UR14 ;  /* 0xffffff80120478a4 */ /* 0x000fc4000f8e020e */
[----:B------:R-:W-:Y:S01]  /*27c0*/  ULDC.64 UR16, c[0x0][0x1a0] ;  /* 0x0000680000107ab9 */ /* 0x000fe20000000a00 */
[----:B------:R-:W-:Y:S01]  /*27d0*/  IMAD.WIDE.U32 R4, R4, c[0x0][0x1a0], R14 ;  /* 0x0000680004047a25 */ /* 0x000fe200078e000e */
[----:B------:R-:W-:Y:S01]  /*27e0*/  UIMAD UR6, UR20, UR16, URZ ;  /* 0x00000010140672a4 */ /* 0x000fe2000f8e023f */
[----:B------:R-:W-:Y:S02]  /*27f0*/  IADD3 R6, P2, R6, UR31, RZ ;  /* 0x0000001f06067c10 */ /* 0x000fe4000ff5e0ff */
[----:B------:R-:W-:Y:S01]  /*2800*/  ISETP.GE.AND P1, PT, R8, UR4, PT ;  /* 0x0000000408007c0c */ /* 0x000fe2000bf26270 */
[----:B------:R-:W-:Y:S01]  /*2810*/  UIMAD UR6, UR24, UR17, UR6 ;  /* 0x00000011180672a4 */ /* 0x000fe2000f8e0206 */
[----:B------:R-:W-:Y:S01]  /*2820*/  IMAD.U32 R8, RZ, RZ, UR15 ;  /* 0x0000000fff087e24 */ /* 0x000fe2000f8e00ff */
[----:B------:R-:W-:Y:S01]  /*2830*/  IADD3 R4, P0, R4, UR27, RZ ;  /* 0x0000001b04047c10 */ /* 0x000fe2000ff1e0ff */
[----:B------:R-:W-:Y:S02]  /*2840*/  IMAD R9, R3, c[0x0][0x1b4], R9 ;  /* 0x00006d0003097a24 */ /* 0x000fe400078e0209 */
[----:B------:R-:W-:Y:S01]  /*2850*/  IMAD.MOV.U32 R235, RZ, RZ, 0x7f800000 ;  /* 0x7f800000ffeb7424 */ /* 0x000fe200078e00ff */
[----:B------:R-:W-:Y:S01]  /*2860*/  IADD3.X R7, R7, UR33, R8, P2, !PT ;  /* 0x0000002107077c10 */ /* 0x000fe200097fe408 */
[----:B------:R-:W-:Y:S01]  /*2870*/  IMAD.U32 R10, RZ, RZ, UR6 ;  /* 0x00000006ff0a7e24 */ /* 0x000fe2000f8e00ff */
[----:B------:R-:W-:Y:S01]  /*2880*/  ISETP.GE.AND P2, PT, R0, UR4, PT ;  /* 0x0000000400007c0c */ /* 0x000fe2000bf46270 */
[----:B------:R-:W-:Y:S01]  /*2890*/  IMAD R8, R12, c[0x0][0x1b8], RZ ;  /* 0x00006e000c087a24 */ /* 0x000fe200078e02ff */
[----:B------:R-:W-:Y:S01]  /*28a0*/  UIMAD UR4, UR5, -0x40, UR26 ;  /* 0xffffffc0050478a4 */ /* 0x000fe2000f8e021a */
[----:B------:R-:W-:Y:S01]  /*28b0*/  IMAD.WIDE.U32 R6, R3, c[0x0][0x1b0], R6 ;  /* 0x00006c0003067a25 */ /* 0x000fe200078e0006 */
[----:B------:R-:W-:Y:S01]  /*28c0*/  IADD3.X R5, R5, UR28, R10, P0, !PT ;  /* 0x0000001c05057c10 */ /* 0x000fe200087fe40a */
[----:B------:R-:W-:Y:S01]  /*28d0*/  ULEA.HI UR6, UR5, UR5, URZ, 0x1 ;  /* 0x0000000505067291 */ /* 0x000fe2000f8f083f */
[C---:B------:R-:W-:Y:S01]  /*28e0*/  @!P1 IADD3 R14, P0, R0.reuse, 0x40, RZ ;  /* 0x00000040000e9810 */ /* 0x040fe20007f1e0ff */
[C---:B------:R-:W-:Y:S01]  /*28f0*/  IMAD R8, R3.reuse, c[0x0][0x1bc], R8 ;  /* 0x00006f0003087a24 */ /* 0x040fe200078e0208 */
[----:B------:R-:W-:Y:S01]  /*2900*/  ISETP.GE.AND P3, PT, R0, UR4, PT ;  /* 0x0000000400007c0c */ /* 0x000fe2000bf66270 */
[----:B------:R-:W-:Y:S01]  /*2910*/  IMAD.WIDE.U32 R4, R3, c[0x0][0x1b8], R4 ;  /* 0x00006e0003047a25 */ /* 0x000fe200078e0004 */
[----:B------:R-:W-:-:S03]  /*2920*/  ULOP3.LUT UR6, UR6, 0xfffffffe, URZ, 0xc0, !UPT ;  /* 0xfffffffe06067892 */ /* 0x000fc6000f8ec03f */
[----:B------:R-:W-:Y:S01]  /*2930*/  IMAD.IADD R7, R7, 0x1, R9 ;  /* 0x0000000107077824 */ /* 0x000fe200078e0209 */
[----:B------:R-:W-:Y:S01]  /*2940*/  IADD3 R5, R5, R8, RZ ;  /* 0x0000000805057210 */ /* 0x000fe20007ffe0ff */
[----:B------:R-:W-:Y:S01]  /*2950*/  @!P2 IMAD R10, R16, c[0x0][0x198], RZ ;  /* 0x00006600100aaa24 */ /* 0x000fe200078e02ff */
[----:B------:R-:W-:Y:S01]  /*2960*/  @!P1 MOV R18, R4 ;  /* 0x0000000400129202 */ /* 0x000fe20000000f00 */
[----:B------:R-:W-:Y:S01]  /*2970*/  @!P1 IMAD.MOV.U32 R8, RZ, RZ, R6 ;  /* 0x000000ffff089224 */ /* 0x000fe200078e0006 */
[----:B------:R-:W-:Y:S01]  /*2980*/  UIADD3 UR6, UR5, -UR6, URZ ;  /* 0x8000000605067290 */ /* 0x000fe2000fffe03f */
[--C-:B------:R-:W-:Y:S02]  /*2990*/  @!P1 IMAD.MOV.U32 R9, RZ, RZ, R7.reuse ;  /* 0x000000ffff099224 */ /* 0x100fe400078e0007 */
[C---:B------:R-:W-:Y:S01]  /*29a0*/  @!P2 IMAD R10, R0.reuse, c[0x0][0x19c], R10 ;  /* 0x00006700000aaa24 */ /* 0x040fe200078e020a */
[----:B------:R-:W-:Y:S01]  /*29b0*/  UISETP.NE.AND UP0, UPT, UR6, 0x1, UPT ;  /* 0x000000010600788c */ /* 0x000fe2000bf05270 */
[----:B------:R-:W-:-:S04]  /*29c0*/  @!P2 IMAD.WIDE.U32 R6, R0, c[0x0][0x198], R6 ;  /* 0x000066000006aa25 */ /* 0x000fc800078e0006 */
[----:B------:R-:W-:Y:S02]  /*29d0*/  @!P2 IMAD R11, R16, c[0x0][0x1a0], RZ ;  /* 0x00006800100baa24 */ /* 0x000fe400078e02ff */
[----:B------:R-:W-:Y:S02]  /*29e0*/  @!P2 IMAD.IADD R7, R7, 0x1, R10 ;  /* 0x000000010707a824 */ /* 0x000fe400078e020a */
[--C-:B------:R-:W-:Y:S02]  /*29f0*/  @!P1 IMAD.MOV.U32 R19, RZ, RZ, R5.reuse ;  /* 0x000000ffff139224 */ /* 0x100fe400078e0005 */
[----:B------:R-:W-:-:S04]  /*2a00*/  @!P2 IMAD.WIDE.U32 R4, R0, c[0x0][0x1a0], R4 ;  /* 0x000068000004aa25 */ /* 0x000fc800078e0004 */
[----:B------:R-:W-:Y:S02]  /*2a10*/  IMAD.MOV.U32 R236, RZ, RZ, 0x7f800000 ;  /* 0x7f800000ffec7424 */ /* 0x000fe400078e00ff */
[----:B------:R-:W-:Y:S01]  /*2a20*/  IMAD.MOV.U32 R237, RZ, RZ, 0x7f800000 ;  /* 0x7f800000ffed7424 */ /* 0x000fe200078e00ff */
[----:B--2---:R-:W-:-:S04]  /*2a30*/  IADD3 R3, R17, 0x8, RZ ;  /* 0x0000000811037810 */ /* 0x004fc80007ffe0ff */
[----:B------:R-:W-:Y:S01]  /*2a40*/  ISETP.GE.AND P6, PT, R3, UR4, PT ;  /* 0x0000000403007c0c */ /* 0x000fe2000bfc6270 */
[----:B------:R-:W-:Y:S01]  /*2a50*/  @!P1 IMAD.X R3, RZ, RZ, R16, P0 ;  /* 0x000000ffff039224 */ /* 0x000fe200000e0610 */
[----:B------:R-:W-:-:S03]  /*2a60*/  @!P1 IADD3 R12, P0, R0, 0x40, RZ ;  /* 0x00000040000c9810 */ /* 0x000fc60007f1e0ff */
[----:B------:R-:W-:-:S04]  /*2a70*/  @!P1 IMAD R3, R3, c[0x0][0x198], RZ ;  /* 0x0000660003039a24 */ /* 0x000fc800078e02ff */
[----:B------:R-:W-:Y:S02]  /*2a80*/  @!P1 IMAD R13, R14, c[0x0][0x19c], R3 ;  /* 0x000067000e0d9a24 */ /* 0x000fe400078e0203 */
[----:B------:R-:W-:Y:S01]  /*2a90*/  @!P1 IMAD.X R3, RZ, RZ, R16, P0 ;  /* 0x000000ffff039224 */ /* 0x000fe200000e0610 */
[----:B------:R-:W-:Y:S01]  /*2aa0*/  @!P2 LEA R10, P0, R6, c[0x0][0x168], 0x1 ;  /* 0x00005a00060aaa11 */ /* 0x000fe200078008ff */
[----:B------:R-:W-:-:S04]  /*2ab0*/  @!P1 IMAD.WIDE.U32 R14, R14, c[0x0][0x198], R8 ;  /* 0x000066000e0e9a25 */ /* 0x000fc800078e0008 */
[----:B------:R-:W-:Y:S01]  /*2ac0*/  @!P2 IMAD R8, R0, c[0x0][0x1a4], R11 ;  /* 0x000069000008aa24 */ /* 0x000fe200078e020b */
[----:B------:R-:W-:Y:S01]  /*2ad0*/  @!P2 LEA.HI.X R11, R6, c[0x0][0x16c], R7, 0x1, P0 ;  /* 0x00005b00060baa11 */ /* 0x000fe200000f0c07 */
[----:B------:R-:W-:Y:S01]  /*2ae0*/  @!P1 IMAD R0, R3, c[0x0][0x1a0], RZ ;  /* 0x0000680003009a24 */ /* 0x000fe200078e02ff */
[----:B------:R-:W-:Y:S01]  /*2af0*/  PLOP3.LUT P0, PT, PT, PT, UP6, 0x80, 0x0 ;  /* 0x000000000000781c */ /* 0x000fe20003f0f068 */
[----:B------:R-:W-:Y:S01]  /*2b00*/  @!P2 IMAD.IADD R3, R5, 0x1, R8 ;  /* 0x000000010503a824 */ /* 0x000fe200078e0208 */
[----:B------:R-:W-:Y:S01]  /*2b10*/  @!P2 LEA R6, P4, R4, c[0x0][0x170], 0x1 ;  /* 0x00005c000406aa11 */ /* 0x000fe200078808ff */
[C---:B------:R-:W-:Y:S01]  /*2b20*/  @!P1 IMAD R16, R12.reuse, c[0x0][0x1a4], R0 ;  /* 0x000069000c109a24 */ /* 0x040fe200078e0200 */
[----:B------:R-:W-:Y:S01]  /*2b30*/  @!P1 IADD3 R0, R15, R13, RZ ;  /* 0x0000000d0f009210 */ /* 0x000fe20007ffe0ff */
[----:B------:R-:W-:Y:S01]  /*2b40*/  @!P1 IMAD.WIDE.U32 R12, R12, c[0x0][0x1a0], R18 ;  /* 0x000068000c0c9a25 */ /* 0x000fe200078e0012 */
[----:B------:R-:W-:Y:S02]  /*2b50*/  @!P1 LEA R8, P5, R14, c[0x0][0x168], 0x1 ;  /* 0x00005a000e089a11 */ /* 0x000fe400078a08ff */
[----:B------:R-:W-:Y:S01]  /*2b60*/  @!P2 LEA.HI.X R7, R4, c[0x0][0x174], R3, 0x1, P4 ;  /* 0x00005d000407aa11 */ /* 0x000fe200020f0c03 */
[----:B------:R-:W-:Y:S01]  /*2b70*/  @!P1 IMAD.IADD R13, R13, 0x1, R16 ;  /* 0x000000010d0d9824 */ /* 0x000fe200078e0210 */
[----:B------:R-:W-:-:S02]  /*2b80*/  IADD3 R3, R250, 0x1800, RZ ;  /* 0x00001800fa037810 */ /* 0x000fc40007ffe0ff */
[----:B------:R-:W-:Y:S01]  /*2b90*/  @!P1 LEA.HI.X R9, R14, c[0x0][0x16c], R0, 0x1, P5 ;  /* 0x00005b000e099a11 */ /* 0x000fe200028f0c00 */
[----:B------:R-:W-:Y:S01]  /*2ba0*/  @P0 BAR.SYNC.DEFER_BLOCKING 0x0 ;  /* 0x0000000000000b1d */ /* 0x000fe20000010000 */
[----:B------:R-:W-:Y:S01]  /*2bb0*/  PLOP3.LUT P0, PT, PT, PT, UP0, 0x80, 0x0 ;  /* 0x000000000000781c */ /* 0x000fe20003f0f008 */
[----:B------:R-:W-:Y:S01]  /*2bc0*/  IMAD.SHL.U32 R0, R250, 0x2, RZ ;  /* 0x00000002fa007824 */ /* 0x000fe200078e00ff */
[----:B------:R-:W-:Y:S02]  /*2bd0*/  IADD3 R5, R17, 0x20, RZ ;  /* 0x0000002011057810 */ /* 0x000fe40007ffe0ff */
[----:B------:R-:W-:Y:S02]  /*2be0*/  SEL R3, R3, R250, !P0 ;  /* 0x000000fa03037207 */ /* 0x000fe40004000000 */
[----:B------:R-:W-:Y:S02]  /*2bf0*/  @!P1 LEA R4, P4, R12, c[0x0][0x170], 0x1 ;  /* 0x00005c000c049a11 */ /* 0x000fe400078808ff */
[----:B------:R-:W-:-:S02]  /*2c00*/  SHF.L.U32 R193, R3, 0x1, RZ ;  /* 0x0000000103c17819 */ /* 0x000fc400000006ff */
[----:B------:R-:W-:Y:S02]  /*2c10*/  IADD3 R3, R17, 0x28, RZ ;  /* 0x0000002811037810 */ /* 0x000fe40007ffe0ff */
[----:B------:R-:W-:Y:S02]  /*2c20*/  ISETP.GE.AND P5, PT, R5, UR4, PT ;  /* 0x0000000405007c0c */ /* 0x000fe4000bfa6270 */
[----:B------:R-:W-:Y:S02]  /*2c30*/  @!P1 LEA.HI.X R5, R12, c[0x0][0x174], R13, 0x1, P4 ;  /* 0x00005d000c059a11 */ /* 0x000fe400020f0c0d */
[----:B------:R-:W-:Y:S01]  /*2c40*/  ISETP.GE.AND P4, PT, R17, UR4, PT ;  /* 0x0000000411007c0c */ /* 0x000fe2000bf86270 */
        /* <DEDUP_REMOVED lines=58> */
[----:B---3--:R-:W-:-:S03]  /*2ff0*/  SHF.R.S32.HI R8, RZ, 0x1f, R17 ;  /* 0x0000001fff087819 */ /* 0x008fc60000011411 */
[----:B------:R4:W-:Y:S04]  /*3000*/  @!P2 LDGSTS.E.BYPASS.LTC128B.128 [R0+0x11000], [R6.64+0x40] ;  /* 0x110000400600afae */ /* 0x0009e8000b901d4c */
[----:B------:R4:W-:Y:S01]  /*3010*/  @!P2 LDGSTS.E.BYPASS.LTC128B.128 [R0+0x13000], [R6.64+0x80] ;  /* 0x130000800600afae */ /* 0x0009e2000b901d4c */
[----:B------:R-:W-:-:S03]  /*3020*/  ISETP.GE.AND P2, PT, R3, UR4, PT ;  /* 0x0000000403007c0c */ /* 0x000fc6000bf46270 */
        /* <DEDUP_REMOVED lines=9> */
[----:B----4-:R-:W-:-:S03]  /*30c0*/  IMAD.SHL.U32 R6, R17, 0x4, RZ ;  /* 0x0000000411067824 */ /* 0x010fc600078e00ff */
[----:B------:R-:W0:Y:S02]  /*30d0*/  LDGDEPBAR ;  /* 0x00000000000079af */ /* 0x000e240000000000 */
[----:B---3--:R-:W-:Y:S02]  /*30e0*/  IADD3 R4, P3, R6, UR8, RZ ;  /* 0x0000000806047c10 */ /* 0x008fe4000ff7e0ff */
[----:B-1----:R-:W-:Y:S02]  /*30f0*/  SHF.R.S32.HI R0, RZ, 0x1f, R3 ;  /* 0x0000001fff007819 */ /* 0x002fe40000011403 */
[----:B------:R-:W-:Y:S02]  /*3100*/  @!P2 LEA R6, P1, R3, UR8, 0x2 ;  /* 0x000000080306ac11 */ /* 0x000fe4000f8210ff */
[----:B------:R-:W-:Y:S02]  /*3110*/  SHF.L.U64.HI R5, R17, 0x2, R8 ;  /* 0x0000000211057819 */ /* 0x000fe40000010208 */
[----:B------:R-:W-:-:S02]  /*3120*/  @!P2 LEA.HI.X R7, R3, UR7, R0, 0x2, P1 ;  /* 0x000000070307ac11 */ /* 0x000fc400088f1400 */
[----:B------:R-:W-:-:S03]  /*3130*/  IADD3.X R5, R5, UR7, RZ, P3, !PT ;  /* 0x0000000705057c10 */ /* 0x000fc60009ffe4ff */
[----:B------:R2:W5:Y:S01]  /*3140*/  @!P2 LDG.E R235, [R6.64] ;  /* 0x0000000c06eba981 */ /* 0x000562000c1e1900 */
[----:B------:R-:W-:Y:S01]  /*3150*/  IMAD.U32 R0, RZ, RZ, UR26 ;  /* 0x0000001aff007e24 */ /* 0x000fe2000f8e00ff */
[----:B------:R-:W-:Y:S02]  /*3160*/  IADD3 R3, R17, 0x1, RZ ;  /* 0x0000000111037810 */ /* 0x000fe40007ffe0ff */
[----:B------:R1:W5:Y:S02]  /*3170*/  @!P4 LDG.E R236, [R4.64] ;  /* 0x0000000c04ecc981 */ /* 0x000364000c1e1900 */
[----:B------:R-:W-:Y:S02]  /*3180*/  IADD3 R249, R3, UR14, -R0 ;  /* 0x0000000e03f97c10 */ /* 0x000fe4000fffe800 */
[----:B------:R-:W-:Y:S01]  /*3190*/  IADD3 R3, R183, 0x1800, RZ ;  /* 0x00001800b7037810 */ /* 0x000fe20007ffe0ff */
[----:B------:R1:W5:Y:S01]  /*31a0*/  @!P6 LDG.E R237, [R4.64+0x20] ;  /* 0x0000200c04ede981 */ /* 0x000362000c1e1900 */
[----:B------:R-:W-:-:S02]  /*31b0*/  IADD3 R0, R181, 0x1800, RZ ;  /* 0x00001800b5007810 */ /* 0x000fc40007ffe0ff */
[----:B------:R-:W-:Y:S01]  /*31c0*/  SEL R3, R3, R183, !P0 ;  /* 0x000000b703037207 */ /* 0x000fe20004000000 */
[----:B------:R1:W5:Y:S01]  /*31d0*/  @!P5 LDG.E R234, [R4.64+0x80] ;  /* 0x0000800c04ead981 */ /* 0x000362000c1e1900 */
[----:B------:R-:W-:-:S03]  /*31e0*/  SEL R0, R0, R181, !P0 ;  /* 0x000000b500007207 */ /* 0x000fc60004000000 */
[----:B------:R-:W-:Y:S01]  /*31f0*/  IMAD.SHL.U32 R174, R3, 0x2, RZ ;  /* 0x0000000203ae7824 */ /* 0x000fe200078e00ff */
[----:B------:R-:W-:Y:S01]  /*3200*/  SHF.L.U32 R3, R0, 0x1, RZ ;  /* 0x0000000100037819 */ /* 0x000fe200000006ff */
[----:B------:R-:W-:-:S04]  /*3210*/  IMAD.MOV.U32 R0, RZ, RZ, c[0x0][0x22c] ;  /* 0x00008b00ff007624 */ /* 0x000fc800078e00ff */
[----:B------:R-:W-:-:S04]  /*3220*/  IMAD R0, R0, c[0x0][0x1c0], RZ ;  /* 0x0000700000007a24 */ /* 0x000fc800078e02ff */
[C---:B------:R-:W-:Y:S02]  /*3230*/  IMAD.SHL.U32 R21, R0.reuse, 0x10, RZ ;  /* 0x0000001000157824 */ /* 0x040fe400078e00ff */
[----:B------:R-:W-:-:S03]  /*3240*/  IMAD.SHL.U32 R238, R0, 0x8, RZ ;  /* 0x0000000800ee7824 */ /* 0x000fc600078e00ff */
[C---:B------:R-:W-:Y:S02]  /*3250*/  IADD3 R0, R21.reuse, 0x40, RZ ;  /* 0x0000004015007810 */ /* 0x040fe40007ffe0ff */
[----:B------:R-:W-:-:S03]  /*3260*/  IADD3 R20, R21, 0x20, RZ ;  /* 0x0000002015147810 */ /* 0x000fc60007ffe0ff */
[C---:B------:R-:W-:Y:S02]  /*3270*/  IMAD.IADD R251, R238.reuse, 0x1, R0 ;  /* 0x00000001eefb7824 */ /* 0x040fe400078e0200 */
[C---:B------:R-:W-:Y:S02]  /*3280*/  IMAD.IADD R252, R238.reuse, 0x1, R20 ;  /* 0x00000001eefc7824 */ /* 0x040fe400078e0214 */
[C---:B-1----:R-:W-:Y:S02]  /*3290*/  IMAD.IADD R4, R238.reuse, 0x1, R251 ;  /* 0x00000001ee047824 */ /* 0x042fe400078e02fb */
[----:B------:R-:W-:-:S03]  /*32a0*/  IMAD.IADD R5, R238, 0x1, R252 ;  /* 0x00000001ee057824 */ /* 0x000fc600078e02fc */
[C---:B------:R-:W-:Y:S01]  /*32b0*/  IADD3 R240, R238.reuse, R4, RZ ;  /* 0x00000004eef07210 */ /* 0x040fe20007ffe0ff */
[----:B------:R-:W-:Y:S01]  /*32c0*/  IMAD.IADD R242, R238, 0x1, R5 ;  /* 0x00000001eef27824 */ /* 0x000fe200078e0205 */
[----:B------:R-:W-:-:S03]  /*32d0*/  SHF.L.U32 R175, R183, 0x1, RZ ;  /* 0x00000001b7af7819 */ /* 0x000fc600000006ff */
[C---:B------:R-:W-:Y:S02]  /*32e0*/  IMAD.IADD R241, R238.reuse, 0x1, R242 ;  /* 0x00000001eef17824 */ /* 0x040fe400078e02f2 */
[C---:B------:R-:W-:Y:S01]  /*32f0*/  IMAD.IADD R239, R238.reuse, 0x1, R240 ;  /* 0x00000001eeef7824 */ /* 0x040fe200078e02f0 */
        /* <DEDUP_REMOVED lines=49> */
[C---:B------:R-:W-:Y:S01]  /*3610*/  SHF.L.U64.HI R248, R17.reuse, 0x2, R8 ;  /* 0x0000000211f87819 */ /* 0x040fe20000010208 */
[----:B------:R-:W-:Y:S01]  /*3620*/  IMAD.SHL.U32 R247, R17, 0x4, RZ ;  /* 0x0000000411f77824 */ /* 0x000fe200078e00ff */
[----:B------:R-:W-:Y:S01]  /*3630*/  IADD3 R176, R175, R182, RZ ;  /* 0x000000b6afb07210 */ /* 0x000fe20007ffe0ff */
[C---:B------:R-:W-:Y:S01]  /*3640*/  IMAD.IADD R243, R238.reuse, 0x1, R239 ;  /* 0x00000001eef37824 */ /* 0x040fe200078e02ef */
[----:B------:R-:W-:Y:S01]  /*3650*/  IADD3 R244, R238, R241, RZ ;  /* 0x000000f1eef47210 */ /* 0x000fe20007ffe0ff */
[----:B--2---:R-:W-:-:S02]  /*3660*/  UIADD3 UR15, UR15, -UR14, URZ ;  /* 0x8000000e0f0f7290 */ /* 0x004fc4000fffe03f */
.L_x_552:
        /* <DEDUP_REMOVED lines=8> */
[----:B------:R-:W-:Y:S02]  /*36f0*/  UISETP.GT.AND UP3, UPT, UR5, UR11, UPT ;  /* 0x0000000b0500728c */ /* 0x000fe4000bf64270 */
[----:B------:R-:W-:Y:S06]  /*3700*/  UISETP.LT.AND UP0, UPT, UR4, UR14, UP0 ;  /* 0x0000000e0400728c */ /* 0x000fec0008701270 */
[----:B------:R-:W-:Y:S01]  /*3710*/  PLOP3.LUT P0, PT, PT, PT, UP0, 0x80, 0x0 ;  /* 0x000000000000781c */ /* 0x000fe20003f0f008 */
        /* <DEDUP_REMOVED lines=15> */
[----:B------:R-:W1:Y:S01]  /*3810*/  LDSM.16.M88.4 R156, [R173+0xb000] ;  /* 0x00b00000ad9c783b */ /* 0x000e620000000200 */
[-C--:B----4-:R-:W-:Y:S07]  /*3820*/  HMMA.16816.F32.BF16 R20, R32, R132.reuse, RZ ;  /* 0x000000842014723c */ /* 0x090fee00000418ff */
        /* <DEDUP_REMOVED lines=12> */
[-C--:B---3--:R-:W-:Y:S08]  /*38f0*/  HMMA.16816.F32.BF16 R20, R136, R148.reuse, R20 ;  /* 0x000000948814723c */ /* 0x088ff00000041814 */
[C---:B------:R-:W-:Y:S08]  /*3900*/  HMMA.16816.F32.BF16 R24, R144.reuse, R148, R24 ;  /* 0x000000949018723c */ /* 0x040ff00000041818 */
[-C--:B------:R-:W-:Y:S01]  /*3910*/  HMMA.16816.F32.BF16 R28, R144, R150.reuse, R28 ;  /* 0x00000096901c723c */ /* 0x080fe2000004181c */
[----:B------:R-:W-:Y:S07]  /*3920*/  LDSM.16.M88.4 R144, [R174+0x2000] ;  /* 0x00200000ae90783b */ /* 0x000fee0000000200 */
[----:B------:R-:W-:Y:S01]  /*3930*/  HMMA.16816.F32.BF16 R32, R136, R150, R32 ;  /* 0x000000968820723c */ /* 0x000fe20000041820 */
[----:B------:R-:W1:Y:S07]  /*3940*/  LDSM.16.M88.4 R136, [R0+0x1800] ;  /* 0x001800000088783b */ /* 0x000e6e0000000200 */
[-C--:B------:R-:W-:Y:S01]  /*3950*/  HMMA.16816.F32.BF16 R4, R152, R156.reuse, R4 ;  /* 0x0000009c9804723c */ /* 0x080fe20000041804 */
[----:B------:R-:W3:Y:S07]  /*3960*/  LDSM.16.M88.4 R148, [R173+0xd000] ;  /* 0x00d00000ad94783b */ /* 0x000eee0000000200 */
        /* <DEDUP_REMOVED lines=18> */
[----:B------:R1:W2:Y:S07]  /*3a90*/  LDSM.16.M88.4 R136, [R0+0x2800] ;  /* 0x002800000088783b */ /* 0x0002ae0000000200 */
[----:B------:R-:W-:Y:S08]  /*3aa0*/  HMMA.16816.F32.BF16 R32, R164, R142, R32 ;  /* 0x0000008ea420723c */ /* 0x000ff00000041820 */
[-C--:B---3--:R-:W-:Y:S08]  /*3ab0*/  HMMA.16816.F32.BF16 R4, R144, R148.reuse, R4 ;  /* 0x000000949004723c */ /* 0x088ff00000041804 */
[C---:B----4-:R-:W-:Y:S01]  /*3ac0*/  HMMA.16816.F32.BF16 R8, R132.reuse, R148, R8 ;  /* 0x000000948408723c */ /* 0x050fe20000041808 */
[----:B-1----:R-:W-:Y:S04]  /*3ad0*/  MOV R0, UR18 ;  /* 0x0000001200007c02 */ /* 0x002fe80008000f00 */
[----:B--2---:R-:W-:Y:S03]  /*3ae0*/  @!P0 LEA R0, R0, R195, 0x7 ;  /* 0x000000c300008211 */ /* 0x004fe600078e38ff */
        /* <DEDUP_REMOVED lines=31> */
[----:B---3--:R-:W-:Y:S09]  /*3ce0*/  @!P0 IADD3 R8, R249, UR6, RZ ;  /* 0x00000006f9088c10 */ /* 0x008ff2000fffe0ff */
        /* <DEDUP_REMOVED lines=343> */
[----:B------:R-:W-:Y:S04]  /*5260*/  FMUL.FTZ R4, R201, R4 ;  /* 0x00000004c9047220 */ /* 0x000fe80000410000 */
[----:B------:R-:W-:Y:S02]  /*5270*/  FMUL.FTZ R148, R4, R0 ;  /* 0x0000000004947220 */ /* 0x000fe40000410000 */
[----:B------:R-:W3:Y:S04]  /*5280*/  LDG.E R4, [R146.64+0x80] ;  /* 0x0000800c92047981 */ /* 0x000ee8000c1e1900 */
[----:B------:R-:W4:Y:S02]  /*5290*/  LDG.E R0, [R146.64+0xa0] ;  /* 0x0000a00c92007981 */ /* 0x000f24000c1e1900 */
        /* <DEDUP_REMOVED lines=106> */
[----:B------:R-:W-:Y:S01]  /*5940*/  FFMA.FTZ R25, -R163, R163, 1 ;  /* 0x3f800000a3197423 */ /* 0x000fe200000101a3 */
[----:B------:R-:W-:Y:S01]  /*5950*/  MOV R163, R192 ;  /* 0x000000c000a37202 */ /* 0x000fe20000000f00 */
        /* <DEDUP_REMOVED lines=70> */
.L_x_550:
        /* <DEDUP_REMOVED lines=118> */
.L_x_551:
        /* <DEDUP_REMOVED lines=11> */
[----:B------:R-:W-:Y:S01]  /*65d0*/  IMAD R166, R166, 0x30, RZ ;  /* 0x00000030a6a67824 */ /* 0x000fe200078e02ff */
[----:B------:R-:W3:Y:S01]  /*65e0*/  LDSM.16.MT88.4 R28, [R0+0xd000] ;  /* 0x00d00000001c783b */ /* 0x000ee20000004200 */
[----:B------:R-:W-:Y:S01]  /*65f0*/  IMAD.MOV.U32 R161, RZ, RZ, c[0x0][0x22c] ;  /* 0x00008b00ffa17624 */ /* 0x000fe200078e00ff */
[----:B------:R-:W-:Y:S02]  /*6600*/  UIADD3 UR4, UR5, -0x1, URZ ;  /* 0xffffffff05047890 */ /* 0x000fe4000fffe03f */
[----:B------:R-:W4:Y:S01]  /*6610*/  LDL R165, [R1] ;  /* 0x0000000001a57983 */ /* 0x000f220000100800 */
[----:B------:R-:W-:Y:S03]  /*6620*/  IMAD R161, R161, c[0x0][0x1c0], RZ ;  /* 0x00007000a1a17a24 */ /* 0x000fe600078e02ff */
[----:B------:R-:W-:Y:S01]  /*6630*/  LDSM.16.M88.4 R32, [R178] ;  /* 0x00000000b220783b */ /* 0x000fe20000000200 */
[----:B------:R-:W-:Y:S01]  /*6640*/  IMAD.U32 R161, R161, -0x40, RZ ;  /* 0xffffffc0a1a17824 */ /* 0x000fe200078e00ff */
[----:B------:R-:W-:Y:S02]  /*6650*/  UMOV UR5, UR4 ;  /* 0x0000000400057c82 */ /* 0x000fe40008000000 */
[----:B------:R-:W4:Y:S02]  /*6660*/  LDL R164, [R1+0x4] ;  /* 0x0000040001a47983 */ /* 0x000f240000100800 */
[C---:B------:R-:W-:Y:S02]  /*6670*/  LEA R194, P1, R161.reuse, R162, 0x2 ;  /* 0x000000a2a1c27211 */ /* 0x040fe400078210ff */
[----:B------:R-:W1:Y:S02]  /*6680*/  LDSM.16.MT88.4 R132, [R0+0x9400] ;  /* 0x009400000084783b */ /* 0x000e640000004200 */
[----:B------:R-:W-:Y:S01]  /*6690*/  LEA.HI.X.SX32 R192, R161, R163, 0x2, P1 ;  /* 0x000000a3a1c07211 */ /* 0x000fe200008f16ff */
[----:B------:R-:W-:Y:S01]  /*66a0*/  IMAD.MOV.U32 R161, RZ, RZ, c[0x0][0x22c] ;  /* 0x00008b00ffa17624 */ /* 0x000fe200078e00ff */
[----:B------:R-:W1:Y:S03]  /*66b0*/  LDSM.16.MT88.4 R136, [R0+0xb400] ;  /* 0x00b400000088783b */ /* 0x000e660000004200 */
[----:B------:R-:W-:Y:S01]  /*66c0*/  IMAD R161, R161, c[0x0][0x1c0], RZ ;  /* 0x00007000a1a17a24 */ /* 0x000fe200078e02ff */
[----:B------:R-:W1:Y:S03]  /*66d0*/  LDSM.16.MT88.4 R140, [R0+0xd400] ;  /* 0x00d40000008c783b */ /* 0x000e660000004200 */
[----:B------:R-:W-:Y:S01]  /*66e0*/  IMAD.SHL.U32 R161, R161, 0x10, RZ ;  /* 0x00000010a1a17824 */ /* 0x000fe200078e00ff */
[----:B------:R-:W-:Y:S01]  /*66f0*/  LDSM.16.M88.4 R144, [R180] ;  /* 0x00000000b490783b */ /* 0x000fe20000000200 */
[C---:B--2---:R-:W-:Y:S03]  /*6700*/  HMMA.16816.F32.BF16 R4, R24.reuse, R8, RZ ;  /* 0x000000081804723c */ /* 0x044fe600000418ff */
[----:B------:R-:W2:Y:S04]  /*6710*/  LDSM.16.MT88.4 R148, [R0+0x9800] ;  /* 0x009800000094783b */ /* 0x000ea80000004200 */
[----:B------:R-:W1:Y:S01]  /*6720*/  LDSM.16.MT88.4 R152, [R0+0xb800] ;  /* 0x00b800000098783b */ /* 0x000e620000004200 */
[C---:B------:R-:W-:Y:S03]  /*6730*/  HMMA.16816.F32.BF16 R8, R24.reuse, R10, RZ ;  /* 0x0000000a1808723c */ /* 0x040fe600000418ff */
[----:B------:R-:W-:Y:S05]  /*6740*/  LDSM.16.MT88.4 R156, [R0+0xbc00] ;  /* 0x00bc0000009c783b */ /* 0x000fea0000004200 */
[C---:B---3--:R-:W-:Y:S08]  /*6750*/  HMMA.16816.F32.BF16 R12, R24.reuse, R16, RZ ;  /* 0x00000010180c723c */ /* 0x048ff000000418ff */
[C---:B------:R-:W-:Y:S08]  /*6760*/  HMMA.16816.F32.BF16 R16, R24.reuse, R18, RZ ;  /* 0x000000121810723c */ /* 0x040ff000000418ff */
[C---:B------:R-:W-:Y:S08]  /*6770*/  HMMA.16816.F32.BF16 R20, R24.reuse, R28, RZ ;  /* 0x0000001c1814723c */ /* 0x040ff000000418ff */
[----:B------:R-:W-:Y:S01]  /*6780*/  HMMA.16816.F32.BF16 R24, R24, R30, RZ ;  /* 0x0000001e1818723c */ /* 0x000fe200000418ff */
[----:B------:R-:W3:Y:S07]  /*6790*/  LDSM.16.MT88.4 R28, [R0+0xd800] ;  /* 0x00d80000001c783b */ /* 0x000eee0000004200 */
        /* <DEDUP_REMOVED lines=15> */
[----:B------:R-:W2:Y:S07]  /*6890*/  LDSM.16.MT88.4 R152, [R0+0xc000] ;  /* 0x00c000000098783b */ /* 0x000eae0000004200 */
[C---:B---3--:R-:W-:Y:S08]  /*68a0*/  HMMA.16816.F32.BF16 R20, R144.reuse, R28, R20 ;  /* 0x0000001c9014723c */ /* 0x048ff00000041814 */
[----:B------:R-:W-:Y:S01]  /*68b0*/  HMMA.16816.F32.BF16 R24, R144, R30, R24 ;  /* 0x0000001e9018723c */ /* 0x000fe20000041818 */
[----:B------:R-:W3:Y:S04]  /*68c0*/  LDSM.16.MT88.4 R28, [R0+0xe000] ;  /* 0x00e00000001c783b */ /* 0x000ee80000004200 */
[----:B------:R-:W-:Y:S03]  /*68d0*/  LDSM.16.MT88.4 R144, [R0+0xa400] ;  /* 0x00a400000090783b */ /* 0x000fe60000004200 */
[C---:B-1----:R-:W-:Y:S08]  /*68e0*/  HMMA.16816.F32.BF16 R4, R132.reuse, R136, R4 ;  /* 0x000000888404723c */ /* 0x042ff00000041804 */
[C---:B------:R-:W-:Y:S01]  /*68f0*/  HMMA.16816.F32.BF16 R8, R132.reuse, R138, R8 ;  /* 0x0000008a8408723c */ /* 0x040fe20000041808 */
[----:B------:R-:W1:Y:S07]  /*6900*/  LDSM.16.M88.4 R136, [R178+0x2000] ;  /* 0x00200000b288783b */ /* 0x000e6e0000000200 */
        /* <DEDUP_REMOVED lines=16> */
[----:B------:R-:W-:Y:S03]  /*6a10*/  LDSM.16.M88.4 R140, [R179+0x2000] ;  /* 0x00200000b38c783b */ /* 0x000fe60000000200 */
[C---:B-1----:R-:W-:Y:S08]  /*6a20*/  HMMA.16816.F32.BF16 R4, R136.reuse, R144, R4 ;  /* 0x000000908804723c */ /* 0x042ff00000041804 */
[C---:B------:R-:W-:Y:S01]  /*6a30*/  HMMA.16816.F32.BF16 R8, R136.reuse, R146, R8 ;  /* 0x000000928808723c */ /* 0x040fe20000041808 */
[----:B------:R-:W1:Y:S07]  /*6a40*/  LDSM.16.MT88.4 R144, [R0+0xac00] ;  /* 0x00ac00000090783b */ /* 0x000e6e0000004200 */
[C---:B------:R-:W-:Y:S08]  /*6a50*/  HMMA.16816.F32.BF16 R12, R136.reuse, R156, R12 ;  /* 0x0000009c880c723c */ /* 0x040ff0000004180c */
[C---:B------:R-:W-:Y:S01]  /*6a60*/  HMMA.16816.F32.BF16 R16, R136.reuse, R158, R16 ;  /* 0x0000009e8810723c */ /* 0x040fe20000041810 */
[----:B------:R-:W1:Y:S07]  /*6a70*/  LDSM.16.MT88.4 R156, [R0+0xcc00] ;  /* 0x00cc0000009c783b */ /* 0x000e6e0000004200 */
[C---:B------:R-:W-:Y:S08]  /*6a80*/  HMMA.16816.F32.BF16 R20, R136.reuse, R32, R20 ;  /* 0x000000208814723c */ /* 0x040ff00000041814 */
[----:B------:R-:W-:Y:S01]  /*6a90*/  HMMA.16816.F32.BF16 R24, R136, R34, R24 ;  /* 0x000000228818723c */ /* 0x000fe20000041818 */
[----:B------:R1:W4:Y:S07]  /*6aa0*/  LDSM.16.MT88.4 R32, [R0+0xec00] ;  /* 0x00ec00000020783b */ /* 0x00032e0000004200 */
[C---:B--2---:R-:W-:Y:S08]  /*6ab0*/  HMMA.16816.F32.BF16 R4, R132.reuse, R148, R4 ;  /* 0x000000948404723c */ /* 0x044ff00000041804 */
[C---:B------:R-:W-:Y:S08]  /*6ac0*/  HMMA.16816.F32.BF16 R8, R132.reuse, R150, R8 ;  /* 0x000000968408723c */ /* 0x040ff00000041808 */
[C---:B------:R-:W-:Y:S04]  /*6ad0*/  HMMA.16816.F32.BF16 R12, R132.reuse, R152, R12 ;  /* 0x00000098840c723c */ /* 0x040fe8000004180c */
[----:B-1----:R-:W-:Y:S04]  /*6ae0*/  IMAD.IADD R0, R238, 0x1, R252 ;  /* 0x00000001ee007824 */ /* 0x002fe800078e02fc */
        /* <DEDUP_REMOVED lines=15> */
[----:B------:R-:W-:Y:S02]  /*6be0*/  IMAD.SHL.U32 R165, R165, 0x20, RZ ;  /* 0x00000020a5a57824 */ /* 0x000fe400078e00ff */
[----:B------:R1:W5:Y:S01]  /*6bf0*/  @P0 LDG.E R237, [R30.64+0x20] ;  /* 0x0000200c1eed0981 */ /* 0x000362000c1e1900 */
[----:B------:R-:W-:Y:S01]  /*6c00*/  IMAD R164, R164, c[0x0][0x1c0], RZ ;  /* 0x00007000a4a47a24 */ /* 0x000fe200078e02ff */
[C---:B------:R-:W-:Y:S02]  /*6c10*/  HMMA.16816.F32.BF16 R12, R140.reuse, R156, R12 ;  /* 0x0000009c8c0c723c */ /* 0x040fe4000004180c */
[----:B------:R1:W5:Y:S02]  /*6c20*/  @P0 LDG.E R234, [R30.64+0x80] ;  /* 0x0000800c1eea0981 */ /* 0x000364000c1e1900 */
[----:B------:R-:W-:Y:S02]  /*6c30*/  IMAD R164, R164, 0x18, RZ ;  /* 0x00000018a4a47824 */ /* 0x000fe400078e02ff */
[----:B------:R1:W5:Y:S01]  /*6c40*/  @P0 LDG.E R235, [R30.64+0xa0] ;  /* 0x0000a00c1eeb0981 */ /* 0x000362000c1e1900 */
[CC--:B------:R-:W-:Y:S01]  /*6c50*/  LEA R134, P0, R161.reuse, R28.reuse, 0x2 ;  /* 0x0000001ca1867211 */ /* 0x0c0fe200078010ff */
[C---:B------:R-:W-:Y:S02]  /*6c60*/  HMMA.16816.F32.BF16 R16, R140.reuse, R158, R16 ;  /* 0x0000009e8c10723c */ /* 0x040fe40000041810 */
[----:B------:R2:W-:Y:S02]  /*6c70*/  RED.E.ADD.F32.FTZ.RN.STRONG.GPU [R28.64], R4 ;  /* 0x000000041c00798e */ /* 0x0005e4000c10e78c */
[-C--:B------:R-:W-:Y:S04]  /*6c80*/  LEA.HI.X.SX32 R135, R161, R29.reuse, 0x2, P0 ;  /* 0x0000001da1877211 */ /* 0x080fe800000f16ff */
[C---:B------:R-:W-:Y:S07]  /*6c90*/  HMMA.16816.F32.BF16 R20, R140.reuse, R32, R20 ;  /* 0x000000208c14723c */ /* 0x040fee0000041814 */
[CC--:B------:R-:W-:Y:S01]  /*6ca0*/  LEA R32, P1, R238.reuse, R28.reuse, 0x2 ;  /* 0x0000001cee207211 */ /* 0x0c0fe200078210ff */
[----:B------:R-:W-:Y:S01]  /*6cb0*/  HMMA.16816.F32.BF16 R24, R140, R34, R24 ;  /* 0x000000228c18723c */ /* 0x000fe20000041818 */
[----:B------:R-:W-:Y:S03]  /*6cc0*/  LDSM.16.MT88.4 R140, [R3+0x1c00] ;  /* 0x001c0000038c783b */ /* 0x000fe60000004200 */
[-C--:B------:R-:W-:Y:S02]  /*6cd0*/  LEA.HI.X.SX32 R33, R238, R29.reuse, 0x2, P1 ;  /* 0x0000001dee217211 */ /* 0x080fe400008f16ff */
[CC--:B------:R-:W-:Y:S02]  /*6ce0*/  LEA R132, P1, R164.reuse, R28.reuse, 0x2 ;  /* 0x0000001ca4847211 */ /* 0x0c0fe400078210ff */
[-C--:B------:R-:W-:Y:S01]  /*6cf0*/  LEA R34, P0, R165, R28.reuse, 0x2 ;  /* 0x0000001ca5227211 */ /* 0x080fe200078010ff */
[----:B------:R3:W-:Y:S03]  /*6d00*/  RED.E.ADD.F32.FTZ.RN.STRONG.GPU [R32.64], R5 ;  /* 0x000000052000798e */ /* 0x0007e6000c10e78c */
[-C--:B------:R-:W-:Y:S01]  /*6d10*/  LEA.HI.X.SX32 R133, R164, R29.reuse, 0x2, P1 ;  /* 0x0000001da4857211 */ /* 0x080fe200008f16ff */
[----:B------:R4:W-:Y:S01]  /*6d20*/  RED.E.ADD.F32.FTZ.RN.STRONG.GPU [R134.64], R6 ;  /* 0x000000068600798e */ /* 0x0009e2000c10e78c */
[-C--:B-1----:R-:W-:Y:S01]  /*6d30*/  LEA R30, P2, R167, R28.reuse, 0x2 ;  /* 0x0000001ca71e7211 */ /* 0x082fe200078410ff */
[----:B------:R-:W-:Y:S01]  /*6d40*/  IMAD.MOV.U32 R164, RZ, RZ, c[0x0][0x22c] ;  /* 0x00008b00ffa47624 */ /* 0x000fe200078e00ff */
[-C--:B------:R-:W-:Y:S01]  /*6d50*/  LEA.HI.X.SX32 R35, R165, R29.reuse, 0x2, P0 ;  /* 0x0000001da5237211 */ /* 0x080fe200000f16ff */
[----:B------:R1:W-:Y:S01]  /*6d60*/  RED.E.ADD.F32.FTZ.RN.STRONG.GPU [R132.64], R7 ;  /* 0x000000078400798e */ /* 0x0003e2000c10e78c */
[-C--:B--2---:R-:W-:Y:S01]  /*6d70*/  LEA R4, P1, R166, R28.reuse, 0x2 ;  /* 0x0000001ca6047211 */ /* 0x084fe200078210ff */
[----:B------:R-:W-:Y:S01]  /*6d80*/  IMAD R164, R164, c[0x0][0x1c0], RZ ;  /* 0x00007000a4a47a24 */ /* 0x000fe200078e02ff */
[-C--:B------:R-:W-:Y:S01]  /*6d90*/  LEA.HI.X.SX32 R31, R167, R29.reuse, 0x2, P2 ;  /* 0x0000001da71f7211 */ /* 0x080fe200010f16ff */
[----:B------:R2:W-:Y:S01]  /*6da0*/  RED.E.ADD.F32.FTZ.RN.STRONG.GPU [R34.64], R8 ;  /* 0x000000082200798e */ /* 0x0005e2000c10e78c */
[----:B------:R-:W-:Y:S02]  /*6db0*/  IMAD.MOV.U32 R165, RZ, RZ, c[0x0][0x22c] ;  /* 0x00008b00ffa57624 */ /* 0x000fe400078e00ff */
[----:B------:R-:W-:Y:S01]  /*6dc0*/  IMAD R164, R164, 0x38, RZ ;  /* 0x00000038a4a47824 */ /* 0x000fe200078e02ff */
[----:B------:R2:W-:Y:S01]  /*6dd0*/  RED.E.ADD.F32.FTZ.RN.STRONG.GPU [R30.64], R9 ;  /* 0x000000091e00798e */ /* 0x0005e2000c10e78c */
[----:B------:R-:W-:Y:S04]  /*6de0*/  IMAD R165, R165, c[0x0][0x1c0], RZ ;  /* 0x00007000a5a57a24 */ /* 0x000fe800078e02ff */
[----:B------:R-:W-:Y:S05]  /*6df0*/  IMAD.SHL.U32 R165, R165, 0x10, RZ ;  /* 0x00000010a5a57824 */ /* 0x000fea00078e00ff */
[----:B------:R-:W-:Y:S02]  /*6e00*/  IADD3 R136, R165, 0x20, RZ ;  /* 0x00000020a5887810 */ /* 0x000fe40007ffe0ff */
[-C--:B---3--:R-:W-:Y:S02]  /*6e10*/  LEA.HI.X.SX32 R5, R166, R29.reuse, 0x2, P1 ;  /* 0x0000001da6057211 */ /* 0x088fe400008f16ff */
[CC--:B----4-:R-:W-:Y:S03]  /*6e20*/  LEA R6, P0, R164.reuse, R28.reuse, 0x2 ;  /* 0x0000001ca4067211 */ /* 0x0d0fe600078010ff */
[----:B------:R3:W-:Y:S01]  /*6e30*/  RED.E.ADD.F32.FTZ.RN.STRONG.GPU [R4.64], R10 ;  /* 0x0000000a0400798e */ /* 0x0007e2000c10e78c */
[----:B------:R-:W-:Y:S02]  /*6e40*/  IADD3 R134, R161, 0x40, RZ ;  /* 0x00000040a1867810 */ /* 0x000fe40007ffe0ff */
[-C--:B-1----:R-:W-:Y:S02]  /*6e50*/  LEA.HI.X.SX32 R7, R164, R29.reuse, 0x2, P0 ;  /* 0x0000001da4077211 */ /* 0x082fe400000f16ff */
[-C--:B--2---:R-:W-:Y:S03]  /*6e60*/  LEA R8, P2, R242, R28.reuse, 0x2 ;  /* 0x0000001cf2087211 */ /* 0x084fe600078410ff */
[----:B------:R1:W-:Y:S01]  /*6e70*/  RED.E.ADD.F32.FTZ.RN.STRONG.GPU [R6.64], R11 ;  /* 0x0000000b0600798e */ /* 0x0003e2000c10e78c */
[-C--:B------:R-:W-:Y:S03]  /*6e80*/  LEA R30, P1, R252, R28.reuse, 0x2 ;  /* 0x0000001cfc1e7211 */ /* 0x080fe600078210ff */
[----:B------:R2:W-:Y:S01]  /*6e90*/  RED.E.ADD.F32.FTZ.RN.STRONG.GPU [R28.64+0x80], R12 ;  /* 0x0000800c1c00798e */ /* 0x0005e2000c10e78c */
[-C--:B------:R-:W-:Y:S02]  /*6ea0*/  LEA.HI.X.SX32 R9, R242, R29.reuse, 0x2, P2 ;  /* 0x0000001df2097211 */ /* 0x080fe400010f16ff */
[-C--:B------:R-:W-:Y:S01]  /*6eb0*/  LEA.HI.X.SX32 R31, R252, R29.reuse, 0x2, P1 ;  /* 0x0000001dfc1f7211 */ /* 0x080fe200008f16ff */
[----:B------:R4:W-:Y:S01]  /*6ec0*/  RED.E.ADD.F32.FTZ.RN.STRONG.GPU [R32.64+0x80], R13 ;  /* 0x0000800d2000798e */ /* 0x0009e2000c10e78c */
[CC--:B---3--:R-:W-:Y:S04]  /*6ed0*/  LEA R4, P0, R136.reuse, R28.reuse, 0x2 ;  /* 0x0000001c88047211 */ /* 0x0c8fe800078010ff */
[-C--:B------:R-:W-:Y:S02]  /*6ee0*/  LEA.HI.X.SX32 R5, R136, R29.reuse, 0x2, P0 ;  /* 0x0000001d88057211 */ /* 0x080fe400000f16ff */
[CC--:B------:R-:W-:Y:S01]  /*6ef0*/  LEA R10, P0, R0.reuse, R28.reuse, 0x2 ;  /* 0x0000001c000a7211 */ /* 0x0c0fe200078010ff */
[----:B------:R-:W-:Y:S01]  /*6f00*/  LDSM.16.MT88.4 R136, [R2+0x18800] ;  /* 0x018800000288783b */ /* 0x000fe20000004200 */
[CC--:B-1----:R-:W-:Y:S02]  /*6f10*/  LEA R6, P1, R241.reuse, R28.reuse, 0x2 ;  /* 0x0000001cf1067211 */ /* 0x0c2fe400078210ff */
[-C--:B------:R-:W-:Y:S01]  /*6f20*/  LEA.HI.X.SX32 R11, R0, R29.reuse, 0x2, P0 ;  /* 0x0000001d000b7211 */ /* 0x080fe200000f16ff */
[----:B------:R1:W-:Y:S01]  /*6f30*/  RED.E.ADD.F32.FTZ.RN.STRONG.GPU [R4.64], R14 ;  /* 0x0000000e0400798e */ /* 0x0003e2000c10e78c */
[-C--:B------:R-:W-:Y:S01]  /*6f40*/  LEA.HI.X.SX32 R7, R241, R29.reuse, 0x2, P1 ;  /* 0x0000001df1077211 */ /* 0x080fe200008f16ff */
[----:B------:R-:W-:Y:S01]  /*6f50*/  IMAD.IADD R0, R238, 0x1, R251 ;  /* 0x00000001ee007824 */ /* 0x000fe200078e02fb */
[CC--:B--2---:R-:W-:Y:S01]  /*6f60*/  LEA R12, P4, R251.reuse, R28.reuse, 0x2 ;  /* 0x0000001cfb0c7211 */ /* 0x0c4fe200078810ff */
[----:B------:R2:W-:Y:S03]  /*6f70*/  RED.E.ADD.F32.FTZ.RN.STRONG.GPU [R30.64], R15 ;  /* 0x0000000f1e00798e */ /* 0x0005e6000c10e78c */
[-C--:B----4-:R-:W-:Y:S01]  /*6f80*/  LEA.HI.X.SX32 R13, R251, R29.reuse, 0x2, P4 ;  /* 0x0000001dfb0d7211 */ /* 0x090fe200020f16ff */
[----:B------:R3:W-:Y:S04]  /*6f90*/  RED.E.ADD.F32.FTZ.RN.STRONG.GPU [R10.64], R16 ;  /* 0x000000100a00798e */ /* 0x0007e8000c10e78c */
[----:B------:R4:W-:Y:S04]  /*6fa0*/  RED.E.ADD.F32.FTZ.RN.STRONG.GPU [R8.64], R17 ;  /* 0x000000110800798e */ /* 0x0009e8000c10e78c */
[----:B------:R4:W-:Y:S01]  /*6fb0*/  RED.E.ADD.F32.FTZ.RN.STRONG.GPU [R6.64], R18 ;  /* 0x000000120600798e */ /* 0x0009e2000c10e78c */
[-C--:B-1----:R-:W-:Y:S02]  /*6fc0*/  LEA R4, P0, R244, R28.reuse, 0x2 ;  /* 0x0000001cf4047211 */ /* 0x082fe400078010ff */
[-C--:B------:R-:W-:Y:S02]  /*6fd0*/  LEA R14, P5, R134, R28.reuse, 0x2 ;  /* 0x0000001c860e7211 */ /* 0x080fe400078a10ff */
[-C--:B------:R-:W-:Y:S02]  /*6fe0*/  LEA.HI.X.SX32 R5, R244, R29.reuse, 0x2, P0 ;  /* 0x0000001df4057211 */ /* 0x080fe400000f16ff */
[-C--:B--2---:R-:W-:Y:S02]  /*6ff0*/  LEA.HI.X.SX32 R15, R134, R29.reuse, 0x2, P5 ;  /* 0x0000001d860f7211 */ /* 0x084fe400028f16ff */
[-C--:B---3--:R-:W-:Y:S01]  /*7000*/  LEA R10, P3, R0, R28.reuse, 0x2 ;  /* 0x0000001c000a7211 */ /* 0x088fe200078610ff */
[----:B------:R1:W-:Y:S01]  /*7010*/  RED.E.ADD.F32.FTZ.RN.STRONG.GPU [R4.64], R19 ;  /* 0x000000130400798e */ /* 0x0003e2000c10e78c */
[-C--:B----4-:R-:W-:Y:S03]  /*7020*/  LEA R8, P2, R240, R28.reuse, 0x2 ;  /* 0x0000001cf0087211 */ /* 0x090fe600078410ff */
[----:B------:R-:W-:Y:S01]  /*7030*/  RED.E.ADD.F32.FTZ.RN.STRONG.GPU [R28.64+0x100], R20 ;  /* 0x000100141c00798e */ /* 0x000fe2000c10e78c */
[-C--:B------:R-:W-:Y:S02]  /*7040*/  LEA.HI.X.SX32 R11, R0, R29.reuse, 0x2, P3 ;  /* 0x0000001d000b7211 */ /* 0x080fe400018f16ff */
[CC--:B------:R-:W-:Y:S01]  /*7050*/  LEA R6, P1, R239.reuse, R28.reuse, 0x2 ;  /* 0x0000001cef067211 */ /* 0x0c0fe200078210ff */
[----:B------:R-:W-:Y:S01]  /*7060*/  RED.E.ADD.F32.FTZ.RN.STRONG.GPU [R32.64+0x100], R21 ;  /* 0x000100152000798e */ /* 0x000fe2000c10e78c */
[-C--:B------:R-:W-:Y:S02]  /*7070*/  LEA.HI.X.SX32 R9, R240, R29.reuse, 0x2, P2 ;  /* 0x0000001df0097211 */ /* 0x080fe400010f16ff */
[-C--:B------:R-:W-:Y:S01]  /*7080*/  LEA.HI.X.SX32 R7, R239, R29.reuse, 0x2, P1 ;  /* 0x0000001def077211 */ /* 0x080fe200008f16ff */
[----:B------:R-:W-:Y:S01]  /*7090*/  RED.E.ADD.F32.FTZ.RN.STRONG.GPU [R14.64], R22 ;  /* 0x000000160e00798e */ /* 0x000fe2000c10e78c */
[----:B------:R-:W-:Y:S01]  /*70a0*/  PLOP3.LUT P1, PT, PT, PT, UP0, 0x80, 0x0 ;  /* 0x000000000000781c */ /* 0x000fe20003f2f008 */
[----:B------:R-:W-:Y:S01]  /*70b0*/  @UP3 UIADD3 UR10, UP0, UR10, -0x100, URZ ;  /* 0xffffff000a0a3890 */ /* 0x000fe2000ff1e03f */
[C---:B------:R-:W-:Y:S01]  /*70c0*/  IADD3 R0, R3.reuse, -0x3000, RZ ;  /* 0xffffd00003007810 */ /* 0x040fe20007ffe0ff */
[----:B------:R-:W-:Y:S02]  /*70d0*/  RED.E.ADD.F32.FTZ.RN.STRONG.GPU [R12.64], R23 ;  /* 0x000000170c00798e */ /* 0x000fe4000c10e78c */
[----:B------:R-:W-:Y:S02]  /*70e0*/  @UP3 UIADD3.X UR9, UR9, -0x1, URZ, UP0, !UPT ;  /* 0xffffffff09093890 */ /* 0x000fe400087fe43f */
[----:B------:R-:W-:Y:S04]  /*70f0*/  RED.E.ADD.F32.FTZ.RN.STRONG.GPU [R10.64], R24 ;  /* 0x000000180a00798e */ /* 0x000fe8000c10e78c */
[----:B------:R-:W-:Y:S02]  /*7100*/  RED.E.ADD.F32.FTZ.RN.STRONG.GPU [R8.64], R25 ;  /* 0x000000190800798e */ /* 0x000fe4000c10e78c */
[----:B------:R-:W-:Y:S02]  /*7110*/  @P1 IADD3 R0, R3, 0x3000, RZ ;  /* 0x0000300003001810 */ /* 0x000fe40007ffe0ff */
[C---:B-1----:R-:W-:Y:S01]  /*7120*/  LEA R4, P0, R243.reuse, R28, 0x2 ;  /* 0x0000001cf3047211 */ /* 0x042fe200078010ff */
[----:B------:R-:W-:Y:S03]  /*7130*/  RED.E.ADD.F32.FTZ.RN.STRONG.GPU [R6.64], R26 ;  /* 0x0000001a0600798e */ /* 0x000fe6000c10e78c */
[----:B------:R-:W-:Y:S01]  /*7140*/  LEA.HI.X.SX32 R5, R243, R29, 0x2, P0 ;  /* 0x0000001df3057211 */ /* 0x000fe200000f16ff */
[----:B------:R-:W-:Y:S01]  /*7150*/  LDSM.16.MT88.4 R8, [R3] ;  /* 0x000000000308783b */ /* 0x000fe20000004200 */
[----:B------:R-:W-:Y:S03]  /*7160*/  PLOP3.LUT P0, PT, PT, PT, UP2, 0x80, 0x0 ;  /* 0x000000000000781c */ /* 0x000fe60003f0f028 */
[----:B------:R-:W-:Y:S04]  /*7170*/  RED.E.ADD.F32.FTZ.RN.STRONG.GPU [R4.64], R27 ;  /* 0x0000001b0400798e */ /* 0x000fe8000c10e78c */
[----:B------:R-:W1:Y:S04]  /*7180*/  LDSM.16.MT88.4 R4, [R2+0x15000] ;  /* 0x015000000204783b */ /* 0x000e680000004200 */
[----:B------:R-:W2:Y:S04]  /*7190*/  LDSM.16.MT88.4 R12, [R2+0x17000] ;  /* 0x01700000020c783b */ /* 0x000ea80000004200 */
[----:B------:R-:W3:Y:S04]  /*71a0*/  LDSM.16.MT88.4 R16, [R3+0x1000] ;  /* 0x001000000310783b */ /* 0x000ee80000004200 */
[----:B------:R-:W4:Y:S04]  /*71b0*/  LDSM.16.MT88.4 R28, [R3+0x2000] ;  /* 0x00200000031c783b */ /* 0x000f280000004200 */
[----:B------:R-:W-:Y:S04]  /*71c0*/  LDSM.16.MT88.4 R32, [R2+0x15800] ;  /* 0x015800000220783b */ /* 0x000fe80000004200 */
[----:B------:R-:W3:Y:S04]  /*71d0*/  LDSM.16.MT88.4 R20, [R3+0x400] ;  /* 0x000400000314783b */ /* 0x000ee80000004200 */
        /* <DEDUP_REMOVED lines=226> */
.L_x_553:
        /* <DEDUP_REMOVED lines=18> */
.L_x_554:
[----:B-1----:R-:W2:Y:S01]  /*8120*/  LDL.64 R4, [R1+0x10] ;  /* 0x0000100001047983 */ /* 0x002ea20000100a00 */
[----:B------:R-:W-:Y:S01]  /*8130*/  USHF.L.U32 UR4, UR18, 0x7, URZ ;  /* 0x0000000712047899 */ /* 0x000fe2000800063f */
[----:B------:R-:W-:Y:S01]  /*8140*/  BSSY B0, `(.L_x_555) ;  /* 0x0000032000007945 */ /* 0x000fe20003800000 */
[----:B------:R-:W-:Y:S01]  /*8150*/  ULDC.64 UR6, c[0x0][0x3a0] ;  /* 0x0000e80000067ab9 */ /* 0x000fe20000000a00 */
[----:B------:R-:W-:Y:S01]  /*8160*/  BAR.SYNC.DEFER_BLOCKING 0x0 ;  /* 0x0000000000007b1d */ /* 0x000fe20000010000 */
[----:B------:R-:W-:Y:S02]  /*8170*/  USHF.R.S32.HI UR8, URZ, 0x1f, UR4 ;  /* 0x0000001f3f087899 */ /* 0x000fe40008011404 */
[----:B------:R-:W-:Y:S02]  /*8180*/  IMAD.U32 R25, RZ, RZ, UR4 ;  /* 0x00000004ff197e24 */ /* 0x000fe4000f8e00ff */
[----:B------:R-:W-:Y:S01]  /*8190*/  UIMAD UR5, UR8, UR6, URZ ;  /* 0x00000006080572a4 */ /* 0x000fe2000f8e023f */
[----:B------:R-:W1:Y:S03]  /*81a0*/  S2R R8, SR_TID.X ;  /* 0x0000000000087919 */ /* 0x000e660000002100 */
        /* <DEDUP_REMOVED lines=10> */
[----:B------:R-:W-:Y:S01]  /*8250*/  LEA.HI R0, R0, R8, RZ, 0x2 ;  /* 0x0000000800007211 */ /* 0x000fe200078f10ff */
[----:B------:R-:W-:Y:S02]  /*8260*/  IMAD.U32 R8, RZ, RZ, UR36 ;  /* 0x00000024ff087e24 */ /* 0x000fe4000f8e00ff */
        /* <DEDUP_REMOVED lines=13> */
[----:B------:R-:W-:-:S05]  /*8340*/  IADD3.X R5, R5, UR15, R3, P0, !PT ;  /* 0x0000000f05057c10 */ /* 0x000fca00087fe403 */
[----:B------:R-:W-:-:S05]  /*8350*/  IMAD.WIDE.U32 R8, R8, c[0x0][0x3b8], R4 ;  /* 0x0000ee0008087a25 */ /* 0x000fca00078e0004 */
[----:B------:R-:W-:Y:S01]  /*8360*/  IADD3 R24, R9, UR6, RZ ;  /* 0x0000000609187c10 */ /* 0x000fe2000fffe0ff */
[----:B------:R-:W-:Y:S05]  /*8370*/  @P2 BRA `(.L_x_556) ;  /* 0x000000e000002947 */ /* 0x000fea0003800000 */
[----:B-1-34-:R-:W1:Y:S01]  /*8380*/  LDS.128 R20, [R160+0xb000] ;  /* 0x00b00000a0147984 */ /* 0x01ae620000000c00 */
[----:B------:R-:W-:Y:S01]  /*8390*/  MOV R4, R8 ;  /* 0x0000000800047202 */ /* 0x000fe20000000f00 */
[----:B------:R-:W-:Y:S01]  /*83a0*/  IMAD R3, R26, c[0x0][0x3a0], RZ ;  /* 0x0000e8001a037a24 */ /* 0x000fe200078e02ff */
[----:B------:R-:W-:Y:S01]  /*83b0*/  MOV R5, R24 ;  /* 0x0000001800057202 */ /* 0x000fe20000000f00 */
[----:B------:R-:W2:Y:S02]  /*83c0*/  LDS.128 R16, [R160+0x9000] ;  /* 0x00900000a0107984 */ /* 0x000ea40000000c00 */
[C---:B------:R-:W-:Y:S02]  /*83d0*/  IMAD R3, R0.reuse, c[0x0][0x3a4], R3 ;  /* 0x0000e90000037a24 */ /* 0x040fe400078e0203 */
[----:B------:R-:W3:Y:S01]  /*83e0*/  LDS.128 R12, [R160+0xd000] ;  /* 0x00d00000a00c7984 */ /* 0x000ee20000000c00 */
[----:B------:R-:W-:-:S05]  /*83f0*/  IMAD.WIDE.U32 R10, R0, c[0x0][0x3a0], R4 ;  /* 0x0000e800000a7a25 */ /* 0x000fca00078e0004 */
[----:B------:R-:W-:Y:S02]  /*8400*/  IADD3 R3, R3, R11, RZ ;  /* 0x0000000b03037210 */ /* 0x000fe40007ffe0ff */
[----:B------:R-:W-:-:S04]  /*8410*/  LEA R4, P0, R10, c[0x0][0x340], 0x1 ;  /* 0x0000d0000a047a11 */ /* 0x000fc800078008ff */
[----:B------:R-:W-:-:S05]  /*8420*/  LEA.HI.X R5, R10, c[0x0][0x344], R3, 0x1, P0 ;  /* 0x0000d1000a057a11 */ /* 0x000fca00000f0c03 */
[----:B-1----:R1:W-:Y:S04]  /*8430*/  STG.E.128 [R4.64+0x40], R20 ;  /* 0x0000401404007986 */ /* 0x0023e8000c101d0c */
[----:B--2---:R1:W-:Y:S04]  /*8440*/  STG.E.128 [R4.64], R16 ;  /* 0x0000001004007986 */ /* 0x0043e8000c101d0c */
[----:B---3--:R1:W-:Y:S02]  /*8450*/  STG.E.128 [R4.64+0x80], R12 ;  /* 0x0000800c04007986 */ /* 0x0083e4000c101d0c */
.L_x_556:
[----:B-1-34-:R-:W-:Y:S05]  /*8460*/  BSYNC B0 ;  /* 0x0000000000007941 */ /* 0x01afea0003800000 */
.L_x_555:
        /* <DEDUP_REMOVED lines=17> */
.L_x_558:
[----:B------:R-:W-:Y:S05]  /*8580*/  BSYNC B0 ;  /* 0x0000000000007941 */ /* 0x000fea0003800000 */
.L_x_557:
        /* <DEDUP_REMOVED lines=26> */
.L_x_560:
[----:B------:R-:W-:Y:S05]  /*8730*/  BSYNC B0 ;  /* 0x0000000000007941 */ /* 0x000fea0003800000 */
.L_x_559:
        /* <DEDUP_REMOVED lines=13> */
.L_x_549:
[----:B------:R-:W-:Y:S05]  /*8810*/  BSYNC B1 ;  /* 0x0000000000017941 */ /* 0x000fea0003800000 */
.L_x_535:
        /* <DEDUP_REMOVED lines=11> */
.L_x_561:
[----:B------:R-:W-:Y:S05]  /*88d0*/  EXIT ;  /* 0x000000000000794d */ /* 0x000fea0003800000 */
.L_x_563:
        /* <DEDUP_REMOVED lines=10> */
.L_x_685:


//--------------------- .text._ZN5flash44flash_bwd_dq_dk_dv_loop_seqk_parallel_kernelI23Flash_bwd_kernel_traitsILi96ELi64ELi128ELi8ELi2ELi4ELi4ELb0ELb0EN7cutlass10bfloat16_tE19Flash_kernel_traitsILi96ELi64ELi128ELi8ES3_EELb1ELb1ELb0ELb1ELb0ELb0ELb0EEEvNS_16Flash_bwd_paramsE --------------------------
	.section	.text._ZN5flash44flash_bwd_dq_dk_dv_loop_seqk_parallel_kernelI23Flash_bwd_kernel_traitsILi96ELi64ELi128ELi8ELi2ELi4ELi4ELb0ELb0EN7cutlass10bfloat16_tE19Flash_kernel_traitsILi96ELi64ELi128ELi8ES3_EELb1ELb1ELb0ELb1ELb0ELb0ELb0EEEvNS_16Flash_bwd_paramsE,"ax",@progbits
	.sectioninfo	@"SHI_REGISTERS=255"
	.align	128
        .global         _ZN5flash44flash_bwd_dq_dk_dv_loop_seqk_parallel_kernelI23Flash_bwd_kernel_traitsILi96ELi64ELi128ELi8ELi2ELi4ELi4ELb0ELb0EN7cutlass10bfloat16_tE19Flash_kernel_traitsILi96ELi64ELi128ELi8ES3_EELb1ELb1ELb0ELb1ELb0ELb0ELb0EEEvNS_16Flash_bwd_paramsE
        .type           _ZN5flash44flash_bwd_dq_dk_dv_loop_seqk_parallel_kernelI23Flash_bwd_kernel_traitsILi96ELi64ELi128ELi8ELi2ELi4ELi4ELb0ELb0EN7cutlass10bfloat16_tE19Flash_kernel_traitsILi96ELi64ELi128ELi8ES3_EELb1ELb1ELb0ELb1ELb0ELb0ELb0EEEvNS_16Flash_bwd_paramsE,@function
        .size           _ZN5flash44flash_bwd_dq_dk_dv_loop_seqk_parallel_kernelI23Flash_bwd_kernel_traitsILi96ELi64ELi128ELi8ELi2ELi4ELi4ELb0ELb0EN7cutlass10bfloat16_tE19Flash_kernel_traitsILi96ELi64ELi128ELi8ES3_EELb1ELb1ELb0ELb1ELb0ELb0ELb0EEEvNS_16Flash_bwd_paramsE,(.L_x_686 - _ZN5flash44flash_bwd_dq_dk_dv_loop_seqk_parallel_kernelI23Flash_bwd_kernel_traitsILi96ELi64ELi128ELi8ELi2ELi4ELi4ELb0ELb0EN7cutlass10bfloat16_tE19Flash_kernel_traitsILi96ELi64ELi128ELi8ES3_EELb1ELb1ELb0ELb1ELb0ELb0ELb0EEEvNS_16Flash_bwd_paramsE)
        .other          _ZN5flash44flash_bwd_dq_dk_dv_loop_seqk_parallel_kernelI23Flash_bwd_kernel_traitsILi96ELi64ELi128ELi8ELi2ELi4ELi4ELb0ELb0EN7cutlass10bfloat16_tE19Flash_kernel_traitsILi96ELi64ELi128ELi8ES3_EELb1ELb1ELb0ELb1ELb0ELb0ELb0EEEvNS_16Flash_bwd_paramsE,@"STO_CUDA_ENTRY STV_DEFAULT"
_ZN5flash44flash_bwd_dq_dk_dv_loop_seqk_parallel_kernelI23Flash_bwd_kernel_traitsILi96ELi64ELi128ELi8ELi2ELi4ELi4ELb0ELb0EN7cutlass10bfloat16_tE19Flash_kernel_traitsILi96ELi64ELi128ELi8ES3_EELb1ELb1ELb0ELb1ELb0ELb0ELb0EEEvNS_16Flash_bwd_paramsE:
.text._ZN5flash44flash_bwd_dq_dk_dv_loop_seqk_parallel_kernelI23Flash_bwd_kernel_traitsILi96ELi64ELi128ELi8ELi2ELi4ELi4ELb0ELb0EN7cutlass10bfloat16_tE19Flash_kernel_traitsILi96ELi64ELi128ELi8ES3_EELb1ELb1ELb0ELb1ELb0ELb0ELb0EEEvNS_16Flash_bwd_paramsE:
[----:B------:R-:W-:Y:S02]  /*0000*/  MOV R1, c[0x0][0x28] ;  /* 0x00000a0000017a02 */ /* 0x000fe40000000f00 */
[----:B------:R-:W1:Y:S01]  /*0010*/  S2UR UR23, SR_CTAID.X ;  /* 0x00000000001779c3 */ /* 0x000e620000002500 */
[----:B------:R-:W-:Y:S02]  /*0020*/  ULDC UR4, c[0x0][0x218] ;  /* 0x0000860000047ab9 */ /* 0x000fe40000000800 */
        /* <DEDUP_REMOVED lines=39> */
[--C-:B------:R-:W-:Y:S01]  /*02a0*/  SHF.R.S32.HI R0, RZ, 0x2, R8.reuse ;  /* 0x00000002ff007819 */ /* 0x100fe20000011408 */
[----:B------:R-:W-:Y:S01]  /*02b0*/  ULDC UR9, c[0x0][0x1c0] ;  /* 0x0000700000097ab9 */ /* 0x000fe20000000800 */
[C---:B------:R-:W-:Y:S01]  /*02c0*/  LOP3.LUT R3, R8.reuse, 0xfffffffc, RZ, 0xc0, !PT ;  /* 0xfffffffc08037812 */ /* 0x040fe200078ec0ff */
[----:B------:R-:W-:Y:S01]  /*02d0*/  UIMAD UR54, UR6, UR32, URZ ;  /* 0x00000020063672a4 */ /* 0x000fe2000f8e023f */
[----:B------:R-:W-:Y:S01]  /*02e0*/  SHF.R.S32.HI R2, RZ, 0x1f, R8 ;  /* 0x0000001fff027819 */ /* 0x000fe20000011408 */
[----:B------:R-:W-:Y:S01]  /*02f0*/  UIMAD UR5, UR32, UR9, UR35 ;  /* 0x00000009200572a4 */ /* 0x000fe2000f8e0223 */
[----:B------:R-:W-:Y:S01]  /*0300*/  SHF.R.S32.HI R6, RZ, 0x4, R4 ;  /* 0x00000004ff067819 */ /* 0x000fe20000011404 */
[C---:B------:R-:W-:Y:S01]  /*0310*/  IMAD.IADD R18, R7.reuse, 0x1, -R3 ;  /* 0x0000000107127824 */ /* 0x040fe200078e0a03 */
[-C--:B------:R-:W-:Y:S01]  /*0320*/  LEA.HI R8, R8, R0.reuse, RZ, 0x1 ;  /* 0x0000000008087211 */ /* 0x080fe200078f08ff */
[----:B------:R-:W-:Y:S01]  /*0330*/  @!UP5 UIMAD UR6, UR32, UR12, UR35 ;  /* 0x0000000c2006d2a4 */ /* 0x000fe2000f8e0223 */
[----:B------:R-:W-:Y:S01]  /*0340*/  LEA.HI R2, R2, R0, RZ, 0x3 ;  /* 0x0000000002027211 */ /* 0x000fe200078f18ff */
[----:B------:R-:W-:Y:S01]  /*0350*/  IMAD.SHL.U32 R216, R18, 0x8, RZ ;  /* 0x0000000812d87824 */ /* 0x000fe200078e00ff */
[----:B------:R-:W-:Y:S01]  /*0360*/  LEA.HI R3, R4, R6, RZ, 0x1 ;  /* 0x0000000604037211 */ /* 0x000fe200078f08ff */
[----:B------:R-:W-:Y:S01]  /*0370*/  USHF.L.U32 UR46, UR47, 0x6, URZ ;  /* 0x000000062f2e7899 */ /* 0x000fe2000800063f */
[----:B------:R-:W-:Y:S01]  /*0380*/  LOP3.LUT R10, R14, 0xfffffff8, RZ, 0xc0, !PT ;  /* 0xfffffff80e0a7812 */ /* 0x000fe200078ec0ff */
[----:B------:R-:W-:Y:S01]  /*0390*/  USHF.L.U32 UR41, UR4, 0x5, URZ ;  /* 0x0000000504297899 */ /* 0x000fe2000800063f */
[----:B------:R-:W-:Y:S01]  /*03a0*/  LOP3.LUT R12, R4, 0xfffffff0, RZ, 0xc0, !PT ;  /* 0xfffffff0040c7812 */ /* 0x000fe200078ec0ff */
[----:B------:R-:W-:Y:S01]  /*03b0*/  ULDC UR51, c[0x0][0x214] ;  /* 0x0000850000337ab9 */ /* 0x000fe20000000800 */
[----:B------:R-:W-:Y:S01]  /*03c0*/  LOP3.LUT R4, R8, 0x7fffffe, RZ, 0xc0, !PT ;  /* 0x07fffffe08047812 */ /* 0x000fe200078ec0ff */
[----:B------:R-:W-:Y:S01]  /*03d0*/  IMAD.IADD R11, R7, 0x1, -R10 ;  /* 0x00000001070b7824 */ /* 0x000fe200078e0a0a */
[----:B------:R-:W-:Y:S01]  /*03e0*/  LOP3.LUT R2, R2, 0xfffffff8, RZ, 0xc0, !PT ;  /* 0xfffffff802027812 */ /* 0x000fe200078ec0ff */
[----:B------:R-:W-:Y:S01]  /*03f0*/  ULDC UR58, c[0x0][0x1c8] ;  /* 0x00007200003a7ab9 */ /* 0x000fe20000000800 */
        /* <DEDUP_REMOVED lines=11> */
[----:B------:R-:W-:Y:S01]  /*04b0*/  ULDC.U8 UR8, c[0x0][0x3d0] ;  /* 0x0000f40000087ab9 */ /* 0x000fe20000000000 */
[----:B------:R-:W-:Y:S01]  /*04c0*/  LEA.HI R2, R2, R0, RZ, 0x2 ;  /* 0x0000000002027211 */ /* 0x000fe200078f10ff */
[----:B------:R-:W-:Y:S01]  /*04d0*/  IMAD.SHL.U32 R3, R3, 0x40, RZ ;  /* 0x0000004003037824 */ /* 0x000fe200078e00ff */
[----:B------:R-:W-:Y:S01]  /*04e0*/  LOP3.LUT R5, R4, 0xfffffffe, RZ, 0xc0, !PT ;  /* 0xfffffffe04057812 */ /* 0x000fe200078ec0ff */
[----:B------:R-:W-:Y:S01]  /*04f0*/  ULDC UR52, c[0x0][0x224] ;  /* 0x0000890000347ab9 */ /* 0x000fe20000000800 */
[----:B------:R-:W-:Y:S01]  /*0500*/  LOP3.LUT R4, R2, 0xfffffffc, RZ, 0xc0, !PT ;  /* 0xfffffffc02047812 */ /* 0x000fe200078ec0ff */
[----:B------:R-:W-:Y:S01]  /*0510*/  @UP5 UIMAD UR56, UR32, UR51, URZ ;  /* 0x00000033203852a4 */ /* 0x000fe2000f8e023f */
[----:B------:R-:W-:Y:S01]  /*0520*/  LOP3.LUT R2, R3, 0xc0, RZ, 0xc0, !PT ;  /* 0x000000c003027812 */ /* 0x000fe200078ec0ff */
[C---:B------:R-:W-:Y:S01]  /*0530*/  IMAD.IADD R242, R0.reuse, 0x1, -R5 ;  /* 0x0000000100f27824 */ /* 0x040fe200078e0a05 */
[----:B------:R-:W-:Y:S01]  /*0540*/  LEA.HI R5, R11, R11, RZ, 0x1 ;  /* 0x0000000b0b057211 */ /* 0x000fe200078f08ff */
[C---:B------:R-:W-:Y:S01]  /*0550*/  IMAD.IADD R12, R0.reuse, 0x1, -R4 ;  /* 0x00000001000c7824 */ /* 0x040fe200078e0a04 */
[----:B------:R-:W-:Y:S01]  /*0560*/  SHF.R.U32.HI R3, RZ, 0x3, R2 ;  /* 0x00000003ff037819 */ /* 0x000fe20000011602 */
[----:B------:R-:W-:Y:S01]  /*0570*/  IMAD R4, R0, 0x8, R10 ;  /* 0x0000000800047824 */ /* 0x000fe200078e020a */
[----:B------:R-:W-:Y:S01]  /*0580*/  LOP3.LUT R0, R2, 0x18, R216, 0xf8, !PT ;  /* 0x0000001802007812 */ /* 0x000fe200078ef8d8 */
[----:B------:R-:W-:Y:S01]  /*0590*/  ULDC.64 UR14, c[0x0][0x118] ;  /* 0x00004600000e7ab9 */ /* 0x000fe20000000a00 */
        /* <DEDUP_REMOVED lines=8> */
[CC--:B------:R-:W-:Y:S01]  /*0620*/  LEA.HI R0, R7.reuse, R7.reuse, RZ, 0x1 ;  /* 0x0000000707007211 */ /* 0x0c0fe200078f08ff */
[----:B------:R-:W-:Y:S01]  /*0630*/  USHF.R.S32.HI UR61, URZ, 0x1f, UR32 ;  /* 0x0000001f3f3d7899 */ /* 0x000fe20008011420 */
[----:B------:R-:W-:Y:S01]  /*0640*/  LEA.HI R10, R2, R7, RZ, 0x3 ;  /* 0x00000007020a7211 */ /* 0x000fe200078f18ff */
[----:B------:R-:W-:Y:S01]  /*0650*/  USHF.R.S32.HI UR60, URZ, 0x1f, UR35 ;  /* 0x0000001f3f3c7899 */ /* 0x000fe20008011423 */
[----:B------:R-:W-:Y:S01]  /*0660*/  LOP3.LUT R4, R0, 0x7fffffe, RZ, 0xc0, !PT ;  /* 0x07fffffe00047812 */ /* 0x000fe200078ec0ff */
[----:B------:R-:W-:Y:S01]  /*0670*/  UIMAD.WIDE.U32 UR42, UR36, UR44, URZ ;  /* 0x0000002c242a72a5 */ /* 0x000fe2000f8e003f */
[----:B------:R-:W-:Y:S01]  /*0680*/  LOP3.LUT R2, R10, 0xfffffff8, RZ, 0xc0, !PT ;  /* 0xfffffff80a027812 */ /* 0x000fe200078ec0ff */
[----:B------:R-:W-:Y:S01]  /*0690*/  UIMAD UR53, UR37, UR44, URZ ;  /* 0x0000002c253572a4 */ /* 0x000fe2000f8e023f */
[----:B------:R-:W-:Y:S01]  /*06a0*/  SHF.R.S32.HI R9, RZ, 0x6, R13 ;  /* 0x00000006ff097819 */ /* 0x000fe2000001140d */
[----:B------:R-:W-:Y:S01]  /*06b0*/  IMAD.IADD R16, R7, 0x1, -R4 ;  /* 0x0000000107107824 */ /* 0x000fe200078e0a04 */
[----:B------:R-:W-:Y:S01]  /*06c0*/  LOP3.LUT R3, R5, 0x7fffffe, RZ, 0xc0, !PT ;  /* 0x07fffffe05037812 */ /* 0x000fe200078ec0ff */
[----:B------:R-:W-:Y:S01]  /*06d0*/  IMAD.IADD R13, R7, 0x1, -R2 ;  /* 0x00000001070d7824 */ /* 0x000fe200078e0a02 */
[C---:B------:R-:W-:Y:S01]  /*06e0*/  LEA.HI R7, R8.reuse, R8, RZ, 0x1 ;  /* 0x0000000808077211 */ /* 0x040fe200078f08ff */
[----:B------:R-:W-:Y:S01]  /*06f0*/  IMAD R2, R9, 0x4, R15 ;  /* 0x0000000409027824 */ /* 0x000fe200078e020f */
[C---:B------:R-:W-:Y:S01]  /*0700*/  LOP3.LUT P2, RZ, R8.reuse, 0x2, RZ, 0xc0, !PT ;  /* 0x0000000208ff7812 */ /* 0x040fe2000784c0ff */
[----:B------:R-:W-:Y:S01]  /*0710*/  IMAD.IADD R4, R11, 0x1, -R3 ;  /* 0x000000010b047824 */ /* 0x000fe200078e0a03 */
[----:B------:R-:W-:Y:S01]  /*0720*/  LOP3.LUT R3, R8, 0x1, RZ, 0xc0, !PT ;  /* 0x0000000108037812 */ /* 0x000fe200078ec0ff */
[----:B------:R-:W-:Y:S01]  /*0730*/  USHF.R.S32.HI UR55, URZ, 0x1f, UR48 ;  /* 0x0000001f3f377899 */ /* 0x000fe20008011430 */
[----:B------:R-:W-:Y:S01]  /*0740*/  LOP3.LUT P5, RZ, R13, 0x2, RZ, 0xc0, !PT ;  /* 0x000000020dff7812 */ /* 0x000fe200078ac0ff */
[----:B------:R-:W-:Y:S01]  /*0750*/  IMAD R17, R2, 0x8, R4 ;  /* 0x0000000802117824 */ /* 0x000fe200078e0204 */
[--C-:B------:R-:W-:Y:S01]  /*0760*/  SHF.R.S32.HI R4, RZ, 0x1, R0.reuse ;  /* 0x00000001ff047819 */ /* 0x100fe20000011400 */
[----:B------:R-:W-:Y:S01]  /*0770*/  UIMAD UR52, UR5, UR52, URZ ;  /* 0x00000034053472a4 */ /* 0x000fe2000f8e023f */
[----:B------:R-:W-:Y:S01]  /*0780*/  SHF.R.S32.HI R0, RZ, 0x1f, R0 ;  /* 0x0000001fff007819 */ /* 0x000fe20000011400 */
[----:B------:R-:W-:Y:S01]  /*0790*/  @!UP5 UIMAD UR51, UR6, UR51, URZ ;  /* 0x000000330633d2a4 */ /* 0x000fe2000f8e023f */
[----:B------:R-:W-:Y:S01]  /*07a0*/  ISETP.NE.U32.AND P3, PT, R3, 0x1, PT ;  /* 0x000000010300780c */ /* 0x000fe20003f65070 */
[----:B------:R-:W-:Y:S01]  /*07b0*/  IMAD.SHL.U32 R3, R11, 0x40, RZ ;  /* 0x000000400b037824 */ /* 0x000fe200078e00ff */
[----:B------:R-:W-:Y:S01]  /*07c0*/  LEA.HI R2, R0, R4, RZ, 0x2 ;  /* 0x0000000400027211 */ /* 0x000fe200078f10ff */
[----:B------:R-:W-:Y:S01]  /*07d0*/  USHF.R.S32.HI UR50, URZ, 0x1f, UR46 ;  /* 0x0000001f3f327899 */ /* 0x000fe2000801142e */
[----:B------:R-:W-:Y:S01]  /*07e0*/  SHF.R.S32.HI R0, RZ, 0x1, R5 ;  /* 0x00000001ff007819 */ /* 0x000fe20000011405 */
[----:B------:R-:W-:Y:S01]  /*07f0*/  USHF.R.S32.HI UR49, URZ, 0x1f, UR41 ;  /* 0x0000001f3f317899 */ /* 0x000fe20008011429 */
[----:B------:R-:W-:Y:S01]  /*0800*/  LOP3.LUT R5, R3, 0x1c0, RZ, 0xc0, !PT ;  /* 0x000001c003057812 */ /* 0x000fe200078ec0ff */
[----:B------:R-:W-:Y:S01]  /*0810*/  UMOV UR40, 0xffffd000 ;  /* 0xffffd00000287882 */ /* 0x000fe20000000000 */
[C---:B------:R-:W-:Y:S01]  /*0820*/  LOP3.LUT P4, RZ, R0.reuse, 0x2, RZ, 0xc0, !PT ;  /* 0x0000000200ff7812 */ /* 0x040fe2000788c0ff */
[----:B------:R-:W-:Y:S01]  /*0830*/  IMAD.SHL.U32 R0, R0, 0x40, RZ ;  /* 0x0000004000007824 */ /* 0x000fe200078e00ff */
[----:B------:R-:W-:Y:S01]  /*0840*/  LOP3.LUT R3, R2, 0xfffffffc, RZ, 0xc0, !PT ;  /* 0xfffffffc02037812 */ /* 0x000fe200078ec0ff */
[----:B------:R-:W-:Y:S01]  /*0850*/  IMAD.SHL.U32 R2, R12, 0x10, RZ ;  /* 0x000000100c027824 */ /* 0x000fe200078e00ff */
[----:B------:R-:W-:-:S02]  /*0860*/  LOP3.LUT P6, RZ, R13, 0x4, RZ, 0xc0, !PT ;  /* 0x000000040dff7812 */ /* 0x000fc400078cc0ff */
[----:B------:R-:W-:Y:S01]  /*0870*/  LOP3.LUT R0, R0, 0xc0, RZ, 0xc0, !PT ;  /* 0x000000c000007812 */ /* 0x000fe200078ec0ff */
[----:B------:R-:W-:Y:S01]  /*0880*/  IMAD.IADD R11, R4, 0x1, -R3 ;  /* 0x00000001040b7824 */ /* 0x000fe200078e0a03 */
[----:B------:R-:W-:Y:S02]  /*0890*/  LOP3.LUT R2, R5, 0x30, R2, 0xf8, !PT ;  /* 0x0000003005027812 */ /* 0x000fe400078ef802 */
[----:B------:R-:W-:Y:S02]  /*08a0*/  LOP3.LUT R3, R0, 0x8, R14, 0xf8, !PT ;  /* 0x0000000800037812 */ /* 0x000fe400078ef80e */
[----:B------:R-:W-:Y:S02]  /*08b0*/  SHF.R.U32.HI R0, RZ, 0x3, R0 ;  /* 0x00000003ff007819 */ /* 0x000fe40000011600 */
[----:B------:R-:W-:Y:S02]  /*08c0*/  LOP3.LUT R4, R2, 0x8, R14, 0xf8, !PT ;  /* 0x0000000802047812 */ /* 0x000fe400078ef80e */
[----:B------:R-:W-:Y:S01]  /*08d0*/  LOP3.LUT R168, R3, R0, RZ, 0x3c, !PT ;  /* 0x0000000003a87212 */ /* 0x000fe200078e3cff */
[----:B------:R-:W-:Y:S01]  /*08e0*/  IMAD.SHL.U32 R3, R9, 0x20, RZ ;  /* 0x0000002009037824 */ /* 0x000fe200078e00ff */
[----:B------:R-:W-:-:S02]  /*08f0*/  LOP3.LUT R0, R7, 0x3fffffe, RZ, 0xc0, !PT ;  /* 0x03fffffe07007812 */ /* 0x000fc400078ec0ff */
        /* <DEDUP_REMOVED lines=8> */
[----:B------:R-:W-:Y:S02]  /*0980*/  SEL R197, R197, 0x10, !P3 ;  /* 0x00000010c5c57807 */ /* 0x000fe40005800000 */
        /* <DEDUP_REMOVED lines=8> */
[----:B------:R-:W-:-:S02]  /*0a10*/  SHF.R.S32.HI R2, RZ, 0x7, R19 ;  /* 0x00000007ff027819 */ /* 0x000fc40000011413 */
[----:B------:R-:W-:Y:S01]  /*0a20*/  LOP3.LUT R8, R4, R3, RZ, 0x3c, !PT ;  /* 0x0000000304087212 */ /* 0x000fe200078e3cff */
[----:B------:R-:W-:Y:S01]  /*0a30*/  IMAD R9, R6, 0x20, R0 ;  /* 0x0000002006097824 */ /* 0x000fe200078e0200 */
[----:B------:R-:W-:Y:S01]  /*0a40*/  SHF.R.S32.HI R0, RZ, 0x1, R7 ;  /* 0x00000001ff007819 */ /* 0x000fe20000011407 */
[----:B------:R-:W-:Y:S01]  /*0a50*/  IMAD.U32 R3, RZ, RZ, UR13 ;  /* 0x0000000dff037e24 */ /* 0x000fe2000f8e00ff */
[----:B------:R-:W-:Y:S01]  /*0a60*/  SHF.R.S32.HI R218, RZ, 0x2, R218 ;  /* 0x00000002ffda7819 */ /* 0x000fe200000114da */
[----:B------:R-:W-:Y:S01]  /*0a70*/  IMAD R3, R2, 0x1000, R5 ;  /* 0x0000100002037824 */ /* 0x000fe200078e0205 */
[C---:B------:R-:W-:Y:S01]  /*0a80*/  LOP3.LUT P1, RZ, R0.reuse, 0x2, RZ, 0xc0, !PT ;  /* 0x0000000200ff7812 */ /* 0x040fe2000782c0ff */
[----:B------:R-:W-:Y:S01]  /*0a90*/  IMAD.SHL.U32 R0, R0, 0x40, RZ ;  /* 0x0000004000007824 */ /* 0x000fe200078e00ff */
[----:B------:R-:W-:Y:S01]  /*0aa0*/  SEL R169, R178, 0xffffffe0, !P4 ;  /* 0xffffffe0b2a97807 */ /* 0x000fe20006000000 */
[----:B------:R-:W-:Y:S01]  /*0ab0*/  IMAD.SHL.U32 R2, R2, 0x8, RZ ;  /* 0x0000000802027824 */ /* 0x000fe200078e00ff */
[----:B------:R-:W-:Y:S01]  /*0ac0*/  LOP3.LUT P0, RZ, R11, 0x2, RZ, 0xc0, !PT ;  /* 0x000000020bff7812 */ /* 0x000fe2000780c0ff */
        /* <DEDUP_REMOVED lines=19> */
[----:B------:R-:W-:Y:S01]  /*0c00*/  SHF.R.U32.HI R6, RZ, 0x3, R0 ;  /* 0x00000003ff067819 */ /* 0x000fe20000011600 */
[----:B------:R-:W-:Y:S01]  /*0c10*/  IMAD R218, R242, 0x10, R218 ;  /* 0x00000010f2da7824 */ /* 0x000fe200078e02da */
[----:B------:R-:W-:Y:S01]  /*0c20*/  SHF.R.U32.HI R4, RZ, 0x3, R2 ;  /* 0x00000003ff047819 */ /* 0x000fe20000011602 */
[----:B------:R-:W-:Y:S01]  /*0c30*/  IMAD.IADD R169, R168, 0x1, R169 ;  /* 0x00000001a8a97824 */ /* 0x000fe200078e02a9 */
[--C-:B------:R-:W-:Y:S01]  /*0c40*/  LOP3.LUT R6, R6, R0, R5.reuse, 0x1e, !PT ;  /* 0x0000000006067212 */ /* 0x100fe200078e1e05 */
[----:B------:R-:W-:Y:S01]  /*0c50*/  IMAD.SHL.U32 R0, R16, 0x20, RZ ;  /* 0x0000002010007824 */ /* 0x000fe200078e00ff */
[----:B------:R-:W-:-:S02]  /*0c60*/  LOP3.LUT R5, R4, R2, R5, 0x1e, !PT ;  /* 0x0000000204057212 */ /* 0x000fc400078e1e05 */
[----:B------:R-:W-:Y:S01]  /*0c70*/  LOP3.LUT R2, R4, R7, R2, 0x1e, !PT ;  /* 0x0000000704027212 */ /* 0x000fe200078e1e02 */
[----:B------:R-:W-:Y:S01]  /*0c80*/  IMAD.U32 R173, R173, 0x200, R6 ;  /* 0x00000200adad7824 */ /* 0x000fe200078e0006 */
[----:B------:R-:W-:Y:S01]  /*0c90*/  LEA R235, R8, 0x9000, 0x1 ;  /* 0x0000900008eb7811 */ /* 0x000fe200078e08ff */
[----:B------:R-:W-:Y:S01]  /*0ca0*/  IMAD R179, R242, 0x200, R0 ;  /* 0x00000200f2b37824 */ /* 0x000fe200078e0200 */
[----:B------:R-:W-:Y:S01]  /*0cb0*/  @P2 IADD3 R198, R200, -0x20, RZ ;  /* 0xffffffe0c8c62810 */ /* 0x000fe20007ffe0ff */
[----:B------:R-:W-:Y:S01]  /*0cc0*/  IMAD.IADD R177, R0, 0x1, R2 ;  /* 0x0000000100b17824 */ /* 0x000fe200078e0202 */
[----:B------:R-:W-:Y:S01]  /*0cd0*/  LEA R173, R173, 0x15000, 0x1 ;  /* 0x00015000adad7811 */ /* 0x000fe200078e08ff */
[----:B------:R-:W-:Y:S01]  /*0ce0*/  IMAD.IADD R179, R179, 0x1, R5 ;  /* 0x00000001b3b37824 */ /* 0x000fe200078e0205 */
[----:B------:R-:W-:Y:S01]  /*0cf0*/  IADD3 R236, R235, 0x20, RZ ;  /* 0x00000020ebec7810 */ /* 0x000fe20007ffe0ff */
[----:B------:R-:W-:Y:S01]  /*0d00*/  IMAD.SHL.U32 R2, R3, 0x2, RZ ;  /* 0x0000000203027824 */ /* 0x000fe200078e00ff */
[----:B------:R-:W-:Y:S01]  /*0d10*/  SEL R178, R178, 0xffffffe0, !P0 ;  /* 0xffffffe0b2b27807 */ /* 0x000fe20004000000 */
[----:B------:R-:W-:Y:S01]  /*0d20*/  IMAD.IADD R174, R173, 0x1, R174 ;  /* 0x00000001adae7824 */ /* 0x000fe200078e02ae */
[----:B------:R-:W-:Y:S01]  /*0d30*/  @P1 IADD3 R236, R235, -0x20, RZ ;  /* 0xffffffe0ebec1810 */ /* 0x000fe20007ffe0ff */
[----:B------:R-:W-:-:S02]  /*0d40*/  IMAD.IADD R176, R173, 0x1, R175 ;  /* 0x00000001adb07824 */ /* 0x000fc400078e02af */
[----:B------:R-:W-:Y:S02]  /*0d50*/  IMAD.IADD R197, R197, 0x1, R198 ;  /* 0x00000001c5c57824 */ /* 0x000fe400078e02c6 */
[----:B------:R-:W-:Y:S02]  /*0d60*/  IMAD.IADD R175, R174, 0x1, R175 ;  /* 0x00000001aeaf7824 */ /* 0x000fe400078e02af */
.L_x_605:
        /* <DEDUP_REMOVED lines=12> */
[----:B-123--:R-:W-:Y:S01]  /*0e30*/  IMAD.U32 R4, RZ, RZ, UR4 ;  /* 0x00000004ff047e24 */ /* 0x00efe2000f8e00ff */
        /* <DEDUP_REMOVED lines=40> */
.L_x_564:
        /* <DEDUP_REMOVED lines=59> */
.L_x_566:
        /* <DEDUP_REMOVED lines=18> */
.L_x_567:
        /* <DEDUP_REMOVED lines=71> */
.L_x_568:
[----:B------:R-:W-:Y:S02]  /*1a00*/  UMOV UR6, UR52 ;  /* 0x0000003400067c82 */ /* 0x000fe40008000000 */
.L_x_569:
[----:B------:R-:W1:Y:S01]  /*1a10*/  S2R R21, SR_TID.X ;  /* 0x0000000000157919 */ /* 0x000e620000002100 */
[----:B------:R-:W-:Y:S01]  /*1a20*/  UIADD3 UR4, UP4, UP3, UR4, UR46, UR48 ;  /* 0x0000002e04047290 */ /* 0x000fe2000fb9e030 */
[----:B------:R-:W-:Y:S01]  /*1a30*/  SHF.R.S32.HI R217, RZ, 0x1f, R216 ;  /* 0x0000001fffd97819 */ /* 0x000fe200000114d8 */
[----:B------:R-:W-:Y:S01]  /*1a40*/  IMAD.U32 R9, RZ, RZ, UR35 ;  /* 0x00000023ff097e24 */ /* 0x000fe2000f8e00ff */
[----:B------:R-:W-:Y:S01]  /*1a50*/  UIADD3 UR12, UR11, UR9, URZ ;  /* 0x000000090b0c7290 */ /* 0x000fe2000fffe03f */
[----:B------:R-:W-:Y:S01]  /*1a60*/  BSSY B1, `(.L_x_565) ;  /* 0x0000853000017945 */ /* 0x000fe20003800000 */
[----:B------:R-:W-:Y:S01]  /*1a70*/  UIADD3 UR30, UP2, UP1, UR13, UR4, UR16 ;  /* 0x000000040d1e7290 */ /* 0x000fe2000f95e010 */
[C---:B------:R-:W-:Y:S01]  /*1a80*/  IADD3 R14, R216.reuse, 0x20, RZ ;  /* 0x00000020d80e7810 */ /* 0x040fe20007ffe0ff */
[----:B------:R-:W-:Y:S01]  /*1a90*/  UIADD3.X UR4, UR7, UR50, UR55, UP4, UP3 ;  /* 0x0000003207047290 */ /* 0x000fe2000a7e6437 */
[----:B------:R-:W-:-:S03]  /*1aa0*/  IADD3 R16, R216, 0x40, RZ ;  /* 0x00000040d8107810 */ /* 0x000fc60007ffe0ff */
[----:B------:R-:W-:-:S03]  /*1ab0*/  UIADD3.X UR13, UR8, UR4, UR10, UP2, UP1 ;  /* 0x00000004080d7290 */ /* 0x000fc600097e240a */
        /* <DEDUP_REMOVED lines=9> */
[----:B------:R-:W-:Y:S02]  /*1b50*/  ULDC.64 UR4, c[0x0][0x370] ;  /* 0x0000dc0000047ab9 */ /* 0x000fe40000000a00 */
[----:B------:R-:W-:Y:S01]  /*1b60*/  SHF.R.S32.HI R20, RZ, 0x1f, R3 ;  /* 0x0000001fff147819 */ /* 0x000fe20000011403 */
[----:B------:R-:W-:Y:S01]  /*1b70*/  UIMAD UR4, UR31, UR4, URZ ;  /* 0x000000041f0472a4 */ /* 0x000fe2000f8e023f */
[----:B------:R-:W-:-:S03]  /*1b80*/  IADD3 R0, P0, R3, UR11, RZ ;  /* 0x0000000b03007c10 */ /* 0x000fc6000ff1e0ff */
[----:B------:R-:W-:Y:S01]  /*1b90*/  UIMAD UR7, UR11, UR5, UR4 ;  /* 0x000000050b0772a4 */ /* 0x000fe2000f8e0204 */
[----:B------:R-:W-:Y:S01]  /*1ba0*/  IADD3.X R7, R20, UR31, RZ, P0, !PT ;  /* 0x0000001f14077c10 */ /* 0x000fe200087fe4ff */
[----:B------:R-:W-:Y:S01]  /*1bb0*/  IMAD.WIDE.U32 R4, R0, c[0x0][0x190], R216 ;  /* 0x0000640000047a25 */ /* 0x000fe200078e00d8 */
[----:B------:R-:W-:Y:S02]  /*1bc0*/  UIADD3 UR4, UR11, UR6, URZ ;  /* 0x000000060b047290 */ /* 0x000fe4000fffe03f */
[----:B------:R-:W-:Y:S01]  /*1bd0*/  UMOV UR31, 0x4 ;  /* 0x00000004001f7882 */ /* 0x000fe20000000000 */
[----:B------:R-:W-:Y:S01]  /*1be0*/  IMAD R7, R7, c[0x0][0x190], RZ ;  /* 0x0000640007077a24 */ /* 0x000fe200078e02ff */
[----:B------:R-:W-:Y:S01]  /*1bf0*/  IADD3 R6, P0, R4, UR38, RZ ;  /* 0x0000002604067c10 */ /* 0x000fe2000ff1e0ff */
[----:B------:R-:W-:Y:S02]  /*1c00*/  ULDC UR38, c[0x0][0x2e8] ;  /* 0x0000ba0000267ab9 */ /* 0x000fe40000000800 */
[----:B------:R-:W-:-:S05]  /*1c10*/  IMAD R0, R0, c[0x0][0x194], R7 ;  /* 0x0000650000007a24 */ /* 0x000fca00078e0207 */
[----:B------:R-:W-:Y:S01]  /*1c20*/  IADD3.X R7, R5, UR33, R0, P0, !PT ;  /* 0x0000002105077c10 */ /* 0x000fe200087fe400 */
[----:B------:R-:W-:Y:S01]  /*1c30*/  IMAD.U32 R0, RZ, RZ, UR11 ;  /* 0x0000000bff007e24 */ /* 0x000fe2000f8e00ff */
[----:B------:R-:W-:Y:S01]  /*1c40*/  IADD3 R4, P0, R216, UR17, RZ ;  /* 0x00000011d8047c10 */ /* 0x000fe2000ff1e0ff */
[----:B------:R-:W-:Y:S02]  /*1c50*/  ULDC.64 UR16, c[0x0][0x3c8] ;  /* 0x0000f20000107ab9 */ /* 0x000fe40000000a00 */
[----:B------:R-:W-:Y:S01]  /*1c60*/  UIMAD.WIDE UR4, UR4, UR31, UR16 ;  /* 0x0000001f040472a5 */ /* 0x000fe2000f8e0210 */
[----:B------:R-:W-:Y:S01]  /*1c70*/  IADD3.X R5, R217, UR19, RZ, P0, !PT ;  /* 0x00000013d9057c10 */ /* 0x000fe200087fe4ff */
[----:B------:R-:W-:-:S04]  /*1c80*/  IMAD.WIDE.U32 R6, R9, c[0x0][0x1a8], R6 ;  /* 0x00006a0009067a25 */ /* 0x000fc800078e0006 */
[----:B------:R-:W-:Y:S01]  /*1c90*/  IMAD.WIDE.U32 R4, R0, c[0x0][0x370], R4 ;  /* 0x0000dc0000047a25 */ /* 0x000fe200078e0004 */
[----:B------:R-:W-:Y:S01]  /*1ca0*/  UMOV UR17, UR4 ;  /* 0x0000000400117c82 */ /* 0x000fe20008000000 */
[----:B------:R-:W-:Y:S01]  /*1cb0*/  LEA.HI R0, R22, R21, RZ, 0x5 ;  /* 0x0000001516007211 */ /* 0x000fe200078f28ff */
[----:B------:R-:W-:Y:S01]  /*1cc0*/  UIADD3 UR4, -UR18, UR21, UR24 ;  /* 0x0000001512047290 */ /* 0x000fe2000fffe118 */
[----:B------:R-:W-:Y:S01]  /*1cd0*/  IADD3 R10, R7, UR10, RZ ;  /* 0x0000000a070a7c10 */ /* 0x000fe2000fffe0ff */
[----:B------:R-:W-:Y:S01]  /*1ce0*/  IMAD R7, R20, c[0x0][0x370], RZ ;  /* 0x0000dc0014077a24 */ /* 0x000fe200078e02ff */
[----:B------:R-:W-:Y:S01]  /*1cf0*/  LOP3.LUT R8, R0, 0xffffffe0, RZ, 0xc0, !PT ;  /* 0xffffffe000087812 */ /* 0x000fe200078ec0ff */
[----:B------:R-:W-:Y:S01]  /*1d00*/  UIADD3 UR4, UR4, -UR38, URZ ;  /* 0x8000002604047290 */ /* 0x000fe2000fffe03f */
[----:B------:R-:W-:Y:S01]  /*1d10*/  SHF.R.S32.HI R0, RZ, 0x5, R0 ;  /* 0x00000005ff007819 */ /* 0x000fe20000011400 */
[----:B------:R-:W-:Y:S01]  /*1d20*/  UMOV UR16, UR5 ;  /* 0x0000000500107c82 */ /* 0x000fe20008000000 */
[----:B------:R-:W-:Y:S01]  /*1d30*/  IADD3 R5, R5, UR7, RZ ;  /* 0x0000000705057c10 */ /* 0x000fe2000fffe0ff */
[----:B------:R-:W-:Y:S01]  /*1d40*/  USHF.R.S32.HI UR19, URZ, 0x1f, UR4 ;  /* 0x0000001f3f137899 */ /* 0x000fe20008011404 */
[----:B------:R-:W-:Y:S01]  /*1d50*/  IMAD.IADD R18, R21, 0x1, -R8 ;  /* 0x0000000115127824 */ /* 0x000fe200078e0a08 */
[C---:B------:R-:W-:Y:S01]  /*1d60*/  LEA R205, P4, R6.reuse, c[0x0][0x160], 0x1 ;  /* 0x0000580006cd7a11 */ /* 0x040fe200078808ff */
[----:B------:R-:W-:Y:S01]  /*1d70*/  UIADD3 UR7, UR34, -0x1, URZ ;  /* 0xffffffff22077890 */ /* 0x000fe2000fffe03f */
[----:B------:R-:W-:Y:S01]  /*1d80*/  IMAD.WIDE.U32 R4, R9, c[0x0][0x378], R4 ;  /* 0x0000de0009047a25 */ /* 0x000fe200078e0004 */
[----:B------:R-:W-:Y:S01]  /*1d90*/  ULEA.HI UR19, UR19, UR4, URZ, 0x6 ;  /* 0x0000000413137291 */ /* 0x000fe2000f8f303f */
[----:B------:R-:W-:-:S02]  /*1da0*/  LEA.HI.X R203, R6, c[0x0][0x164], R10, 0x1, P4 ;  /* 0x0000590006cb7a11 */ /* 0x000fc400020f0c0a */
[----:B------:R-:W-:Y:S01]  /*1db0*/  IMAD R0, R0, UR47, R18 ;  /* 0x0000002f00007c24 */ /* 0x000fe2000f8e0212 */
[----:B------:R-:W-:Y:S01]  /*1dc0*/  USHF.R.S32.HI UR19, URZ, 0x6, UR19 ;  /* 0x000000063f137899 */ /* 0x000fe20008011413 */
[----:B------:R-:W-:Y:S01]  /*1dd0*/  IMAD R9, R3, c[0x0][0x374], R7 ;  /* 0x0000dd0003097a24 */ /* 0x000fe200078e0207 */
[----:B------:R-:W-:Y:S01]  /*1de0*/  IADD3 R5, R5, UR8, RZ ;  /* 0x0000000805057c10 */ /* 0x000fe2000fffe0ff */
[----:B------:R-:W-:Y:S01]  /*1df0*/  ULDC.64 UR4, c[0x0][0x200] ;  /* 0x0000800000047ab9 */ /* 0x000fe20000000a00 */
[C---:B------:R-:W-:Y:S01]  /*1e00*/  IADD3 R8, P0, R0.reuse, UR30, RZ ;  /* 0x0000001e00087c10 */ /* 0x040fe2000ff1e0ff */
[----:B------:R-:W-:Y:S02]  /*1e10*/  UISETP.LT.AND UP1, UPT, URZ, UR19, UPT ;  /* 0x000000133f00728c */ /* 0x000fe4000bf21270 */
[----:B------:R-:W-:Y:S01]  /*1e20*/  IMAD.WIDE.U32 R4, R3, c[0x0][0x370], R4 ;  /* 0x0000dc0003047a25 */ /* 0x000fe200078e0004 */
[----:B------:R-:W-:Y:S01]  /*1e30*/  LEA.HI.X.SX32 R7, R0, UR13, 0x1, P0 ;  /* 0x0000000d00077c11 */ /* 0x000fe200080f0eff */
[----:B------:R-:W-:Y:S01]  /*1e40*/  USEL UR19, URZ, UR19, !UP1 ;  /* 0x000000133f137287 */ /* 0x000fe2000c800000 */
[----:B------:R-:W-:Y:S01]  /*1e50*/  LEA R202, P2, R8, c[0x0][0x350], 0x2 ;  /* 0x0000d40008ca7a11 */ /* 0x000fe200078410ff */
[----:B------:R-:W-:Y:S01]  /*1e60*/  IMAD.IADD R0, R5, 0x1, R9 ;  /* 0x0000000105007824 */ /* 0x000fe200078e0209 */
[----:B------:R-:W-:Y:S01]  /*1e70*/  LEA R206, P3, R4, c[0x0][0x330], 0x1 ;  /* 0x0000cc0004ce7a11 */ /* 0x000fe200078608ff */
[----:B------:R-:W-:Y:S01]  /*1e80*/  UISETP.GT.AND UP1, UPT, UR34, UR19, UPT ;  /* 0x000000132200728c */ /* 0x000fe2000bf24270 */
[----:B------:R-:W-:Y:S01]  /*1e90*/  LEA.HI.X R201, R8, c[0x0][0x354], R7, 0x2, P2 ;  /* 0x0000d50008c97a11 */ /* 0x000fe200010f1407 */
[----:B------:R-:W-:Y:S01]  /*1ea0*/  UIMAD.WIDE UR12, UR12, UR31, UR4 ;  /* 0x0000001f0c0c72a5 */ /* 0x000fe2000f8e0204 */
[----:B------:R-:W-:-:S03]  /*1eb0*/  LEA.HI.X R204, R4, c[0x0][0x334], R0, 0x1, P3 ;  /* 0x0000cd0004cc7a11 */ /* 0x000fc600018f0c00 */
[----:B------:R-:W-:-:S13]  /*1ec0*/  PLOP3.LUT P0, PT, PT, PT, UP1, 0x80, 0x0 ;  /* 0x000000000000781c */ /* 0x000fda0003f0f018 */
        /* <DEDUP_REMOVED lines=19> */
.L_x_571:
        /* <DEDUP_REMOVED lines=18> */
.L_x_572:
        /* <DEDUP_REMOVED lines=32> */
.L_x_574:
[----:B------:R-:W-:Y:S05]  /*2320*/  BSYNC B0 ;  /* 0x0000000000007941 */ /* 0x000fea0003800000 */
.L_x_573:
        /* <DEDUP_REMOVED lines=19> */
.L_x_576:
[----:B------:R-:W-:Y:S05]  /*2460*/  BSYNC B0 ;  /* 0x0000000000007941 */ /* 0x000fea0003800000 */
.L_x_575:
        /* <DEDUP_REMOVED lines=29> */
.L_x_578:
[----:B------:R-:W-:Y:S05]  /*2640*/  BSYNC B0 ;  /* 0x0000000000007941 */ /* 0x000fea0003800000 */
.L_x_577:
        /* <DEDUP_REMOVED lines=18> */
.L_x_570:
[----:B------:R-:W-:Y:S01]  /*2770*/  PLOP3.LUT P0, PT, PT, PT, UP6, 0x80, 0x0 ;  /* 0x000000000000781c */ /* 0x000fe20003f0f068 */
[----:B------:R-:W-:Y:S01]  /*2780*/  ULEA.HI UR4, UR7, UR7, URZ, 0x1 ;  /* 0x0000000707047291 */ /* 0x000fe2000f8f083f */
[----:B------:R-:W-:Y:S01]  /*2790*/  IMAD.SHL.U32 R0, R241, 0x2, RZ ;  /* 0x00000002f1007824 */ /* 0x000fe200078e00ff */
[----:B------:R-:W-:Y:S02]  /*27a0*/  BSSY B0, `(.L_x_580) ;  /* 0x0000028000007945 */ /* 0x000fe40003800000 */
[----:B------:R-:W-:-:S04]  /*27b0*/  ULOP3.LUT UR4, UR4, 0xfffffffe, URZ, 0xc0, !UPT ;  /* 0xfffffffe04047892 */ /* 0x000fc8000f8ec03f */
[----:B------:R-:W-:-:S04]  /*27c0*/  UIADD3 UR4, UR7, -UR4, URZ ;  /* 0x8000000407047290 */ /* 0x000fc8000fffe03f */
[----:B------:R-:W-:Y:S01]  /*27d0*/  @P0 BAR.SYNC.DEFER_BLOCKING 0x0 ;  /* 0x0000000000000b1d */ /* 0x000fe20000010000 */
[----:B------:R-:W-:Y:S02]  /*27e0*/  UISETP.NE.AND UP0, UPT, UR4, 0x1, UPT ;  /* 0x000000010400788c */ /* 0x000fe4000bf05270 */
[----:B------:R-:W-:-:S06]  /*27f0*/  UIMAD UR4, UR7, -0x40, UR21 ;  /* 0xffffffc0070478a4 */ /* 0x000fcc000f8e0215 */
[----:B------:R-:W-:-:S13]  /*2800*/  ISETP.GE.AND P1, PT, R3, UR4, PT ;  /* 0x0000000403007c0c */ /* 0x000fda000bf26270 */
        /* <DEDUP_REMOVED lines=33> */
.L_x_581:
[----:B------:R-:W-:Y:S05]  /*2a20*/  BSYNC B0 ;  /* 0x0000000000007941 */ /* 0x000fea0003800000 */
.L_x_580:
        /* <DEDUP_REMOVED lines=19> */
.L_x_583:
        /* <DEDUP_REMOVED lines=34> */
.L_x_584:
[----:B------:R-:W-:Y:S05]  /*2d80*/  BSYNC B0 ;  /* 0x0000000000007941 */ /* 0x000fea0003800000 */
.L_x_582:
[C---:B--2---:R-:W-:Y:S01]  /*2d90*/  IADD3 R6, R218.reuse, 0x28, RZ ;  /* 0x00000028da067810 */ /* 0x044fe20007ffe0ff */
[----:B------:R-:W-:Y:S01]  /*2da0*/  ULDC.64 UR8, c[0x0][0x198] ;  /* 0x0000660000087ab9 */ /* 0x000fe20000000a00 */
[C---:B------:R-:W-:Y:S01]  /*2db0*/  IADD3 R5, R218.reuse, 0x8, RZ ;  /* 0x00000008da057810 */ /* 0x040fe20007ffe0ff */
[----:B------:R-:W-:Y:S01]  /*2dc0*/  IMAD.MOV.U32 R224, RZ, RZ, 0x7f800000 ;  /* 0x7f800000ffe07424 */ /* 0x000fe200078e00ff */
[----:B------:R-:W-:Y:S01]  /*2dd0*/  IADD3 R4, R218, 0x20, RZ ;  /* 0x00000020da047810 */ /* 0x000fe20007ffe0ff */
[----:B------:R-:W-:Y:S01]  /*2de0*/  UIMAD UR5, UR20, UR8, URZ ;  /* 0x00000008140572a4 */ /* 0x000fe2000f8e023f */
[----:B------:R-:W-:Y:S01]  /*2df0*/  ISETP.GE.AND P1, PT, R6, UR4, PT ;  /* 0x0000000406007c0c */ /* 0x000fe2000bf26270 */
[----:B------:R-:W-:Y:S01]  /*2e00*/  IMAD.MOV.U32 R222, RZ, RZ, 0x7f800000 ;  /* 0x7f800000ffde7424 */ /* 0x000fe200078e00ff */
[----:B------:R-:W-:Y:S02]  /*2e10*/  ISETP.GE.AND P3, PT, R5, UR4, PT ;  /* 0x0000000405007c0c */ /* 0x000fe4000bf66270 */
[----:B------:R-:W-:-:S02]  /*2e20*/  ISETP.GE.AND P4, PT, R218, UR4, PT ;  /* 0x00000004da007c0c */ /* 0x000fc4000bf86270 */
[----:B------:R-:W-:Y:S02]  /*2e30*/  MOV R223, 0x7f800000 ;  /* 0x7f80000000df7802 */ /* 0x000fe40000000f00 */
[----:B------:R-:W-:Y:S02]  /*2e40*/  MOV R219, 0x7f800000 ;  /* 0x7f80000000db7802 */ /* 0x000fe40000000f00 */
[----:B------:R-:W-:Y:S01]  /*2e50*/  MOV R7, 0x4 ;  /* 0x0000000400077802 */ /* 0x000fe20000000f00 */
[----:B------:R-:W-:Y:S01]  /*2e60*/  IMAD.U32 R17, RZ, RZ, UR24 ;  /* 0x00000018ff117e24 */ /* 0x000fe2000f8e00ff */
[----:B------:R-:W-:Y:S01]  /*2e70*/  ISETP.GE.AND P2, PT, R4, UR4, PT ;  /* 0x0000000404007c0c */ /* 0x000fe2000bf46270 */
[----:B------:R-:W-:Y:S01]  /*2e80*/  UIMAD UR4, UR23, -0x80, UR18 ;  /* 0xffffff80170478a4 */ /* 0x000fe2000f8e0212 */
[----:B------:R-:W-:Y:S01]  /*2e90*/  IMAD.MOV.U32 R4, RZ, RZ, 0x4 ;  /* 0x00000004ff047424 */ /* 0x000fe200078e00ff */
[----:B------:R-:W-:Y:S01]  /*2ea0*/  UIMAD UR5, UR24, UR9, UR5 ;  /* 0x00000009180572a4 */ /* 0x000fe2000f8e0205 */
[----:B------:R-:W-:-:S03]  /*2eb0*/  @!P1 IMAD.WIDE R6, R6, R7, UR12 ;  /* 0x0000000c06069e25 */ /* 0x000fc6000f8e0207 */
[----:B------:R-:W-:Y:S01]  /*2ec0*/  ISETP.GE.AND P6, PT, R3, UR4, PT ;  /* 0x0000000403007c0c */ /* 0x000fe2000bfc6270 */
[----:B------:R-:W-:Y:S01]  /*2ed0*/  IMAD.WIDE R4, R218, R4, UR12 ;  /* 0x0000000cda047e25 */ /* 0x000fe2000f8e0204 */
[----:B------:R2:W5:Y:S03]  /*2ee0*/  @!P1 LDG.E R222, [R6.64] ;  /* 0x0000000e06de9981 */ /* 0x000566000c1e1900 */
[----:B------:R-:W-:Y:S01]  /*2ef0*/  IMAD.U32 R8, RZ, RZ, UR5 ;  /* 0x00000005ff087e24 */ /* 0x000fe2000f8e00ff */
[----:B------:R3:W5:Y:S04]  /*2f00*/  @!P4 LDG.E R223, [R4.64] ;  /* 0x0000000e04dfc981 */ /* 0x000768000c1e1900 */
[----:B------:R3:W5:Y:S04]  /*2f10*/  @!P3 LDG.E R224, [R4.64+0x20] ;  /* 0x0000200e04e0b981 */ /* 0x000768000c1e1900 */
[----:B------:R3:W5:Y:S04]  /*2f20*/  @!P2 LDG.E R219, [R4.64+0x80] ;  /* 0x0000800e04dba981 */ /* 0x000768000c1e1900 */
[----:B------:R4:W-:Y:S04]  /*2f30*/  @P6 STS [R0+0x9000], RZ ;  /* 0x009000ff00006388 */ /* 0x0009e80000000800 */
[----:B------:R4:W-:Y:S04]  /*2f40*/  @P6 STS [R0+0x9004], RZ ;  /* 0x009004ff00006388 */ /* 0x0009e80000000800 */
[----:B------:R4:W-:Y:S04]  /*2f50*/  @P6 STS.64 [R0+0x9008], RZ ;  /* 0x009008ff00006388 */ /* 0x0009e80000000a00 */
[----:B------:R4:W-:Y:S04]  /*2f60*/  @P6 STS.128 [R0+0xb000], RZ ;  /* 0x00b000ff00006388 */ /* 0x0009e80000000c00 */
[----:B------:R4:W-:Y:S01]  /*2f70*/  @P6 STS.128 [R0+0xd000], RZ ;  /* 0x00d000ff00006388 */ /* 0x0009e20000000c00 */
[----:B---3--:R-:W-:-:S05]  /*2f80*/  IMAD.WIDE.U32 R4, R17, c[0x0][0x198], R216 ;  /* 0x0000660011047a25 */ /* 0x008fca00078e00d8 */
[----:B--2---:R-:W-:Y:S01]  /*2f90*/  IADD3 R6, P1, R4, UR25, RZ ;  /* 0x0000001904067c10 */ /* 0x004fe2000ff3e0ff */
[----:B------:R-:W-:-:S03]  /*2fa0*/  IMAD R4, R19, c[0x0][0x1b0], RZ ;  /* 0x00006c0013047a24 */ /* 0x000fc600078e02ff */
[----:B------:R-:W-:Y:S01]  /*2fb0*/  IADD3.X R7, R5, UR29, R8, P1, !PT ;  /* 0x0000001d05077c10 */ /* 0x000fe20008ffe408 */
[C---:B------:R-:W-:Y:S01]  /*2fc0*/  IMAD R4, R15.reuse, c[0x0][0x1b4], R4 ;  /* 0x00006d000f047a24 */ /* 0x040fe200078e0204 */
[----:B------:R-:W-:Y:S03]  /*2fd0*/  BSSY B0, `(.L_x_585) ;  /* 0x0000025000007945 */ /* 0x000fe60003800000 */
[----:B------:R-:W-:-:S05]  /*2fe0*/  IMAD.WIDE.U32 R6, R15, c[0x0][0x1b0], R6 ;  /* 0x00006c000f067a25 */ /* 0x000fca00078e0006 */
[----:B------:R-:W-:Y:S01]  /*2ff0*/  IADD3 R13, R7, R4, RZ ;  /* 0x00000004070d7210 */ /* 0x000fe20007ffe0ff */
        /* <DEDUP_REMOVED lines=34> */
.L_x_586:
[----:B----4-:R-:W-:Y:S05]  /*3220*/  BSYNC B0 ;  /* 0x0000000000007941 */ /* 0x010fea0003800000 */
.L_x_585:
        /* <DEDUP_REMOVED lines=39> */
.L_x_588:
[----:B------:R-:W-:Y:S05]  /*34a0*/  BSYNC B0 ;  /* 0x0000000000007941 */ /* 0x000fea0003800000 */
.L_x_587:
        /* <DEDUP_REMOVED lines=51> */
.L_x_590:
[----:B------:R-:W-:Y:S05]  /*37e0*/  BSYNC B0 ;  /* 0x0000000000007941 */ /* 0x000fea0003800000 */
.L_x_589:
        /* <DEDUP_REMOVED lines=36> */
.L_x_592:
[----:B------:R-:W-:Y:S05]  /*3a30*/  BSYNC B0 ;  /* 0x0000000000007941 */ /* 0x000fea0003800000 */
.L_x_591:
[----:B------:R-:W-:Y:S01]  /*3a40*/  ULDC.64 UR8, c[0x0][0x318] ;  /* 0x0000c60000087ab9 */ /* 0x000fe20000000a00 */
[----:B--2---:R-:W-:Y:S01]  /*3a50*/  IMAD.MOV.U32 R8, RZ, RZ, c[0x0][0x308] ;  /* 0x0000c200ff087624 */ /* 0x004fe200078e00ff */
[----:B------:R-:W-:Y:S01]  /*3a60*/  UISETP.NE.U32.AND UP1, UPT, URZ, UR8, UPT ;  /* 0x000000083f00728c */ /* 0x000fe2000bf25070 */
[----:B------:R-:W-:Y:S01]  /*3a70*/  MOV R9, c[0x0][0x30c] ;  /* 0x0000c30000097a02 */ /* 0x000fe20000000f00 */
[----:B------:R-:W-:Y:S01]  /*3a80*/  ULDC.64 UR10, c[0x0][0x320] ;  /* 0x0000c800000a7ab9 */ /* 0x000fe20000000a00 */
[----:B------:R-:W2:Y:S01]  /*3a90*/  S2R R7, SR_TID.X ;  /* 0x0000000000077919 */ /* 0x000ea20000002100 */
[----:B------:R-:W-:Y:S01]  /*3aa0*/  UISETP.NE.AND.EX UP1, UPT, URZ, UR9, UPT, UP1 ;  /* 0x000000093f00728c */ /* 0x000fe2000bf25310 */
[----:B-1-34-:R-:W-:Y:S01]  /*3ab0*/  LEA.HI R0, R22, R21, RZ, 0x6 ;  /* 0x0000001516007211 */ /* 0x01afe200078f30ff */
[----:B------:R-:W-:Y:S01]  /*3ac0*/  IMAD.U32 R3, RZ, RZ, UR23 ;  /* 0x00000017ff037e24 */ /* 0x000fe2000f8e00ff */
[----:B------:R-:W0:Y:S03]  /*3ad0*/  LDGDEPBAR ;  /* 0x00000000000079af */ /* 0x000e260000000000 */
[----:B------:R-:W-:-:S05]  /*3ae0*/  PLOP3.LUT P1, PT, PT, PT, UP1, 0x80, 0x0 ;  /* 0x000000000000781c */ /* 0x000fca0003f2f018 */
[----:B------:R-:W-:Y:S02]  /*3af0*/  @UP1 UIMAD UR6, UR39, UR10, URZ ;  /* 0x0000000a270612a4 */ /* 0x000fe4000f8e023f */
[----:B------:R-:W-:Y:S02]  /*3b00*/  @UP1 UMOV UR4, UR35 ;  /* 0x0000002300041c82 */ /* 0x000fe40008000000 */
[----:B------:R-:W-:Y:S02]  /*3b10*/  @UP1 UMOV UR5, UR59 ;  /* 0x0000003b00051c82 */ /* 0x000fe40008000000 */
[----:B------:R-:W-:Y:S02]  /*3b20*/  @UP1 UIMAD.WIDE.U32 UR4, UR32, UR10, UR4 ;  /* 0x0000000a200412a5 */ /* 0x000fe4000f8e0004 */
[----:B------:R-:W-:Y:S02]  /*3b30*/  @UP1 UIMAD UR11, UR32, UR11, UR6 ;  /* 0x0000000b200b12a4 */ /* 0x000fe4000f8e0206 */
[----:B------:R-:W-:-:S02]  /*3b40*/  @UP1 ULEA UR8, UP0, UR4, UR8, 0x2 ;  /* 0x0000000804081291 */ /* 0x000fc4000f80103f */
[----:B------:R-:W-:-:S04]  /*3b50*/  @UP1 UIADD3 UR11, UR5, UR11, URZ ;  /* 0x0000000b050b1290 */ /* 0x000fc8000fffe03f */
[----:B------:R-:W-:Y:S01]  /*3b60*/  @UP1 ULEA.HI.X UR9, UR4, UR9, UR11, 0x2, UP0 ;  /* 0x0000000904091291 */ /* 0x000fe200080f140b */
[----:B------:R-:W-:-:S05]  /*3b70*/  IMAD.U32 R4, RZ, RZ, UR8 ;  /* 0x00000008ff047e24 */ /* 0x000fca000f8e00ff */
[----:B------:R-:W-:-:S05]  /*3b80*/  IMAD.U32 R5, RZ, RZ, UR9 ;  /* 0x00000009ff057e24 */ /* 0x000fca000f8e00ff */
[----:B------:R1:W3:Y:S04]  /*3b90*/  @P1 LDG.E R6, [R4.64] ;  /* 0x0000000e04061981 */ /* 0x0002e8000c1e1900 */
[----:B-1----:R1:W4:Y:S04]  /*3ba0*/  LDG.E.64 R4, [R8.64+0x8] ;  /* 0x0000080e08047981 */ /* 0x002328000c1e1b00 */
[----:B-1----:R-:W4:Y:S01]  /*3bb0*/  LDG.E.64 R8, [R8.64] ;  /* 0x0000000e08087981 */ /* 0x002f22000c1e1b00 */
[----:B------:R-:W-:Y:S01]  /*3bc0*/  SHF.R.S32.HI R0, RZ, 0x6, R0 ;  /* 0x00000006ff007819 */ /* 0x000fe20000011400 */
[----:B------:R-:W3:Y:S01]  /*3bd0*/  @P1 MUFU.RCP R10, c[0x0][0x238] ;  /* 0x00008e00000a1b08 */ /* 0x000ee20000001000 */
[----:B--2---:R-:W-:Y:S01]  /*3be0*/  IMAD.SHL.U32 R7, R7, 0x2, RZ ;  /* 0x0000000207077824 */ /* 0x004fe200078e00ff */
[C---:B------:R-:W-:Y:S01]  /*3bf0*/  IADD3 R170, R179.reuse, 0x1800, RZ ;  /* 0x00001800b3aa7810 */ /* 0x040fe20007ffe0ff */
[----:B------:R-:W-:Y:S01]  /*3c00*/  IMAD.SHL.U32 R171, R179, 0x2, RZ ;  /* 0x00000002b3ab7824 */ /* 0x000fe200078e00ff */
[----:B------:R-:W-:Y:S01]  /*3c10*/  UIADD3 UR20, UR21, 0x80, UR24 ;  /* 0x0000008015147890 */ /* 0x000fe2000fffe018 */
[----:B------:R-:W-:Y:S01]  /*3c20*/  IMAD R11, R3, 0x4, R0 ;  /* 0x00000004030b7824 */ /* 0x000fe200078e0200 */
[----:B------:R-:W-:Y:S01]  /*3c30*/  SHF.R.S32.HI R3, RZ, 0x1f, R18 ;  /* 0x0000001fff037819 */ /* 0x000fe20000011412 */
[----:B------:R-:W-:Y:S01]  /*3c40*/  IMAD.SHL.U32 R196, R0, 0x20, RZ ;  /* 0x0000002000c47824 */ /* 0x000fe200078e00ff */
[----:B------:R-:W-:Y:S01]  /*3c50*/  SEL R170, R170, R179, !P0 ;  /* 0x000000b3aaaa7207 */ /* 0x000fe20004000000 */
[----:B------:R-:W-:Y:S01]  /*3c60*/  IMAD.MOV.U32 R207, RZ, RZ, R195 ;  /* 0x000000ffffcf7224 */ /* 0x000fe200078e00c3 */
[----:B------:R-:W-:Y:S01]  /*3c70*/  CS2R R126, SRZ ;  /* 0x00000000007e7805 */ /* 0x000fe2000001ff00 */
[----:B------:R-:W-:Y:S01]  /*3c80*/  CS2R R124, SRZ ;  /* 0x00000000007c7805 */ /* 0x000fe2000001ff00 */
[----:B------:R-:W-:Y:S01]  /*3c90*/  LOP3.LUT R196, R196, 0x6, R7, 0xf8, !PT ;  /* 0x00000006c4c47812 */ /* 0x000fe200078ef807 */
[----:B------:R-:W-:Y:S01]  /*3ca0*/  CS2R R130, SRZ ;  /* 0x0000000000827805 */ /* 0x000fe2000001ff00 */
[----:B------:R-:W-:Y:S01]  /*3cb0*/  MOV R7, UR23 ;  /* 0x0000001700077c02 */ /* 0x000fe20008000f00 */
[----:B------:R-:W-:Y:S01]  /*3cc0*/  CS2R R128, SRZ ;  /* 0x0000000000807805 */ /* 0x000fe2000001ff00 */
[----:B------:R-:W-:Y:S01]  /*3cd0*/  CS2R R122, SRZ ;  /* 0x00000000007a7805 */ /* 0x000fe2000001ff00 */
[----:B------:R-:W-:Y:S01]  /*3ce0*/  CS2R R120, SRZ ;  /* 0x0000000000787805 */ /* 0x000fe2000001ff00 */
[----:B------:R-:W-:Y:S01]  /*3cf0*/  CS2R R118, SRZ ;  /* 0x0000000000767805 */ /* 0x000fe2000001ff00 */
[----:B------:R-:W-:Y:S01]  /*3d00*/  IMAD R196, R7, 0x80, R196 ;  /* 0x0000008007c47824 */ /* 0x000fe200078e02c4 */
[----:B------:R-:W-:Y:S01]  /*3d10*/  CS2R R116, SRZ ;  /* 0x0000000000747805 */ /* 0x000fe2000001ff00 */
[----:B------:R-:W-:Y:S01]  /*3d20*/  CS2R R110, SRZ ;  /* 0x00000000006e7805 */ /* 0x000fe2000001ff00 */
[----:B------:R-:W-:Y:S01]  /*3d30*/  CS2R R108, SRZ ;  /* 0x00000000006c7805 */ /* 0x000fe2000001ff00 */
[----:B------:R1:W2:Y:S01]  /*3d40*/  I2F R208, R196 ;  /* 0x000000c400d07306 */ /* 0x0002a20000201400 */
[C---:B------:R-:W-:Y:S01]  /*3d50*/  IADD3 R215, R196.reuse, 0x19, RZ ;  /* 0x00000019c4d77810 */ /* 0x040fe20007ffe0ff */
[----:B------:R-:W-:Y:S01]  /*3d60*/  CS2R R114, SRZ ;  /* 0x0000000000727805 */ /* 0x000fe2000001ff00 */
[C---:B------:R-:W-:Y:S01]  /*3d70*/  IADD3 R214, R196.reuse, 0x18, RZ ;  /* 0x00000018c4d67810 */ /* 0x040fe20007ffe0ff */
[----:B------:R-:W-:Y:S01]  /*3d80*/  CS2R R112, SRZ ;  /* 0x0000000000707805 */ /* 0x000fe2000001ff00 */
[C---:B------:R-:W-:Y:S01]  /*3d90*/  IADD3 R213, R196.reuse, 0x11, RZ ;  /* 0x00000011c4d57810 */ /* 0x040fe20007ffe0ff */
[----:B------:R-:W-:Y:S01]  /*3da0*/  CS2R R106, SRZ ;  /* 0x00000000006a7805 */ /* 0x000fe2000001ff00 */
[C---:B------:R-:W-:Y:S01]  /*3db0*/  IADD3 R212, R196.reuse, 0x10, RZ ;  /* 0x00000010c4d47810 */ /* 0x040fe20007ffe0ff */
[----:B------:R-:W1:Y:S01]  /*3dc0*/  I2F R215, R215 ;  /* 0x000000d700d77306 */ /* 0x000e620000201400 */
[C---:B------:R-:W-:Y:S01]  /*3dd0*/  IADD3 R211, R196.reuse, 0x9, RZ ;  /* 0x00000009c4d37810 */ /* 0x040fe20007ffe0ff */
[----:B------:R-:W-:Y:S01]  /*3de0*/  CS2R R104, SRZ ;  /* 0x0000000000687805 */ /* 0x000fe2000001ff00 */
[C---:B------:R-:W-:Y:S01]  /*3df0*/  IADD3 R210, R196.reuse, 0x8, RZ ;  /* 0x00000008c4d27810 */ /* 0x040fe20007ffe0ff */
[----:B------:R-:W-:Y:S01]  /*3e00*/  CS2R R102, SRZ ;  /* 0x0000000000667805 */ /* 0x000fe2000001ff00 */
[----:B------:R-:W-:Y:S01]  /*3e10*/  IADD3 R209, R196, 0x1, RZ ;  /* 0x00000001c4d17810 */ /* 0x000fe20007ffe0ff */
[----:B------:R-:W-:Y:S01]  /*3e20*/  CS2R R100, SRZ ;  /* 0x0000000000647805 */ /* 0x000fe2000001ff00 */
[----:B------:R-:W-:Y:S01]  /*3e30*/  CS2R R94, SRZ ;  /* 0x00000000005e7805 */ /* 0x000fe2000001ff00 */
[----:B------:R-:W1:Y:S01]  /*3e40*/  I2F R214, R214 ;  /* 0x000000d600d67306 */ /* 0x000e620000201400 */
[----:B------:R-:W-:Y:S01]  /*3e50*/  CS2R R92, SRZ ;  /* 0x00000000005c7805 */ /* 0x000fe2000001ff00 */
[----:B------:R-:W-:Y:S01]  /*3e60*/  CS2R R98, SRZ ;  /* 0x0000000000627805 */ /* 0x000fe2000001ff00 */
[----:B------:R-:W-:Y:S01]  /*3e70*/  CS2R R96, SRZ ;  /* 0x0000000000607805 */ /* 0x000fe2000001ff00 */
[----:B------:R-:W-:Y:S01]  /*3e80*/  CS2R R90, SRZ ;  /* 0x00000000005a7805 */ /* 0x000fe2000001ff00 */
[----:B------:R-:W-:Y:S01]  /*3e90*/  CS2R R88, SRZ ;  /* 0x0000000000587805 */ /* 0x000fe2000001ff00 */
        /* <DEDUP_REMOVED lines=30> */
[----:B------:R-:W-:Y:S01]  /*4080*/  IMAD.SHL.U32 R170, R170, 0x2, RZ ;  /* 0x00000002aaaa7824 */ /* 0x000fe200078e00ff */
[C---:B------:R-:W-:Y:S01]  /*4090*/  IADD3 R227, R216.reuse, 0x40, RZ ;  /* 0x00000040d8e37810 */ /* 0x040fe20007ffe0ff */
[----:B------:R-:W-:Y:S01]  /*40a0*/  UMOV UR4, URZ ;  /* 0x0000003f00047c82 */ /* 0x000fe20008000000 */
[----:B------:R-:W-:Y:S01]  /*40b0*/  IADD3 R226, R216, 0x20, RZ ;  /* 0x00000020d8e27810 */ /* 0x000fe20007ffe0ff */
[----:B------:R-:W1:Y:S01]  /*40c0*/  I2F R209, R209 ;  /* 0x000000d100d17306 */ /* 0x000e620000201400 */
[----:B------:R-:W-:Y:S01]  /*40d0*/  IADD3 R172, R171, R178, RZ ;  /* 0x000000b2abac7210 */ /* 0x000fe20007ffe0ff */
[----:B------:R-:W-:Y:S01]  /*40e0*/  UIADD3 UR20, UR20, -UR18, URZ ;  /* 0x8000001214147290 */ /* 0x000fe2000fffe03f */
[----:B---3--:R-:W-:-:S04]  /*40f0*/  @P1 FMUL.FTZ R0, R6, R10 ;  /* 0x0000000a06001220 */ /* 0x008fc80000410000 */
[----:B------:R-:W3:Y:S01]  /*4100*/  @P1 R2UR UR5, R0 ;  /* 0x00000000000513c2 */ /* 0x000ee200000e0000 */
[----:B----4-:R-:W-:Y:S01]  /*4110*/  IADD3 R18, P3, P2, R4, UR41, R18 ;  /* 0x0000002904127c10 */ /* 0x010fe2000fa7e012 */
[----:B------:R-:W-:Y:S01]  /*4120*/  IMAD.MOV.U32 R4, RZ, RZ, c[0x0][0x22c] ;  /* 0x00008b00ff047624 */ /* 0x000fe200078e00ff */
[----:B---3--:R-:W-:Y:S02]  /*4130*/  @UP1 UMOV UR4, UR5 ;  /* 0x0000000500041c82 */ /* 0x008fe40008000000 */
[----:B------:R-:W-:Y:S01]  /*4140*/  IADD3.X R234, R5, UR49, R3, P3, P2 ;  /* 0x0000003105ea7c10 */ /* 0x000fe20009fe4403 */
[----:B------:R-:W-:Y:S01]  /*4150*/  IMAD R4, R4, c[0x0][0x1c0], RZ ;  /* 0x0000700004047a24 */ /* 0x000fe200078e02ff */
[----:B------:R-:W-:Y:S01]  /*4160*/  IADD3 R3, R177, 0x1800, RZ ;  /* 0x00001800b1037810 */ /* 0x000fe20007ffe0ff */
[----:B------:R-:W-:-:S03]  /*4170*/  IMAD.WIDE.U32 R238, R18, -0x2daee0ad, RZ ;  /* 0xd2511f5312ee7825 */ /* 0x000fc600078e00ff */
[C---:B------:R-:W-:Y:S01]  /*4180*/  SHF.L.U32 R243, R4.reuse, 0x4, RZ ;  /* 0x0000000404f37819 */ /* 0x040fe200000006ff */
[C---:B------:R-:W-:Y:S01]  /*4190*/  IMAD.SHL.U32 R225, R4.reuse, 0x8, RZ ;  /* 0x0000000804e17824 */ /* 0x040fe200078e00ff */
[----:B------:R-:W-:Y:S01]  /*41a0*/  SEL R3, R3, R177, !P0 ;  /* 0x000000b103037207 */ /* 0x000fe20004000000 */
[C---:B------:R-:W-:Y:S01]  /*41b0*/  IMAD.U32 R247, R4.reuse, -0x40, RZ ;  /* 0xffffffc004f77824 */ /* 0x040fe200078e00ff */
[C---:B------:R-:W-:Y:S01]  /*41c0*/  IADD3 R244, R243.reuse, 0x40, RZ ;  /* 0x00000040f3f47810 */ /* 0x040fe20007ffe0ff */
[C---:B------:R-:W-:Y:S01]  /*41d0*/  IMAD R251, R4.reuse, 0x18, RZ ;  /* 0x0000001804fb7824 */ /* 0x040fe200078e02ff */
[----:B------:R-:W-:Y:S01]  /*41e0*/  IADD3 R245, R243, 0x20, RZ ;  /* 0x00000020f3f57810 */ /* 0x000fe20007ffe0ff */
[----:B------:R-:W-:Y:S01]  /*41f0*/  IMAD.SHL.U32 R250, R4, 0x20, RZ ;  /* 0x0000002004fa7824 */ /* 0x000fe200078e00ff */
[----:B------:R-:W-:Y:S01]  /*4200*/  SHF.L.U32 R3, R3, 0x1, RZ ;  /* 0x0000000103037819 */ /* 0x000fe200000006ff */
[C---:B------:R-:W-:Y:S02]  /*4210*/  IMAD.IADD R237, R225.reuse, 0x1, R244 ;  /* 0x00000001e1ed7824 */ /* 0x040fe400078e02f4 */
[----:B------:R-:W-:-:S02]  /*4220*/  IMAD.IADD R240, R225, 0x1, R245 ;  /* 0x00000001e1f07824 */ /* 0x000fc400078e02f5 */
[C---:B------:R-:W-:Y:S01]  /*4230*/  IMAD R249, R4.reuse, 0x28, RZ ;  /* 0x0000002804f97824 */ /* 0x040fe200078e02ff */
[C---:B------:R-:W-:Y:S01]  /*4240*/  IADD3 R252, R225.reuse, R237, RZ ;  /* 0x000000ede1fc7210 */ /* 0x040fe20007ffe0ff */
[----:B------:R-:W3:Y:S01]  /*4250*/  R2UR UR10, R9 ;  /* 0x00000000090a73c2 */ /* 0x000ee200000e0000 */
[C---:B------:R-:W-:Y:S02]  /*4260*/  IMAD.IADD R5, R225.reuse, 0x1, R240 ;  /* 0x00000001e1057824 */ /* 0x040fe400078e02f0 */
[C---:B------:R-:W-:Y:S01]  /*4270*/  IADD3 R229, R225.reuse, R252, RZ ;  /* 0x000000fce1e57210 */ /* 0x040fe20007ffe0ff */
[----:B------:R-:W-:Y:S02]  /*4280*/  IMAD R248, R4, 0x30, RZ ;  /* 0x0000003004f87824 */ /* 0x000fe400078e02ff */
[C---:B------:R-:W-:Y:S02]  /*4290*/  IMAD.IADD R231, R225.reuse, 0x1, R5 ;  /* 0x00000001e1e77824 */ /* 0x040fe400078e0205 */
[----:B------:R-:W4:Y:S01]  /*42a0*/  R2UR UR11, R8 ;  /* 0x00000000080b73c2 */ /* 0x000f2200000e0000 */
[----:B------:R-:W-:-:S02]  /*42b0*/  IMAD.IADD R228, R225, 0x1, R229 ;  /* 0x00000001e1e47824 */ /* 0x000fc400078e02e5 */
[C---:B------:R-:W-:Y:S02]  /*42c0*/  IMAD.IADD R230, R225.reuse, 0x1, R231 ;  /* 0x00000001e1e67824 */ /* 0x040fe400078e02e7 */
[----:B------:R-:W-:Y:S02]  /*42d0*/  IMAD R246, R4, 0x38, RZ ;  /* 0x0000003804f67824 */ /* 0x000fe400078e02ff */
[C---:B------:R-:W-:Y:S01]  /*42e0*/  IMAD.IADD R232, R225.reuse, 0x1, R228 ;  /* 0x00000001e1e87824 */ /* 0x040fe200078e02e4 */
[----:B------:R-:W-:Y:S02]  /*42f0*/  IADD3 R233, R225, R230, RZ ;  /* 0x000000e6e1e97210 */ /* 0x000fe40007ffe0ff */
[----:B---3--:R-:W-:-:S04]  /*4300*/  LOP3.LUT R0, R11, UR10, RZ, 0x3c, !PT ;  /* 0x0000000a0b007c12 */ /* 0x008fc8000f8e3cff */
[----:B------:R-:W-:Y:S02]  /*4310*/  LOP3.LUT R0, R239, R0, RZ, 0x3c, !PT ;  /* 0x00000000ef007212 */ /* 0x000fe400078e3cff */
[----:B----4-:R-:W-:-:S03]  /*4320*/  LOP3.LUT R234, R234, UR11, RZ, 0x3c, !PT ;  /* 0x0000000beaea7c12 */ /* 0x010fc6000f8e3cff */
[----:B-12---:R-:W-:-:S04]  /*4330*/  IMAD.WIDE.U32 R220, R0, -0x326172a9, RZ ;  /* 0xcd9e8d5700dc7825 */ /* 0x006fc800078e00ff */
.L_x_595:
[----:B------:R-:W0:Y:S01]  /*4340*/  LDGDEPBAR ;  /* 0x00000000000079af */ /* 0x000e220000000000 */
[----:B------:R-:W-:Y:S01]  /*4350*/  IMAD.IADD R0, R178, 0x1, R170 ;  /* 0x00000001b2007824 */ /* 0x000fe200078e02aa */
[----:B------:R-:W-:Y:S01]  /*4360*/  USHF.L.U32 UR9, UR7, 0x6, URZ ;  /* 0x0000000607097899 */ /* 0x000fe2000800063f */
[----:B-----5:R-:W-:Y:S01]  /*4370*/  FSETP.NEU.FTZ.AND P6, PT, R223, -INF , PT ;  /* 0xff800000df00780b */ /* 0x020fe20003fdd000 */
[----:B------:R-:W-:Y:S02]  /*4380*/  USHF.L.U32 UR5, UR23, 0x7, URZ ;  /* 0x0000000717057899 */ /* 0x000fe4000800063f */
[----:B------:R-:W-:Y:S02]  /*4390*/  UISETP.GE.AND UP0, UPT, UR9, UR20, UPT ;  /* 0x000000140900728c */ /* 0x000fe4000bf06270 */
[----:B------:R-:W-:Y:S02]  /*43a0*/  UIADD3 UR5, UR5, 0x80, URZ ;  /* 0x0000008005057890 */ /* 0x000fe4000fffe03f */
[----:B------:R-:W-:Y:S02]  /*43b0*/  UIADD3 UR6, UR10, -0x4498517b, URZ ;  /* 0xbb67ae850a067890 */ /* 0x000fe4000fffe03f */
[----:B------:R-:W-:Y:S02]  /*43c0*/  UISETP.LT.AND UP0, UPT, UR5, UR18, UP0 ;  /* 0x000000120500728c */ /* 0x000fe40008701270 */
[----:B------:R-:W-:Y:S02]  /*43d0*/  UIADD3 UR5, UR11, -0x61c88647, URZ ;  /* 0x9e3779b90b057890 */ /* 0x000fe4000fffe03f */
[----:B------:R-:W-:Y:S02]  /*43e0*/  UIADD3 UR8, UR11, 0x3c6ef372, URZ ;  /* 0x3c6ef3720b087890 */ /* 0x000fe4000fffe03f */
[----:B------:R-:W-:Y:S01]  /*43f0*/  PLOP3.LUT P0, PT, PT, PT, UP0, 0x80, 0x0 ;  /* 0x000000000000781c */ /* 0x000fe20003f0f008 */
[----:B------:R-:W-:Y:S01]  /*4400*/  UISETP.GT.AND UP3, UPT, UR7, UR19, UPT ;  /* 0x000000130700728c */ /* 0x000fe2000bf64270 */
        /* <DEDUP_REMOVED lines=15> */
[----:B------:R-:W-:Y:S01]  /*4500*/  LDSM.16.M88.4 R156, [R170+0x1800] ;  /* 0x00180000aa9c783b */ /* 0x000fe20000000200 */
[-C--:B---3--:R-:W-:Y:S07]  /*4510*/  HMMA.16816.F32.BF16 R20, R32, R132.reuse, RZ ;  /* 0x000000842014723c */ /* 0x088fee00000418ff */
[----:B------:R-:W-:Y:S01]  /*4520*/  LDSM.16.M88.4 R160, [R168+0xb400] ;  /* 0x00b40000a8a0783b */ /* 0x000fe20000000200 */
[C---:B------:R-:W-:Y:S07]  /*4530*/  HMMA.16816.F32.BF16 R24, R28.reuse, R132, RZ ;  /* 0x000000841c18723c */ /* 0x040fee00000418ff */
[----:B------:R-:W-:Y:S01]  /*4540*/  LDSM.16.M88.4 R164, [R0+0x1800] ;  /* 0x0018000000a4783b */ /* 0x000fe20000000200 */
[-C--:B------:R-:W-:Y:S08]  /*4550*/  HMMA.16816.F32.BF16 R28, R28, R134.reuse, RZ ;  /* 0x000000861c1c723c */ /* 0x080ff000000418ff */
[----:B------:R-:W-:Y:S01]  /*4560*/  HMMA.16816.F32.BF16 R32, R32, R134, RZ ;  /* 0x000000862020723c */ /* 0x000fe200000418ff */
[----:B------:R-:W3:Y:S07]  /*4570*/  LDSM.16.M88.4 R132, [R170+0x1000] ;  /* 0x00100000aa84783b */ /* 0x000eee0000000200 */
[-C--:B----4-:R-:W-:Y:S08]  /*4580*/  HMMA.16816.F32.BF16 R4, R136, R140.reuse, R4 ;  /* 0x0000008c8804723c */ /* 0x090ff00000041804 */
[C---:B-1----:R-:W-:Y:S08]  /*4590*/  HMMA.16816.F32.BF16 R8, R144.reuse, R140, R8 ;  /* 0x0000008c9008723c */ /* 0x042ff00000041808 */
[-C--:B------:R-:W-:Y:S08]  /*45a0*/  HMMA.16816.F32.BF16 R12, R144, R142.reuse, R12 ;  /* 0x0000008e900c723c */ /* 0x080ff0000004180c */
[C---:B------:R-:W-:Y:S01]  /*45b0*/  HMMA.16816.F32.BF16 R16, R136.reuse, R142, R16 ;  /* 0x0000008e8810723c */ /* 0x040fe20000041810 */
[----:B------:R-:W-:Y:S07]  /*45c0*/  LDSM.16.M88.4 R140, [R0+0x1000] ;  /* 0x00100000008c783b */ /* 0x000fee0000000200 */
[-C--:B--2---:R-:W-:Y:S08]  /*45d0*/  HMMA.16816.F32.BF16 R20, R136, R148.reuse, R20 ;  /* 0x000000948814723c */ /* 0x084ff00000041814 */
        /* <DEDUP_REMOVED lines=22> */
[-C--:B--2---:R-:W-:Y:S08]  /*4740*/  HMMA.16816.F32.BF16 R20, R140, R136.reuse, R20 ;  /* 0x000000888c14723c */ /* 0x084ff00000041814 */
[C---:B------:R-:W-:Y:S08]  /*4750*/  HMMA.16816.F32.BF16 R24, R164.reuse, R136, R24 ;  /* 0x00000088a418723c */ /* 0x040ff00000041818 */
[-C--:B------:R-:W-:Y:S08]  /*4760*/  HMMA.16816.F32.BF16 R28, R164, R138.reuse, R28 ;  /* 0x0000008aa41c723c */ /* 0x080ff0000004181c */
[----:B------:R-:W-:Y:S01]  /*4770*/  HMMA.16816.F32.BF16 R32, R140, R138, R32 ;  /* 0x0000008a8c20723c */ /* 0x000fe20000041820 */
[----:B------:R1:W-:Y:S07]  /*4780*/  LDSM.16.M88.4 R136, [R0+0x2000] ;  /* 0x002000000088783b */ /* 0x0003ee0000000200 */
[-C--:B---3--:R-:W-:Y:S01]  /*4790*/  HMMA.16816.F32.BF16 R4, R132, R148.reuse, R4 ;  /* 0x000000948404723c */ /* 0x088fe20000041804 */
[----:B------:R-:W2:Y:S07]  /*47a0*/  LDSM.16.M88.4 R140, [R169+0xd000] ;  /* 0x00d00000a98c783b */ /* 0x000eae0000000200 */
[C---:B------:R-:W-:Y:S08]  /*47b0*/  HMMA.16816.F32.BF16 R8, R152.reuse, R148, R8 ;  /* 0x000000949808723c */ /* 0x040ff00000041808 */
[-C--:B------:R-:W-:Y:S01]  /*47c0*/  HMMA.16816.F32.BF16 R12, R152, R150.reuse, R12 ;  /* 0x00000096980c723c */ /* 0x080fe2000004180c */
[----:B-1----:R-:W-:Y:S04]  /*47d0*/  IMAD.U32 R0, RZ, RZ, UR7 ;  /* 0x00000007ff007e24 */ /* 0x002fe8000f8e00ff */
[----:B------:R-:W-:Y:S03]  /*47e0*/  IMAD R0, R0, 0x4, R242 ;  /* 0x0000000400007824 */ /* 0x000fe600078e02f2 */
        /* <DEDUP_REMOVED lines=11> */
[-C--:B------:R-:W-:Y:S07]  /*48a0*/  HMMA.16816.F32.BF16 R28, R152, R158.reuse, R28 ;  /* 0x0000009e981c723c */ /* 0x080fee000004181c */
[----:B------:R-:W-:Y:S01]  /*48b0*/  LOP3.LUT R153, R149, R234, RZ, 0x3c, !PT ;  /* 0x000000ea95997212 */ /* 0x000fe200078e3cff */
[----:B------:R-:W-:Y:S01]  /*48c0*/  HMMA.16816.F32.BF16 R32, R132, R158, R32 ;  /* 0x0000009e8420723c */ /* 0x000fe20000041820 */
[----:B------:R-:W-:Y:S01]  /*48d0*/  LOP3.LUT R152, R221, UR5, R148, 0x96, !PT ;  /* 0x00000005dd987c12 */ /* 0x000fe2000f8e9694 */
[----:B------:R-:W-:Y:S02]  /*48e0*/  UIADD3 UR5, UR10, 0x76cf5d0a, URZ ;  /* 0x76cf5d0a0a057890 */ /* 0x000fe4000fffe03f */
[----:B------:R-:W-:Y:S01]  /*48f0*/  LOP3.LUT R155, R220, UR8, RZ, 0x3c, !PT ;  /* 0x00000008dc9b7c12 */ /* 0x000fe2000f8e3cff */
[----:B------:R-:W-:Y:S01]  /*4900*/  IMAD.U32 R148, RZ, RZ, UR9 ;  /* 0x00000009ff947e24 */ /* 0x000fe2000f8e00ff */
[----:B------:R-:W-:Y:S01]  /*4910*/  @!P0 IADD3 R154, R196, 0x19, RZ ;  /* 0x00000019c49a8810 */ /* 0x000fe20007ffe0ff */
[----:B------:R-:W-:Y:S01]  /*4920*/  IMAD.U32 R134, RZ, RZ, UR21 ;  /* 0x00000015ff867e24 */ /* 0x000fe2000f8e00ff */
[-C--:B--2---:R-:W-:Y:S01]  /*4930*/  HMMA.16816.F32.BF16 R4, R136, R140.reuse, R4 ;  /* 0x0000008c8804723c */ /* 0x084fe20000041804 */
[----:B------:R-:W-:Y:S01]  /*4940*/  IMAD.WIDE.U32 R132, R151, -0x2daee0ad, RZ ;  /* 0xd2511f5397847825 */ /* 0x000fe200078e00ff */
[----:B------:R-:W-:Y:S02]  /*4950*/  UIADD3 UR8, UR11, 0x1715609d, URZ ;  /* 0x1715609d0b087890 */ /* 0x000fe4000fffe03f */
[----:B------:R-:W-:Y:S01]  /*4960*/  @!P0 IADD3 R134, -R134, 0x1, R218 ;  /* 0x0000000186868810 */ /* 0x000fe20007ffe1da */
[----:B------:R-:W-:Y:S01]  /*4970*/  IMAD.WIDE.U32 R162, R152, -0x2daee0ad, RZ ;  /* 0xd2511f5398a27825 */ /* 0x000fe200078e00ff */
[----:B------:R-:W-:Y:S02]  /*4980*/  @!P0 IADD3 R152, R196, 0x11, RZ ;  /* 0x00000011c4988810 */ /* 0x000fe40007ffe0ff */
[----:B------:R-:W-:Y:S01]  /*4990*/  LOP3.LUT R135, R0, R133, RZ, 0x3c, !PT ;  /* 0x0000008500877212 */ /* 0x000fe200078e3cff */
[C---:B------:R-:W-:Y:S03]  /*49a0*/  HMMA.16816.F32.BF16 R8, R144.reuse, R140, R8 ;  /* 0x0000008c9008723c */ /* 0x040fe60000041808 */
[----:B------:R-:W-:Y:S01]  /*49b0*/  @!P0 IADD3 R148, R148, UR18, R134 ;  /* 0x0000001294948c10 */ /* 0x000fe2000fffe086 */
[----:B------:R-:W-:Y:S01]  /*49c0*/  IMAD.WIDE.U32 R134, R135, -0x326172a9, RZ ;  /* 0xcd9e8d5787867825 */ /* 0x000fe200078e00ff */
[----:B------:R-:W-:Y:S02]  /*49d0*/  LOP3.LUT R149, R165, UR5, R132, 0x96, !PT ;  /* 0x00000005a5957c12 */ /* 0x000fe4000f8e9684 */
[C---:B------:R-:W-:Y:S01]  /*49e0*/  @!P0 IADD3 R151, R148.reuse, 0x8, RZ ;  /* 0x0000000894978810 */ /* 0x040fe20007ffe0ff */
[----:B------:R-:W-:Y:S01]  /*49f0*/  IMAD.WIDE.U32 R132, R153, -0x2daee0ad, RZ ;  /* 0xd2511f5399847825 */ /* 0x000fe200078e00ff */
[----:B------:R-:W-:Y:S01]  /*4a00*/  LOP3.LUT R160, R155, R135, RZ, 0x3c, !PT ;  /* 0x000000879ba07212 */ /* 0x000fe200078e3cff */
[-C--:B------:R-:W-:Y:S02]  /*4a10*/  HMMA.16816.F32.BF16 R12, R144, R142.reuse, R12 ;  /* 0x0000008e900c723c */ /* 0x080fe4000004180c */
[----:B------:R-:W-:Y:S01]  /*4a20*/  @!P0 IADD3 R150, R148, 0x20, RZ ;  /* 0x0000002094968810 */ /* 0x000fe20007ffe0ff */
[----:B------:R-:W-:Y:S01]  /*4a30*/  IMAD.WIDE.U32 R156, R149, -0x326172a9, RZ ;  /* 0xcd9e8d57959c7825 */ /* 0x000fe200078e00ff */
[----:B------:R-:W-:Y:S02]  /*4a40*/  LOP3.LUT R158, R0, R133, RZ, 0x3c, !PT ;  /* 0x00000085009e7212 */ /* 0x000fe400078e3cff */
[C---:B------:R-:W-:Y:S01]  /*4a50*/  @!P0 IADD3 R149, R148.reuse, 0x28, RZ ;  /* 0x0000002894958810 */ /* 0x040fe20007ffe0ff */
[----:B------:R-:W-:Y:S01]  /*4a60*/  FFMA.FTZ R7, R209, UR4, R7 ;  /* 0x00000004d1077c23 */ /* 0x000fe20008010007 */
[----:B------:R-:W-:Y:S01]  /*4a70*/  LOP3.LUT R159, R163, UR5, R132, 0x96, !PT ;  /* 0x00000005a39f7c12 */ /* 0x000fe2000f8e9684 */
[C---:B------:R-:W-:Y:S01]  /*4a80*/  HMMA.16816.F32.BF16 R16, R136.reuse, R142, R16 ;  /* 0x0000008e8810723c */ /* 0x040fe20000041810 */
[----:B------:R-:W-:Y:S02]  /*4a90*/  UIADD3 UR5, UR10, 0x32370b8f, URZ ;  /* 0x32370b8f0a057890 */ /* 0x000fe4000fffe03f */
[----:B------:R-:W-:Y:S01]  /*4aa0*/  @!P0 IMNMX R148, R148, UR18, PT ;  /* 0x0000001294948c17 */ /* 0x000fe2000b800200 */
[----:B------:R-:W-:Y:S01]  /*4ab0*/  FMUL.FTZ R141, R223, 1.4426950216293334961 ;  /* 0x3fb8aa3bdf8d7820 */ /* 0x000fe20000410000 */
[----:B------:R-:W-:Y:S01]  /*4ac0*/  LOP3.LUT R157, R157, UR6, R134, 0x96, !PT ;  /* 0x000000069d9d7c12 */ /* 0x000fe2000f8e9686 */
[----:B------:R-:W-:Y:S01]  /*4ad0*/  FFMA.FTZ R4, R208, UR4, R4 ;  /* 0x00000004d0047c23 */ /* 0x000fe20008010004 */
[-C--:B------:R-:W-:Y:S01]  /*4ae0*/  @!P0 ISETP.GE.AND P4, PT, R196, R148.reuse, PT ;  /* 0x00000094c400820c */ /* 0x080fe20003f86270 */
[----:B------:R-:W1:Y:S01]  /*4af0*/  LDSM.16.M88.4 R132, [R169+0xd400] ;  /* 0x00d40000a984783b */ /* 0x000e620000000200 */
[----:B------:R-:W-:Y:S02]  /*4b00*/  FSEL R141, R141, RZ, P6 ;  /* 0x000000ff8d8d7208 */ /* 0x000fe40003000000 */
[C---:B------:R-:W-:Y:S01]  /*4b10*/  FSETP.NEU.FTZ.AND P6, PT, R224.reuse, -INF , PT ;  /* 0xff800000e000780b */ /* 0x040fe20003fdd000 */
[----:B------:R-:W-:Y:S01]  /*4b20*/  FMUL.FTZ R142, R219, 1.4426950216293334961 ;  /* 0x3fb8aa3bdb8e7820 */ /* 0x000fe20000410000 */
[----:B------:R-:W-:Y:S01]  /*4b30*/  @!P0 IMNMX R149, R149, UR18, PT ;  /* 0x0000001295958c17 */ /* 0x000fe2000b800200 */
[----:B------:R-:W-:Y:S01]  /*4b40*/  FMUL.FTZ R140, R224, 1.4426950216293334961 ;  /* 0x3fb8aa3be08c7820 */ /* 0x000fe20000410000 */
[----:B------:R-:W-:Y:S01]  /*4b50*/  @!P0 FSEL R4, R4, -INF , !P4 ;  /* 0xff80000004048808 */ /* 0x000fe20006000000 */
[----:B------:R-:W-:Y:S01]  /*4b60*/  FFMA.FTZ R14, R210, UR4, R14 ;  /* 0x00000004d20e7c23 */ /* 0x000fe2000801000e */
[----:B------:R-:W-:Y:S01]  /*4b70*/  @!P0 IADD3 R0, R196, 0x1, RZ ;  /* 0x00000001c4008810 */ /* 0x000fe20007ffe0ff */
[----:B------:R-:W-:Y:S01]  /*4b80*/  FFMA.FTZ R15, R211, UR4, R15 ;  /* 0x00000004d30f7c23 */ /* 0x000fe2000801000f */
[----:B------:R-:W-:Y:S01]  /*4b90*/  @!P0 IMNMX R151, R151, UR18, PT ;  /* 0x0000001297978c17 */ /* 0x000fe2000b800200 */
[----:B------:R-:W-:Y:S01]  /*4ba0*/  FFMA.FTZ R4, R4, c[0x0][0x23c], -R141 ;  /* 0x00008f0004047a23 */ /* 0x000fe2000001088d */
[----:B------:R-:W-:Y:S01]  /*4bb0*/  @!P0 ISETP.GE.AND P2, PT, R0, R149, PT ;  /* 0x000000950000820c */ /* 0x000fe20003f46270 */
[C---:B------:R-:W-:Y:S01]  /*4bc0*/  FFMA.FTZ R9, R209.reuse, UR4, R9 ;  /* 0x00000004d1097c23 */ /* 0x040fe20008010009 */
[----:B------:R-:W-:Y:S01]  /*4bd0*/  @!P0 IMNMX R150, R150, UR18, PT ;  /* 0x0000001296968c17 */ /* 0x000fe2000b800200 */
[----:B------:R2:W3:Y:S01]  /*4be0*/  MUFU.EX2 R189, R4 ;  /* 0x0000000400bd7308 */ /* 0x0004e20000000800 */
[C---:B------:R-:W-:Y:S01]  /*4bf0*/  @!P0 ISETP.GE.AND P3, PT, R0.reuse, R148, PT ;  /* 0x000000940000820c */ /* 0x040fe20003f66270 */
[----:B------:R-:W-:Y:S01]  /*4c00*/  FFMA.FTZ R5, R209, UR4, R5 ;  /* 0x00000004d1057c23 */ /* 0x000fe20008010005 */
[CC--:B------:R-:W-:Y:S01]  /*4c10*/  @!P0 ISETP.GE.AND P1, PT, R0.reuse, R151.reuse, PT ;  /* 0x000000970000820c */ /* 0x0c0fe20003f26270 */
[----:B------:R-:W-:Y:S01]  /*4c20*/  FFMA.FTZ R17, R211, UR4, R17 ;  /* 0x00000004d3117c23 */ /* 0x000fe20008010011 */
[-C--:B------:R-:W-:Y:S01]  /*4c30*/  @!P0 ISETP.GE.AND P5, PT, R0, R150.reuse, PT ;  /* 0x000000960000820c */ /* 0x080fe20003fa6270 */
[----:B------:R-:W-:Y:S01]  /*4c40*/  FMUL.FTZ R0, R222, 1.4426950216293334961 ;  /* 0x3fb8aa3bde007820 */ /* 0x000fe20000410000 */
[----:B------:R-:W-:Y:S01]  /*4c50*/  @!P0 FSEL R5, R5, -INF , !P3 ;  /* 0xff80000005058808 */ /* 0x000fe20005800000 */
[----:B------:R-:W-:Y:S01]  /*4c60*/  FFMA.FTZ R6, R208, UR4, R6 ;  /* 0x00000004d0067c23 */ /* 0x000fe20008010006 */
[----:B------:R-:W-:Y:S01]  /*4c70*/  FSETP.NEU.FTZ.AND P3, PT, R222, -INF , PT ;  /* 0xff800000de00780b */ /* 0x000fe20003f7d000 */
[----:B------:R-:W-:Y:S01]  /*4c80*/  FFMA.FTZ R8, R208, UR4, R8 ;  /* 0x00000004d0087c23 */ /* 0x000fe20008010008 */
[----:B------:R-:W-:Y:S01]  /*4c90*/  FSETP.NEU.FTZ.AND P4, PT, R219, -INF , PT ;  /* 0xff800000db00780b */ /* 0x000fe20003f9d000 */
[----:B------:R-:W-:Y:S01]  /*4ca0*/  FFMA.FTZ R143, R5, c[0x0][0x23c], -R141 ;  /* 0x00008f00058f7a23 */ /* 0x000fe2000001088d */
[----:B------:R-:W-:Y:S01]  /*4cb0*/  FSEL R0, R0, RZ, P3 ;  /* 0x000000ff00007208 */ /* 0x000fe20001800000 */
[----:B------:R-:W-:Y:S01]  /*4cc0*/  FFMA.FTZ R10, R208, UR4, R10 ;  /* 0x00000004d00a7c23 */ /* 0x000fe2000801000a */
[C---:B------:R-:W-:Y:S01]  /*4cd0*/  @!P0 ISETP.GE.AND P3, PT, R196.reuse, R151, PT ;  /* 0x00000097c400820c */ /* 0x040fe20003f66270 */
[----:B------:R4:W-:Y:S01]  /*4ce0*/  MUFU.EX2 R186, R143 ;  /* 0x0000008f00ba7308 */ /* 0x0009e20000000800 */
[----:B------:R-:W-:Y:S01]  /*4cf0*/  @!P0 IADD3 R5, R196, 0x8, RZ ;  /* 0x00000008c4058810 */ /* 0x000fe20007ffe0ff */
[----:B------:R-:W-:Y:S01]  /*4d00*/  FFMA.FTZ R11, R209, UR4, R11 ;  /* 0x00000004d10b7c23 */ /* 0x000fe2000801000b */
[----:B------:R-:W-:Y:S01]  /*4d10*/  @!P0 FSEL R6, R6, -INF , !P3 ;  /* 0xff80000006068808 */ /* 0x000fe20005800000 */
[----:B------:R-:W-:Y:S01]  /*4d20*/  FFMA.FTZ R12, R210, UR4, R12 ;  /* 0x00000004d20c7c23 */ /* 0x000fe2000801000c */
[----:B------:R-:W-:Y:S01]  /*4d30*/  @!P0 ISETP.GE.AND P3, PT, R196, R150, PT ;  /* 0x00000096c400820c */ /* 0x000fe20003f66270 */
[----:B------:R-:W-:Y:S01]  /*4d40*/  FFMA.FTZ R13, R211, UR4, R13 ;  /* 0x00000004d30d7c23 */ /* 0x000fe2000801000d */
[----:B------:R-:W-:Y:S01]  /*4d50*/  FSEL R140, R140, RZ, P6 ;  /* 0x000000ff8c8c7208 */ /* 0x000fe20003000000 */
[-C--:B-1----:R-:W-:Y:S01]  /*4d60*/  HMMA.16816.F32.BF16 R20, R136, R132.reuse, R20 ;  /* 0x000000848814723c */ /* 0x082fe20000041814 */
[----:B------:R-:W-:Y:S01]  /*4d70*/  @!P0 FSEL R8, R8, -INF , !P3 ;  /* 0xff80000008088808 */ /* 0x000fe20005800000 */
[----:B------:R-:W-:Y:S01]  /*4d80*/  FFMA.FTZ R16, R210, UR4, R16 ;  /* 0x00000004d2107c23 */ /* 0x000fe20008010010 */
[----:B--2---:R-:W-:Y:S01]  /*4d90*/  FSEL R4, R142, RZ, P4 ;  /* 0x000000ff8e047208 */ /* 0x004fe20002000000 */
[----:B------:R-:W-:Y:S01]  /*4da0*/  FFMA.FTZ R6, R6, c[0x0][0x23c], -R140 ;  /* 0x00008f0006067a23 */ /* 0x000fe2000001088c */
[-C--:B------:R-:W-:Y:S01]  /*4db0*/  @!P0 ISETP.GE.AND P3, PT, R196, R149.reuse, PT ;  /* 0x00000095c400820c */ /* 0x080fe20003f66270 */
[----:B------:R-:W-:Y:S01]  /*4dc0*/  FFMA.FTZ R18, R210, UR4, R18 ;  /* 0x00000004d2127c23 */ /* 0x000fe20008010012 */
[----:B------:R-:W-:Y:S01]  /*4dd0*/  @!P0 IADD3 R142, R196, 0x9, RZ ;  /* 0x00000009c48e8810 */ /* 0x000fe20007ffe0ff */
[----:B------:R-:W-:Y:S01]  /*4de0*/  FFMA.FTZ R8, R8, c[0x0][0x23c], -R4 ;  /* 0x00008f0008087a23 */ /* 0x000fe20000010804 */
[----:B------:R-:W-:Y:S01]  /*4df0*/  @!P0 FSEL R7, R7, -INF , !P1 ;  /* 0xff80000007078808 */ /* 0x000fe20004800000 */
[C---:B------:R-:W-:Y:S01]  /*4e00*/  HMMA.16816.F32.BF16 R24, R144.reuse, R132, R24 ;  /* 0x000000849018723c */ /* 0x040fe20000041818 */
[----:B------:R-:W-:Y:S01]  /*4e10*/  @!P0 ISETP.GE.AND P6, PT, R5, R148, PT ;  /* 0x000000940500820c */ /* 0x000fe20003fc6270 */
[----:B------:R-:W-:Y:S01]  /*4e20*/  MUFU.EX2 R188, R6 ;  /* 0x0000000600bc7308 */ /* 0x000fe20000000800 */
[----:B------:R-:W-:Y:S01]  /*4e30*/  @!P0 FSEL R10, R10, -INF , !P3 ;  /* 0xff8000000a0a8808 */ /* 0x000fe20005800000 */
[----:B------:R-:W-:Y:S01]  /*4e40*/  FFMA.FTZ R7, R7, c[0x0][0x23c], -R140 ;  /* 0x00008f0007077a23 */ /* 0x000fe2000001088c */
[-C--:B------:R-:W-:Y:S01]  /*4e50*/  @!P0 ISETP.GE.AND P3, PT, R5, R150.reuse, PT ;  /* 0x000000960500820c */ /* 0x080fe20003f66270 */
[----:B------:R-:W-:Y:S01]  /*4e60*/  FFMA.FTZ R19, R211, UR4, R19 ;  /* 0x00000004d3137c23 */ /* 0x000fe20008010013 */
[----:B------:R-:W-:Y:S01]  /*4e70*/  @!P0 FSEL R11, R11, -INF , !P2 ;  /* 0xff8000000b0b8808 */ /* 0x000fe20005000000 */
[-C--:B------:R-:W-:Y:S01]  /*4e80*/  HMMA.16816.F32.BF16 R28, R144, R134.reuse, R28 ;  /* 0x00000086901c723c */ /* 0x080fe2000004181c */
[C---:B------:R-:W-:Y:S02]  /*4e90*/  @!P0 ISETP.GE.AND P2, PT, R142.reuse, R150, PT ;  /* 0x000000968e00820c */ /* 0x040fe40003f46270 */
[-C--:B------:R-:W-:Y:S01]  /*4ea0*/  @!P0 ISETP.GE.AND P4, PT, R142, R148.reuse, PT ;  /* 0x000000948e00820c */ /* 0x080fe20003f86270 */
[--C-:B------:R-:W-:Y:S01]  /*4eb0*/  FFMA.FTZ R10, R10, c[0x0][0x23c], -R0.reuse ;  /* 0x00008f000a0a7a23 */ /* 0x100fe20000010800 */
[----:B------:R-:W-:Y:S01]  /*4ec0*/  @!P0 FSEL R12, R12, -INF , !P3 ;  /* 0xff8000000c0c8808 */ /* 0x000fe20005800000 */
[----:B------:R-:W-:Y:S01]  /*4ed0*/  FFMA.FTZ R11, R11, c[0x0][0x23c], -R0 ;  /* 0x00008f000b0b7a23 */ /* 0x000fe20000010800 */
[----:B------:R-:W-:Y:S01]  /*4ee0*/  @!P0 FSEL R17, R17, -INF , !P4 ;  /* 0xff80000011118808 */ /* 0x000fe20006000000 */
[----:B------:R-:W-:Y:S01]  /*4ef0*/  HMMA.16816.F32.BF16 R32, R136, R134, R32 ;  /* 0x000000868820723c */ /* 0x000fe20000041820 */
[----:B------:R-:W-:Y:S01]  /*4f00*/  @!P0 ISETP.GE.AND P3, PT, R5, R149, PT ;  /* 0x000000950500820c */ /* 0x000fe20003f66270 */
[----:B------:R1:W2:Y:S01]  /*4f10*/  MUFU.EX2 R190, R7 ;  /* 0x0000000700be7308 */ /* 0x0002a20000000800 */
[----:B------:R-:W-:Y:S01]  /*4f20*/  @!P0 ISETP.GE.AND P4, PT, R142, R151, PT ;  /* 0x000000978e00820c */ /* 0x000fe20003f86270 */
[--C-:B------:R-:W-:Y:S01]  /*4f30*/  FFMA.FTZ R12, R12, c[0x0][0x23c], -R4.reuse ;  /* 0x00008f000c0c7a23 */ /* 0x100fe20000010804 */
[----:B------:R-:W-:Y:S01]  /*4f40*/  @!P0 FSEL R13, R13, -INF , !P2 ;  /* 0xff8000000d0d8808 */ /* 0x000fe20005000000 */
[----:B------:R-:W-:Y:S01]  /*4f50*/  IMAD.WIDE.U32 R132, R157, -0x2daee0ad, RZ ;  /* 0xd2511f539d847825 */ /* 0x000fe200078e00ff */
[----:B------:R-:W-:Y:S02]  /*4f60*/  @!P0 ISETP.GE.AND P2, PT, R142, R149, PT ;  /* 0x000000958e00820c */ /* 0x000fe40003f46270 */
[----:B------:R-:W-:Y:S03]  /*4f70*/  @!P0 FSEL R14, R14, -INF , !P3 ;  /* 0xff8000000e0e8808 */ /* 0x000fe60005800000 */
[----:B------:R-:W-:Y:S01]  /*4f80*/  @!P0 FSEL R15, R15, -INF , !P2 ;  /* 0xff8000000f0f8808 */ /* 0x000fe20005000000 */
[----:B------:R-:W-:Y:S01]  /*4f90*/  FFMA.FTZ R13, R13, c[0x0][0x23c], -R4 ;  /* 0x00008f000d0d7a23 */ /* 0x000fe20000010804 */
[----:B----4-:R-:W-:Y:S01]  /*4fa0*/  @!P0 IADD3 R143, R196, 0x10, RZ ;  /* 0x00000010c48f8810 */ /* 0x010fe20007ffe0ff */
[--C-:B------:R-:W-:Y:S01]  /*4fb0*/  FFMA.FTZ R14, R14, c[0x0][0x23c], -R0.reuse ;  /* 0x00008f000e0e7a23 */ /* 0x100fe20000010800 */
[----:B------:R-:W-:Y:S01]  /*4fc0*/  @!P0 FSEL R16, R16, -INF , !P6 ;  /* 0xff80000010108808 */ /* 0x000fe20007000000 */
[----:B------:R-:W-:Y:S01]  /*4fd0*/  FFMA.FTZ R15, R15, c[0x0][0x23c], -R0 ;  /* 0x00008f000f0f7a23 */ /* 0x000fe20000010800 */
[----:B------:R-:W-:Y:S01]  /*4fe0*/  @!P0 ISETP.GE.AND P1, PT, R143, R148, PT ;  /* 0x000000948f00820c */ /* 0x000fe20003f26270 */
[----:B------:R-:W-:Y:S01]  /*4ff0*/  MUFU.EX2 R185, R14 ;  /* 0x0000000e00b97308 */ /* 0x000fe20000000800 */
[-C--:B------:R-:W-:Y:S01]  /*5000*/  @!P0 ISETP.GE.AND P6, PT, R5, R151.reuse, PT ;  /* 0x000000970500820c */ /* 0x080fe20003fc6270 */
[----:B------:R-:W-:Y:S01]  /*5010*/  FFMA.FTZ R20, R212, UR4, R20 ;  /* 0x00000004d4147c23 */ /* 0x000fe20008010014 */
[----:B------:R-:W-:Y:S01]  /*5020*/  @!P0 FSEL R19, R19, -INF , !P4 ;  /* 0xff80000013138808 */ /* 0x000fe20006000000 */
[C---:B------:R-:W-:Y:S01]  /*5030*/  FFMA.FTZ R31, R215.reuse, UR4, R31 ;  /* 0x00000004d71f7c23 */ /* 0x040fe2000801001f */
[----:B------:R-:W-:Y:S01]  /*5040*/  @!P0 FSEL R18, R18, -INF , !P6 ;  /* 0xff80000012128808 */ /* 0x000fe20007000000 */
[----:B------:R-:W-:Y:S01]  /*5050*/  FFMA.FTZ R33, R215, UR4, R33 ;  /* 0x00000004d7217c23 */ /* 0x000fe20008010021 */
[----:B------:R-:W-:Y:S01]  /*5060*/  @!P0 FSEL R20, R20, -INF , !P1 ;  /* 0xff80000014148808 */ /* 0x000fe20004800000 */
[----:B-1----:R-:W-:Y:S01]  /*5070*/  IMAD.WIDE.U32 R6, R158, -0x326172a9, RZ ;  /* 0xcd9e8d579e067825 */ /* 0x002fe200078e00ff */
[C---:B------:R-:W-:Y:S01]  /*5080*/  @!P0 ISETP.GE.AND P6, PT, R143.reuse, R151, PT ;  /* 0x000000978f00820c */ /* 0x040fe20003fc6270 */
[----:B------:R1:W-:Y:S01]  /*5090*/  MUFU.EX2 R187, R15 ;  /* 0x0000000f00bb7308 */ /* 0x0003e20000000800 */
[C---:B------:R-:W-:Y:S01]  /*50a0*/  @!P0 ISETP.GE.AND P1, PT, R143.reuse, R149, PT ;  /* 0x000000958f00820c */ /* 0x040fe20003f26270 */
[--C-:B------:R-:W-:Y:S01]  /*50b0*/  FFMA.FTZ R18, R18, c[0x0][0x23c], -R140.reuse ;  /* 0x00008f0012127a23 */ /* 0x100fe2000001088c */
[----:B------:R-:W-:Y:S01]  /*50c0*/  @!P0 ISETP.GE.AND P4, PT, R143, R150, PT ;  /* 0x000000968f00820c */ /* 0x000fe20003f86270 */
[----:B------:R-:W-:Y:S01]  /*50d0*/  IMAD.WIDE.U32 R142, R159, -0x326172a9, RZ ;  /* 0xcd9e8d579f8e7825 */ /* 0x000fe200078e00ff */
[----:B------:R-:W-:Y:S02]  /*50e0*/  @!P0 FSEL R9, R9, -INF , !P5 ;  /* 0xff80000009098808 */ /* 0x000fe40006800000 */
[-C--:B------:R-:W-:Y:S01]  /*50f0*/  @!P0 ISETP.GE.AND P5, PT, R152, R148.reuse, PT ;  /* 0x000000949800820c */ /* 0x080fe20003fa6270 */
[----:B------:R-:W-:Y:S01]  /*5100*/  FFMA.FTZ R19, R19, c[0x0][0x23c], -R140 ;  /* 0x00008f0013137a23 */ /* 0x000fe2000001088c */
[----:B------:R-:W-:Y:S01]  /*5110*/  LOP3.LUT R5, R143, UR6, R6, 0x96, !PT ;  /* 0x000000068f057c12 */ /* 0x000fe2000f8e9606 */
[----:B------:R4:W-:Y:S01]  /*5120*/  MUFU.EX2 R193, R8 ;  /* 0x0000000800c17308 */ /* 0x0009e20000000800 */
[----:B------:R-:W-:Y:S01]  /*5130*/  @!P0 IADD3 R153, R196, 0x18, RZ ;  /* 0x00000018c4998810 */ /* 0x000fe20007ffe0ff */
[----:B------:R-:W-:Y:S01]  /*5140*/  FFMA.FTZ R9, R9, c[0x0][0x23c], -R4 ;  /* 0x00008f0009097a23 */ /* 0x000fe20000010804 */
[-C--:B------:R-:W-:Y:S01]  /*5150*/  @!P0 ISETP.GE.AND P2, PT, R154, R148.reuse, PT ;  /* 0x000000949a00820c */ /* 0x080fe20003f46270 */
[----:B------:R-:W-:Y:S01]  /*5160*/  FFMA.FTZ R20, R20, c[0x0][0x23c], -R141 ;  /* 0x00008f0014147a23 */ /* 0x000fe2000001088d */
[----:B------:R-:W-:Y:S01]  /*5170*/  @!P0 ISETP.GE.AND P3, PT, R153, R148, PT ;  /* 0x000000949900820c */ /* 0x000fe20003f66270 */
[----:B------:R-:W-:Y:S01]  /*5180*/  FFMA.FTZ R29, R215, UR4, R29 ;  /* 0x00000004d71d7c23 */ /* 0x000fe2000801001d */
[----:B------:R-:W-:Y:S01]  /*5190*/  @!P0 FSEL R33, R33, -INF , !P2 ;  /* 0xff80000021218808 */ /* 0x000fe20005000000 */
[----:B------:R-:W-:Y:S01]  /*51a0*/  FFMA.FTZ R35, R215, UR4, R35 ;  /* 0x00000004d7237c23 */ /* 0x000fe20008010023 */
[----:B------:R-:W-:Y:S01]  /*51b0*/  UIADD3 UR6, UR10, -0x126145ec, URZ ;  /* 0xed9eba140a067890 */ /* 0x000fe2000fffe03f */
[----:B------:R2:W-:Y:S01]  /*51c0*/  MUFU.EX2 R192, R9 ;  /* 0x0000000900c07308 */ /* 0x0005e20000000800 */
[C---:B------:R-:W-:Y:S02]  /*51d0*/  FFMA.FTZ R30, R214.reuse, UR4, R30 ;  /* 0x00000004d61e7c23 */ /* 0x040fe4000801001e */
[----:B------:R-:W-:Y:S02]  /*51e0*/  FFMA.FTZ R32, R214, UR4, R32 ;  /* 0x00000004d6207c23 */ /* 0x000fe40008010020 */
[----:B-1----:R-:W-:Y:S03]  /*51f0*/  IMAD.WIDE.U32 R14, R5, -0x2daee0ad, RZ ;  /* 0xd2511f53050e7825 */ /* 0x002fe600078e00ff */
[----:B------:R-:W-:Y:S01]  /*5200*/  @!P0 FSEL R32, R32, -INF , !P3 ;  /* 0xff80000020208808 */ /* 0x000fe20005800000 */
[--C-:B------:R-:W-:Y:S01]  /*5210*/  FFMA.FTZ R5, R16, c[0x0][0x23c], -R141.reuse ;  /* 0x00008f0010057a23 */ /* 0x100fe2000001088d */
[----:B------:R1:W-:Y:S01]  /*5220*/  MUFU.EX2 R194, R10 ;  /* 0x0000000a00c27308 */ /* 0x0003e20000000800 */
[----:B------:R-:W-:Y:S02]  /*5230*/  FFMA.FTZ R28, R214, UR4, R28 ;  /* 0x00000004d61c7c23 */ /* 0x000fe4000801001c */
[----:B------:R-:W-:Y:S01]  /*5240*/  FFMA.FTZ R32, R32, c[0x0][0x23c], -R141 ;  /* 0x00008f0020207a23 */ /* 0x000fe2000001088d */
[----:B----4-:R-:W-:Y:S01]  /*5250*/  LOP3.LUT R8, R155, R7, RZ, 0x3c, !PT ;  /* 0x000000079b087212 */ /* 0x010fe200078e3cff */
[----:B------:R-:W-:Y:S04]  /*5260*/  IMAD.WIDE.U32 R6, R160, -0x2daee0ad, RZ ;  /* 0xd2511f53a0067825 */ /* 0x000fe800078e00ff */
[----:B------:R-:W-:Y:S01]  /*5270*/  FFMA.FTZ R34, R214, UR4, R34 ;  /* 0x00000004d6227c23 */ /* 0x000fe20008010022 */
[----:B------:R-:W-:Y:S01]  /*5280*/  LOP3.LUT R7, R7, UR5, R164, 0x96, !PT ;  /* 0x0000000507077c12 */ /* 0x000fe2000f8e96a4 */
[----:B------:R4:W-:Y:S01]  /*5290*/  MUFU.EX2 R182, R5 ;  /* 0x0000000500b67308 */ /* 0x0009e20000000800 */
[----:B------:R-:W-:Y:S01]  /*52a0*/  LOP3.LUT R144, R133, UR6, R6, 0x96, !PT ;  /* 0x0000000685907c12 */ /* 0x000fe2000f8e9606 */
[----:B------:R-:W-:Y:S02]  /*52b0*/  FFMA.FTZ R21, R213, UR4, R21 ;  /* 0x00000004d5157c23 */ /* 0x000fe40008010015 */
[----:B--2---:R-:W-:Y:S03]  /*52c0*/  IMAD.WIDE.U32 R8, R8, -0x2daee0ad, RZ ;  /* 0xd2511f5308087825 */ /* 0x004fe600078e00ff */
[----:B------:R-:W-:Y:S01]  /*52d0*/  @!P0 FSEL R21, R21, -INF , !P5 ;  /* 0xff80000015158808 */ /* 0x000fe20006800000 */
[----:B------:R-:W-:Y:S01]  /*52e0*/  IMAD.WIDE.U32 R144, R144, -0x326172a9, RZ ;  /* 0xcd9e8d5790907825 */ /* 0x000fe200078e00ff */
[----:B------:R-:W-:Y:S01]  /*52f0*/  LOP3.LUT R16, R15, UR6, R8, 0x96, !PT ;  /* 0x000000060f107c12 */ /* 0x000fe2000f8e9608 */
[----:B------:R2:W-:Y:S01]  /*5300*/  MUFU.EX2 R191, R11 ;  /* 0x0000000b00bf7308 */ /* 0x0005e20000000800 */
[----:B------:R-:W-:Y:S01]  /*5310*/  @!P0 ISETP.GE.AND P5, PT, R152, R151, PT ;  /* 0x000000979800820c */ /* 0x000fe20003fa6270 */
[----:B------:R-:W-:Y:S01]  /*5320*/  UIADD3 UR6, UR10, -0x56f99767, URZ ;  /* 0xa90668990a067890 */ /* 0x000fe2000fffe03f */
[----:B-1----:R-:W-:Y:S01]  /*5330*/  LOP3.LUT R10, R9, UR5, R162, 0x96, !PT ;  /* 0x00000005090a7c12 */ /* 0x002fe2000f8e96a2 */
[----:B------:R-:W-:Y:S01]  /*5340*/  UIADD3 UR5, UR11, 0x78dde6e4, URZ ;  /* 0x78dde6e40b057890 */ /* 0x000fe2000fffe03f */
[----:B------:R-:W-:Y:S04]  /*5350*/  IMAD.WIDE.U32 R6, R7, -0x326172a9, RZ ;  /* 0xcd9e8d5707067825 */ /* 0x000fe800078e00ff */
[--C-:B------:R-:W-:Y:S01]  /*5360*/  FFMA.FTZ R21, R21, c[0x0][0x23c], -R141.reuse ;  /* 0x00008f0015157a23 */ /* 0x100fe2000001088d */
[----:B------:R-:W-:Y:S01]  /*5370*/  LOP3.LUT R8, R145, UR8, R6, 0x96, !PT ;  /* 0x0000000891087c12 */ /* 0x000fe2000f8e9606 */
[----:B------:R1:W-:Y:S01]  /*5380*/  MUFU.EX2 R184, R12 ;  /* 0x0000000c00b87308 */ /* 0x0003e20000000800 */
[----:B------:R-:W-:Y:S02]  /*5390*/  FFMA.FTZ R22, R212, UR4, R22 ;  /* 0x00000004d4167c23 */ /* 0x000fe40008010016 */
[--C-:B----4-:R-:W-:Y:S02]  /*53a0*/  FFMA.FTZ R5, R17, c[0x0][0x23c], -R141.reuse ;  /* 0x00008f0011057a23 */ /* 0x110fe4000001088d */
[----:B------:R-:W-:Y:S01]  /*53b0*/  IMAD.WIDE.U32 R16, R16, -0x326172a9, RZ ;  /* 0xcd9e8d5710107825 */ /* 0x000fe200078e00ff */
[----:B------:R-:W-:Y:S02]  /*53c0*/  @!P0 FSEL R22, R22, -INF , !P6 ;  /* 0xff80000016168808 */ /* 0x000fe40007000000 */
[-C--:B------:R-:W-:Y:S01]  /*53d0*/  @!P0 ISETP.GE.AND P6, PT, R152, R150.reuse, PT ;  /* 0x000000969800820c */ /* 0x080fe20003fc6270 */
[----:B------:R-:W-:Y:S01]  /*53e0*/  FFMA.FTZ R141, R33, c[0x0][0x23c], -R141 ;  /* 0x00008f00218d7a23 */ /* 0x000fe2000001088d */
[----:B------:R4:W-:Y:S01]  /*53f0*/  MUFU.EX2 R183, R13 ;  /* 0x0000000d00b77308 */ /* 0x0009e20000000800 */
[----:B------:R-:W-:Y:S04]  /*5400*/  IMAD.WIDE.U32 R8, R8, -0x2daee0ad, RZ ;  /* 0xd2511f5308087825 */ /* 0x000fe800078e00ff */
[----:B--2---:R-:W-:Y:S01]  /*5410*/  IMAD.WIDE.U32 R10, R10, -0x326172a9, RZ ;  /* 0xcd9e8d570a0a7825 */ /* 0x004fe200078e00ff */
[----:B------:R-:W-:Y:S03]  /*5420*/  SHF.R.U32.HI R147, RZ, 0x10, R8 ;  /* 0x00000010ff937819 */ /* 0x000fe60000011608 */
[----:B------:R-:W-:Y:S01]  /*5430*/  FFMA.FTZ R22, R22, c[0x0][0x23c], -R140 ;  /* 0x00008f0016167a23 */ /* 0x000fe2000001088c */
[----:B------:R-:W-:Y:S01]  /*5440*/  LOP3.LUT R11, R11, UR5, R142, 0x96, !PT ;  /* 0x000000050b0b7c12 */ /* 0x000fe2000f8e968e */
[----:B------:R2:W-:Y:S01]  /*5450*/  MUFU.EX2 R180, R5 ;  /* 0x0000000500b47308 */ /* 0x0005e20000000800 */
[----:B------:R-:W-:Y:S01]  /*5460*/  LOP3.LUT R6, R17, UR8, R10, 0x96, !PT ;  /* 0x0000000811067c12 */ /* 0x000fe2000f8e960a */
[----:B------:R-:W-:Y:S01]  /*5470*/  FFMA.FTZ R23, R213, UR4, R23 ;  /* 0x00000004d5177c23 */ /* 0x000fe20008010017 */
[----:B-1----:R-:W-:Y:S01]  /*5480*/  LOP3.LUT R12, R7, UR5, R156, 0x96, !PT ;  /* 0x00000005070c7c12 */ /* 0x002fe2000f8e969c */
[----:B------:R-:W-:Y:S01]  /*5490*/  IMAD.WIDE.U32 R10, R11, -0x2daee0ad, RZ ;  /* 0xd2511f530b0a7825 */ /* 0x000fe200078e00ff */
[----:B------:R-:W-:Y:S01]  /*54a0*/  UIADD3 UR5, UR10, 0x646e171e, URZ ;  /* 0x646e171e0a057890 */ /* 0x000fe2000fffe03f */
[----:B------:R-:W-:Y:S02]  /*54b0*/  LOP3.LUT R142, R8, 0xffff, RZ, 0xc0, !PT ;  /* 0x0000ffff088e7812 */ /* 0x000fe400078ec0ff */
[----:B------:R-:W-:Y:S01]  /*54c0*/  IMAD.WIDE.U32 R6, R6, -0x2daee0ad, RZ ;  /* 0xd2511f5306067825 */ /* 0x000fe200078e00ff */
[----:B------:R-:W-:Y:S01]  /*54d0*/  LOP3.LUT R14, R11, UR6, R14, 0x96, !PT ;  /* 0x000000060b0e7c12 */ /* 0x000fe2000f8e960e */
[----:B------:R-:W-:Y:S01]  /*54e0*/  MUFU.EX2 R181, R18 ;  /* 0x0000001200b57308 */ /* 0x000fe20000000800 */
[----:B------:R-:W-:Y:S01]  /*54f0*/  @!P0 FSEL R23, R23, -INF , !P5 ;  /* 0xff80000017178808 */ /* 0x000fe20006800000 */
[----:B------:R-:W-:Y:S01]  /*5500*/  FFMA.FTZ R26, R212, UR4, R26 ;  /* 0x00000004d41a7c23 */ /* 0x000fe2000801001a */
[-C--:B------:R-:W-:Y:S01]  /*5510*/  @!P0 ISETP.GE.AND P5, PT, R152, R149.reuse, PT ;  /* 0x000000959800820c */ /* 0x080fe20003fa6270 */
[----:B----4-:R-:W-:Y:S01]  /*5520*/  IMAD.WIDE.U32 R12, R12, -0x2daee0ad, RZ ;  /* 0xd2511f530c0c7825 */ /* 0x010fe200078e00ff */
[----:B------:R-:W-:Y:S02]  /*5530*/  LOP3.LUT R133, R6, 0xff, RZ, 0xc0, !PT ;  /* 0x000000ff06857812 */ /* 0x000fe400078ec0ff */
[----:B------:R-:W-:Y:S01]  /*5540*/  SHF.R.U32.HI R145, RZ, 0x18, R6 ;  /* 0x00000018ff917819 */ /* 0x000fe20000011606 */
[----:B------:R-:W-:Y:S01]  /*5550*/  FFMA.FTZ R27, R213, UR4, R27 ;  /* 0x00000004d51b7c23 */ /* 0x000fe2000801001b */
[----:B------:R-:W-:Y:S01]  /*5560*/  LOP3.LUT R132, R13, UR6, R132, 0x96, !PT ;  /* 0x000000060d847c12 */ /* 0x000fe2000f8e9684 */
[----:B------:R-:W-:Y:S01]  /*5570*/  UIADD3 UR6, UR11, -0x4ab325aa, URZ ;  /* 0xb54cda560b067890 */ /* 0x000fe2000fffe03f */
[----:B------:R-:W-:Y:S01]  /*5580*/  LOP3.LUT R12, R9, UR5, R12, 0x96, !PT ;  /* 0x00000005090c7c12 */ /* 0x000fe2000f8e960c */
[----:B------:R1:W-:Y:S01]  /*5590*/  MUFU.EX2 R167, R19 ;  /* 0x0000001300a77308 */ /* 0x0003e20000000800 */
[----:B------:R-:W-:Y:S01]  /*55a0*/  LOP3.LUT R13, R8, 0xff, RZ, 0xc0, !PT ;  /* 0x000000ff080d7812 */ /* 0x000fe200078ec0ff */
[----:B------:R-:W-:Y:S01]  /*55b0*/  FFMA.FTZ R24, R212, UR4, R24 ;  /* 0x00000004d4187c23 */ /* 0x000fe20008010018 */
[----:B--2---:R-:W-:Y:S01]  /*55c0*/  SHF.R.U32.HI R5, RZ, 0x18, R8 ;  /* 0x00000018ff057819 */ /* 0x004fe20000011608 */
[----:B------:R-:W-:Y:S01]  /*55d0*/  IMAD.WIDE.U32 R8, R132, -0x326172a9, RZ ;  /* 0xcd9e8d5784087825 */ /* 0x000fe200078e00ff */
[----:B------:R-:W-:Y:S02]  /*55e0*/  LOP3.LUT R143, R6, 0xffff, RZ, 0xc0, !PT ;  /* 0x0000ffff068f7812 */ /* 0x000fe400078ec0ff */
[----:B------:R-:W-:Y:S01]  /*55f0*/  SHF.R.U32.HI R146, RZ, 0x10, R6 ;  /* 0x00000010ff927819 */ /* 0x000fe20000011606 */
[----:B------:R-:W-:Y:S01]  /*5600*/  FFMA.FTZ R25, R213, UR4, R25 ;  /* 0x00000004d5197c23 */ /* 0x000fe20008010019 */
[----:B------:R-:W-:Y:S01]  /*5610*/  LOP3.LUT R11, R7, UR5, R10, 0x96, !PT ;  /* 0x00000005070b7c12 */ /* 0x000fe2000f8e960a */
[----:B------:R-:W-:Y:S01]  /*5620*/  IMAD.WIDE.U32 R6, R14, -0x326172a9, RZ ;  /* 0xcd9e8d570e067825 */ /* 0x000fe200078e00ff */
[----:B------:R-:W-:Y:S01]  /*5630*/  LOP3.LUT R10, R9, UR6, R144, 0x96, !PT ;  /* 0x00000006090a7c12 */ /* 0x000fe2000f8e9690 */
[----:B------:R2:W-:Y:S01]  /*5640*/  MUFU.EX2 R164, R20 ;  /* 0x0000001400a47308 */ /* 0x0005e20000000800 */
[----:B------:R-:W-:Y:S01]  /*5650*/  @!P0 FSEL R26, R26, -INF , !P1 ;  /* 0xff8000001a1a8808 */ /* 0x000fe20004800000 */
[----:B------:R-:W-:Y:S01]  /*5660*/  ULDC.U8 UR5, c[0x0][0x2d8] ;  /* 0x0000b60000057ab9 */ /* 0x000fe20000000000 */
[-C--:B------:R-:W-:Y:S01]  /*5670*/  @!P0 ISETP.GE.AND P1, PT, R153, R149.reuse, PT ;  /* 0x000000959900820c */ /* 0x080fe20003f26270 */
[----:B------:R-:W-:Y:S01]  /*5680*/  FFMA.FTZ R23, R23, c[0x0][0x23c], -R140 ;  /* 0x00008f0017177a23 */ /* 0x000fe2000001088c */
[----:B------:R-:W-:Y:S01]  /*5690*/  @!P0 FSEL R27, R27, -INF , !P5 ;  /* 0xff8000001b1b8808 */ /* 0x000fe20006800000 */
[--C-:B------:R-:W-:Y:S01]  /*56a0*/  FFMA.FTZ R26, R26, c[0x0][0x23c], -R0.reuse ;  /* 0x00008f001a1a7a23 */ /* 0x100fe20000010800 */
[----:B------:R-:W-:Y:S02]  /*56b0*/  @!P0 ISETP.GE.AND P5, PT, R154, R149, PT ;  /* 0x000000959a00820c */ /* 0x000fe40003fa6270 */
[----:B------:R-:W-:Y:S01]  /*56c0*/  @!P0 FSEL R30, R30, -INF , !P1 ;  /* 0xff8000001e1e8808 */ /* 0x000fe20004800000 */
[----:B------:R-:W-:Y:S01]  /*56d0*/  MUFU.EX2 R160, R21 ;  /* 0x0000001500a07308 */ /* 0x000fe20000000800 */
[----:B------:R-:W-:Y:S01]  /*56e0*/  @!P0 FSEL R31, R31, -INF , !P5 ;  /* 0xff8000001f1f8808 */ /* 0x000fe20006800000 */
[--C-:B------:R-:W-:Y:S01]  /*56f0*/  FFMA.FTZ R27, R27, c[0x0][0x23c], -R0.reuse ;  /* 0x00008f001b1b7a23 */ /* 0x100fe20000010800 */
[----:B------:R-:W-:Y:S01]  /*5700*/  ISETP.LE.U32.AND P5, PT, R5, UR5, PT ;  /* 0x0000000505007c0c */ /* 0x000fe2000bfa3070 */
[----:B------:R-:W-:Y:S01]  /*5710*/  FFMA.FTZ R30, R30, c[0x0][0x23c], -R0 ;  /* 0x00008f001e1e7a23 */ /* 0x000fe20000010800 */
[----:B------:R-:W-:Y:S01]  /*5720*/  LOP3.LUT R5, R7, UR6, R16, 0x96, !PT ;  /* 0x0000000607057c12 */ /* 0x000fe2000f8e9610 */
[----:B------:R-:W-:Y:S01]  /*5730*/  FFMA.FTZ R0, R31, c[0x0][0x23c], -R0 ;  /* 0x00008f001f007a23 */ /* 0x000fe20000010800 */
[----:B------:R-:W-:Y:S02]  /*5740*/  ISETP.LE.U32.AND P1, PT, R13, UR5, PT ;  /* 0x000000050d007c0c */ /* 0x000fe4000bf23070 */
[----:B------:R-:W-:Y:S01]  /*5750*/  LOP3.LUT R13, R6, 0xffff, RZ, 0xc0, !PT ;  /* 0x0000ffff060d7812 */ /* 0x000fe200078ec0ff */
[----:B------:R-:W-:Y:S01]  /*5760*/  MUFU.EX2 R162, R22 ;  /* 0x0000001600a27308 */ /* 0x000fe20000000800 */
[----:B------:R-:W-:Y:S02]  /*5770*/  LOP3.LUT R7, R10, 0xff, RZ, 0xc0, !PT ;  /* 0x000000ff0a077812 */ /* 0x000fe400078ec0ff */
[----:B------:R-:W-:Y:S02]  /*5780*/  LOP3.LUT R17, R8, 0xffff, RZ, 0xc0, !PT ;  /* 0x0000ffff08117812 */ /* 0x000fe400078ec0ff */
[--C-:B------:R-:W-:Y:S02]  /*5790*/  SHF.R.U32.HI R9, RZ, 0x10, R6.reuse ;  /* 0x00000010ff097819 */ /* 0x100fe40000011606 */
[----:B------:R-:W-:Y:S02]  /*57a0*/  LOP3.LUT R14, R6, 0xff, RZ, 0xc0, !PT ;  /* 0x000000ff060e7812 */ /* 0x000fe400078ec0ff */
[----:B------:R-:W-:Y:S01]  /*57b0*/  SHF.R.U32.HI R15, RZ, 0x18, R6 ;  /* 0x00000018ff0f7819 */ /* 0x000fe20000011606 */
[----:B------:R-:W-:Y:S01]  /*57c0*/  MUFU.EX2 R152, R141 ;  /* 0x0000008d00987308 */ /* 0x000fe20000000800 */
[----:B------:R-:W-:Y:S02]  /*57d0*/  ISETP.LE.U32.AND P3, PT, R7, UR5, PT ;  /* 0x0000000507007c0c */ /* 0x000fe4000bf63070 */
[--C-:B------:R-:W-:Y:S02]  /*57e0*/  SHF.R.U32.HI R6, RZ, 0x18, R10.reuse ;  /* 0x00000018ff067819 */ /* 0x100fe4000001160a */
[----:B------:R-:W-:Y:S02]  /*57f0*/  SHF.R.U32.HI R7, RZ, 0x10, R10 ;  /* 0x00000010ff077819 */ /* 0x000fe4000001160a */
[----:B------:R-:W-:Y:S02]  /*5800*/  LOP3.LUT R10, R10, 0xffff, RZ, 0xc0, !PT ;  /* 0x0000ffff0a0a7812 */ /* 0x000fe400078ec0ff */
[----:B------:R-:W-:Y:S01]  /*5810*/  @!P0 FSEL R24, R24, -INF , !P4 ;  /* 0xff80000018188808 */ /* 0x000fe20006000000 */
[----:B------:R-:W-:Y:S01]  /*5820*/  MUFU.EX2 R155, R0 ;  /* 0x00000000009b7308 */ /* 0x000fe20000000800 */
[-C--:B------:R-:W-:Y:S02]  /*5830*/  @!P0 ISETP.GE.AND P4, PT, R153, R150.reuse, PT ;  /* 0x000000969900820c */ /* 0x080fe40003f86270 */
[----:B------:R-:W-:Y:S01]  /*5840*/  ISETP.LE.U32.AND P2, PT, R6, UR5, PT ;  /* 0x0000000506007c0c */ /* 0x000fe2000bf43070 */
[----:B------:R-:W-:Y:S01]  /*5850*/  FFMA.FTZ R24, R24, c[0x0][0x23c], -R4 ;  /* 0x00008f0018187a23 */ /* 0x000fe20000010804 */
[----:B------:R-:W-:Y:S01]  /*5860*/  @!P0 FSEL R25, R25, -INF , !P6 ;  /* 0xff80000019198808 */ /* 0x000fe20007000000 */
[----:B---3--:R-:W-:Y:S01]  /*5870*/  @!P3 FADD.FTZ R189, -R189, -RZ ;  /* 0x800000ffbdbdb221 */ /* 0x008fe20000010100 */
[C---:B------:R-:W-:Y:S02]  /*5880*/  @!P0 ISETP.GE.AND P6, PT, R154.reuse, R150, PT ;  /* 0x000000969a00820c */ /* 0x040fe40003fc6270 */
[----:B------:R-:W-:Y:S01]  /*5890*/  SHF.R.U32.HI R6, RZ, 0x8, R10 ;  /* 0x00000008ff067819 */ /* 0x000fe2000001160a */
[--C-:B------:R-:W-:Y:S01]  /*58a0*/  FFMA.FTZ R25, R25, c[0x0][0x23c], -R4.reuse ;  /* 0x00008f0019197a23 */ /* 0x100fe20000010804 */
[----:B------:R-:W-:Y:S01]  /*58b0*/  @!P0 FSEL R29, R29, -INF , !P6 ;  /* 0xff8000001d1d8808 */ /* 0x000fe20007000000 */
[----:B------:R-:W-:Y:S01]  /*58c0*/  MUFU.EX2 R163, R24 ;  /* 0x0000001800a37308 */ /* 0x000fe20000000800 */
[-C--:B------:R-:W-:Y:S02]  /*58d0*/  @!P0 ISETP.GE.AND P6, PT, R154, R151.reuse, PT ;  /* 0x000000979a00820c */ /* 0x080fe40003fc6270 */
[----:B------:R-:W-:Y:S01]  /*58e0*/  @!P0 FSEL R28, R28, -INF , !P4 ;  /* 0xff8000001c1c8808 */ /* 0x000fe20006000000 */
[----:B------:R-:W-:Y:S01]  /*58f0*/  @!P2 FADD.FTZ R190, -R190, -RZ ;  /* 0x800000ffbebea221 */ /* 0x000fe20000010100 */
[----:B------:R-:W-:Y:S02]  /*5900*/  @!P0 ISETP.GE.AND P4, PT, R153, R151, PT ;  /* 0x000000979900820c */ /* 0x000fe40003f86270 */
[----:B------:R-:W-:Y:S01]  /*5910*/  LOP3.LUT R6, R6, 0xffff, RZ, 0xc0, !PT ;  /* 0x0000ffff06067812 */ /* 0x000fe200078ec0ff */
[--C-:B------:R-:W-:Y:S01]  /*5920*/  FFMA.FTZ R28, R28, c[0x0][0x23c], -R4.reuse ;  /* 0x00008f001c1c7a23 */ /* 0x100fe20000010804 */
[----:B------:R-:W-:Y:S01]  /*5930*/  LOP3.LUT R7, R7, 0xff, RZ, 0xc0, !PT ;  /* 0x000000ff07077812 */ /* 0x000fe200078ec0ff */
[----:B------:R-:W-:Y:S01]  /*5940*/  FFMA.FTZ R4, R29, c[0x0][0x23c], -R4 ;  /* 0x00008f001d047a23 */ /* 0x000fe20000010804 */
[----:B------:R-:W-:Y:S01]  /*5950*/  @!P0 FSEL R35, R35, -INF , !P6 ;  /* 0xff80000023238808 */ /* 0x000fe20007000000 */
[----:B------:R-:W3:Y:S01]  /*5960*/  MUFU.EX2 R154, R32 ;  /* 0x00000020009a7308 */ /* 0x000ee20000000800 */
[----:B------:R-:W-:Y:S02]  /*5970*/  @!P0 FSEL R34, R34, -INF , !P4 ;  /* 0xff80000022228808 */ /* 0x000fe40006000000 */
[----:B------:R-:W-:Y:S02]  /*5980*/  ISETP.LE.U32.AND P0, PT, R6, UR5, PT ;  /* 0x0000000506007c0c */ /* 0x000fe4000bf03070 */
[----:B------:R-:W-:Y:S01]  /*5990*/  ISETP.LE.U32.AND P4, PT, R7, UR5, PT ;  /* 0x0000000507007c0c */ /* 0x000fe2000bf83070 */
[--C-:B------:R-:W-:Y:S01]  /*59a0*/  FFMA.FTZ R34, R34, c[0x0][0x23c], -R140.reuse ;  /* 0x00008f0022227a23 */ /* 0x100fe2000001088c */
[----:B------:R-:W-:Y:S01]  /*59b0*/  LOP3.LUT R7, R5, 0xff, RZ, 0xc0, !PT ;  /* 0x000000ff05077812 */ /* 0x000fe200078ec0ff */
[----:B------:R-:W-:Y:S01]  /*59c0*/  FFMA.FTZ R140, R35, c[0x0][0x23c], -R140 ;  /* 0x00008f00238c7a23 */ /* 0x000fe2000001088c */
[----:B------:R-:W-:Y:S01]  /*59d0*/  LOP3.LUT R6, R5, 0xffff, RZ, 0xc0, !PT ;  /* 0x0000ffff05067812 */ /* 0x000fe200078ec0ff */
[----:B------:R4:W-:Y:S01]  /*59e0*/  MUFU.EX2 R157, R4 ;  /* 0x00000004009d7308 */ /* 0x0009e20000000800 */
[----:B-1----:R-:W-:Y:S02]  /*59f0*/  LOP3.LUT R19, R8, 0xff, RZ, 0xc0, !PT ;  /* 0x000000ff08137812 */ /* 0x002fe400078ec0ff */
[--C-:B------:R-:W-:Y:S02]  /*5a00*/  SHF.R.U32.HI R18, RZ, 0x10, R8.reuse ;  /* 0x00000010ff127819 */ /* 0x100fe40000011608 */
[----:B--2---:R-:W-:Y:S01]  /*5a10*/  SHF.R.U32.HI R20, RZ, 0x18, R8 ;  /* 0x00000018ff147819 */ /* 0x004fe20000011608 */
[----:B------:R-:W-:Y:S01]  /*5a20*/  @!P0 FADD.FTZ R186, -R186, -RZ ;  /* 0x800000ffbaba8221 */ /* 0x000fe20000010100 */
[----:B------:R-:W-:Y:S01]  /*5a30*/  ISETP.LE.U32.AND P6, PT, R7, UR5, PT ;  /* 0x0000000507007c0c */ /* 0x000fe2000bfc3070 */
[----:B------:R-:W-:Y:S01]  /*5a40*/  @!P4 FADD.FTZ R188, -R188, -RZ ;  /* 0x800000ffbcbcc221 */ /* 0x000fe20000010100 */
[--C-:B------:R-:W-:Y:S01]  /*5a50*/  SHF.R.U32.HI R7, RZ, 0x18, R5.reuse ;  /* 0x00000018ff077819 */ /* 0x100fe20000011605 */
[----:B------:R-:W-:Y:S01]  /*5a60*/  MUFU.EX2 R161, R23 ;  /* 0x0000001700a17308 */ /* 0x000fe20000000800 */
[----:B------:R-:W-:Y:S02]  /*5a70*/  SHF.R.U32.HI R8, RZ, 0x10, R5 ;  /* 0x00000010ff087819 */ /* 0x000fe40000011605 */
[----:B------:R-:W-:Y:S01]  /*5a80*/  SHF.R.U32.HI R5, RZ, 0x8, R6 ;  /* 0x00000008ff057819 */ /* 0x000fe20000011606 */
[----:B---3--:R-:W-:Y:S01]  /*5a90*/  @!P1 FADD.FTZ R154, -R154, -RZ ;  /* 0x800000ff9a9a9221 */ /* 0x008fe20000010100 */
[----:B------:R-:W-:Y:S02]  /*5aa0*/  LOP3.LUT R6, R8, 0xff, RZ, 0xc0, !PT ;  /* 0x000000ff08067812 */ /* 0x000fe400078ec0ff */
[----:B------:R-:W-:Y:S02]  /*5ab0*/  LOP3.LUT R5, R5, 0xffff, RZ, 0xc0, !PT ;  /* 0x0000ffff05057812 */ /* 0x000fe400078ec0ff */
[----:B------:R-:W-:Y:S01]  /*5ac0*/  ISETP.LE.U32.AND P4, PT, R6, UR5, PT ;  /* 0x0000000506007c0c */ /* 0x000fe2000bf83070 */
[----:B------:R-:W-:Y:S01]  /*5ad0*/  @!P6 FADD.FTZ R193, -R193, -RZ ;  /* 0x800000ffc1c1e221 */ /* 0x000fe20000010100 */
[----:B------:R-:W-:Y:S01]  /*5ae0*/  ISETP.LE.U32.AND P0, PT, R5, UR5, PT ;  /* 0x0000000505007c0c */ /* 0x000fe2000bf03070 */
[----:B------:R-:W-:Y:S01]  /*5af0*/  MUFU.EX2 R166, R26 ;  /* 0x0000001a00a67308 */ /* 0x000fe20000000800 */
[----:B------:R-:W-:Y:S02]  /*5b00*/  LOP3.LUT R5, R9, 0xff, RZ, 0xc0, !PT ;  /* 0x000000ff09057812 */ /* 0x000fe400078ec0ff */
[----:B------:R-:W-:Y:S02]  /*5b10*/  SHF.R.U32.HI R6, RZ, 0x8, R13 ;  /* 0x00000008ff067819 */ /* 0x000fe4000001160d */
[----:B------:R-:W-:Y:S02]  /*5b20*/  ISETP.LE.U32.AND P2, PT, R14, UR5, PT ;  /* 0x000000050e007c0c */ /* 0x000fe4000bf43070 */
[----:B------:R-:W-:Y:S02]  /*5b30*/  ISETP.LE.U32.AND P6, PT, R5, UR5, PT ;  /* 0x0000000505007c0c */ /* 0x000fe4000bfc3070 */
[----:B------:R-:W-:Y:S01]  /*5b40*/  LOP3.LUT R5, R6, 0xffff, RZ, 0xc0, !PT ;  /* 0x0000ffff06057812 */ /* 0x000fe200078ec0ff */
[----:B------:R-:W-:Y:S01]  /*5b50*/  @!P4 FADD.FTZ R194, -R194, -RZ ;  /* 0x800000ffc2c2c221 */ /* 0x000fe20000010100 */
[----:B------:R-:W-:Y:S01]  /*5b60*/  ISETP.LE.U32.AND P3, PT, R7, UR5, PT ;  /* 0x0000000507007c0c */ /* 0x000fe2000bf63070 */
[----:B------:R-:W-:Y:S01]  /*5b70*/  @!P0 FADD.FTZ R192, -R192, -RZ ;  /* 0x800000ffc0c08221 */ /* 0x000fe20000010100 */
[----:B------:R-:W-:Y:S01]  /*5b80*/  ISETP.LE.U32.AND P0, PT, R5, UR5, PT ;  /* 0x0000000505007c0c */ /* 0x000fe2000bf03070 */
[----:B------:R-:W-:Y:S01]  /*5b90*/  MUFU.EX2 R159, R25 ;  /* 0x00000019009f7308 */ /* 0x000fe20000000800 */
[----:B------:R-:W-:Y:S02]  /*5ba0*/  LOP3.LUT R6, R12, 0xff, RZ, 0xc0, !PT ;  /* 0x000000ff0c067812 */ /* 0x000fe400078ec0ff */
        /* <DEDUP_REMOVED lines=16> */
[----:B----4-:R-:W-:Y:S02]  /*5cb0*/  SHF.R.U32.HI R4, RZ, 0x8, R5 ;  /* 0x00000008ff047819 */ /* 0x010fe40000011605 */
[----:B------:R-:W-:Y:S01]  /*5cc0*/  ISETP.LE.U32.AND P2, PT, R20, UR5, PT ;  /* 0x0000000514007c0c */ /* 0x000fe2000bf43070 */
[----:B------:R-:W1:Y:S01]  /*5cd0*/  MUFU.EX2 R149, R140 ;  /* 0x0000008c00957308 */ /* 0x000e620000000800 */
        /* <DEDUP_REMOVED lines=11> */
[----:B------:R-:W-:Y:S02]  /*5d90*/  ISETP.LE.U32.AND P3, PT, R6, UR5, PT ;  /* 0x0000000506007c0c */ /* 0x000fe4000bf63070 */
[----:B------:R-:W-:Y:S02]  /*5da0*/  LOP3.LUT R6, R11, 0xff, RZ, 0xc0, !PT ;  /* 0x000000ff0b067812 */ /* 0x000fe400078ec0ff */
[----:B------:R-:W-:Y:S02]  /*5db0*/  ISETP.LE.U32.AND P6, PT, R12, UR5, PT ;  /* 0x000000050c007c0c */ /* 0x000fe4000bfc3070 */
[----:B------:R-:W-:Y:S01]  /*5dc0*/  SHF.R.U32.HI R5, RZ, 0x10, R11 ;  /* 0x00000010ff057819 */ /* 0x000fe2000001160b */
[----:B------:R-:W-:Y:S01]  /*5dd0*/  MUFU.EX2 R158, R28 ;  /* 0x0000001c009e7308 */ /* 0x000fe20000000800 */
[----:B------:R-:W-:Y:S01]  /*5de0*/  SHF.R.U32.HI R4, RZ, 0x8, R4 ;  /* 0x00000008ff047819 */ /* 0x000fe20000011604 */
[----:B------:R-:W-:Y:S01]  /*5df0*/  @!P0 FADD.FTZ R160, -R160, -RZ ;  /* 0x800000ffa0a08221 */ /* 0x000fe20000010100 */
[----:B------:R-:W-:Y:S01]  /*5e00*/  ISETP.LE.U32.AND P2, PT, R6, UR5, PT ;  /* 0x0000000506007c0c */ /* 0x000fe2000bf43070 */
[----:B-1----:R-:W-:Y:S01]  /*5e10*/  @!P5 FADD.FTZ R149, -R149, -RZ ;  /* 0x800000ff9595d221 */ /* 0x002fe20000010100 */
[----:B------:R-:W-:Y:S01]  /*5e20*/  LOP3.LUT R5, R5, 0xff, RZ, 0xc0, !PT ;  /* 0x000000ff05057812 */ /* 0x000fe200078ec0ff */
[----:B------:R-:W-:Y:S01]  /*5e30*/  @!P3 FADD.FTZ R161, -R161, -RZ ;  /* 0x800000ffa1a1b221 */ /* 0x000fe20000010100 */
[----:B------:R-:W-:Y:S02]  /*5e40*/  LOP3.LUT R4, R4, 0xffff, RZ, 0xc0, !PT ;  /* 0x0000ffff04047812 */ /* 0x000fe400078ec0ff */
[----:B------:R-:W-:Y:S01]  /*5e50*/  ISETP.LE.U32.AND P4, PT, R5, UR5, PT ;  /* 0x0000000505007c0c */ /* 0x000fe2000bf83070 */
[----:B------:R-:W-:Y:S01]  /*5e60*/  @!P6 FADD.FTZ R162, -R162, -RZ ;  /* 0x800000ffa2a2e221 */ /* 0x000fe20000010100 */
[----:B------:R-:W-:Y:S01]  /*5e70*/  SHF.R.U32.HI R5, RZ, 0x8, R142 ;  /* 0x00000008ff057819 */ /* 0x000fe2000001168e */
[----:B------:R-:W1:Y:S01]  /*5e80*/  MUFU.EX2 R156, R30 ;  /* 0x0000001e009c7308 */ /* 0x000e620000000800 */
[----:B------:R-:W-:Y:S02]  /*5e90*/  ISETP.LE.U32.AND P0, PT, R4, UR5, PT ;  /* 0x0000000504007c0c */ /* 0x000fe4000bf03070 */
[----:B------:R-:W-:Y:S01]  /*5ea0*/  LOP3.LUT R4, R147, 0xff, RZ, 0xc0, !PT ;  /* 0x000000ff93047812 */ /* 0x000fe200078ec0ff */
[----:B------:R-:W-:Y:S01]  /*5eb0*/  @!P2 FADD.FTZ R163, -R163, -RZ ;  /* 0x800000ffa3a3a221 */ /* 0x000fe20000010100 */
[----:B------:R-:W-:Y:S02]  /*5ec0*/  F2FP.RELU.BF16.PACK_AB R7, R190, R188 ;  /* 0x000000bcbe07723e */ /* 0x000fe400000018ff */
[----:B------:R-:W-:Y:S02]  /*5ed0*/  ISETP.LE.U32.AND P6, PT, R4, UR5, PT ;  /* 0x0000000504007c0c */ /* 0x000fe4000bfc3070 */
[----:B------:R-:W-:Y:S01]  /*5ee0*/  LOP3.LUT R4, R5, 0xffff, RZ, 0xc0, !PT ;  /* 0x0000ffff05047812 */ /* 0x000fe200078ec0ff */
[----:B------:R2:W-:Y:S01]  /*5ef0*/  STS [R200+0x19400], R7 ;  /* 0x01940007c8007388 */ /* 0x0005e20000000800 */
[----:B------:R-:W-:Y:S01]  /*5f00*/  SHF.R.U32.HI R5, RZ, 0x8, R143 ;  /* 0x00000008ff057819 */ /* 0x000fe2000001168f */
[----:B------:R-:W-:Y:S01]  /*5f10*/  @!P4 FADD.FTZ R166, -R166, -RZ ;  /* 0x800000ffa6a6c221 */ /* 0x000fe20000010100 */
[----:B------:R-:W-:Y:S01]  /*5f20*/  ISETP.LE.U32.AND P2, PT, R4, UR5, PT ;  /* 0x0000000504007c0c */ /* 0x000fe2000bf43070 */
[----:B------:R-:W-:Y:S01]  /*5f30*/  @!P0 FADD.FTZ R159, -R159, -RZ ;  /* 0x800000ff9f9f8221 */ /* 0x000fe20000010100 */
[----:B------:R-:W-:Y:S02]  /*5f40*/  F2FP.RELU.BF16.PACK_AB R4, R186, R189 ;  /* 0x000000bdba04723e */ /* 0x000fe400000018ff */
[----:B------:R-:W-:Y:S02]  /*5f50*/  LOP3.LUT R5, R5, 0xffff, RZ, 0xc0, !PT ;  /* 0x0000ffff05057812 */ /* 0x000fe400078ec0ff */
[----:B------:R-:W-:Y:S01]  /*5f60*/  LOP3.LUT R6, R146, 0xff, RZ, 0xc0, !PT ;  /* 0x000000ff92067812 */ /* 0x000fe200078ec0ff */
[----:B------:R3:W-:Y:S01]  /*5f70*/  STS [R200+0x19000], R4 ;  /* 0x01900004c8007388 */ /* 0x0007e20000000800 */
[----:B------:R-:W-:Y:S01]  /*5f80*/  F2FP.RELU.BF16.PACK_AB R0, R191, R194 ;  /* 0x000000c2bf00723e */ /* 0x000fe200000018ff */
[----:B------:R-:W-:Y:S01]  /*5f90*/  @!P6 FADD.FTZ R153, -R153, -RZ ;  /* 0x800000ff9999e221 */ /* 0x000fe20000010100 */
[----:B------:R-:W-:Y:S02]  /*5fa0*/  ISETP.LE.U32.AND P1, PT, R6, UR5, PT ;  /* 0x0000000506007c0c */ /* 0x000fe4000bf23070 */
[----:B------:R-:W-:Y:S01]  /*5fb0*/  F2FP.RELU.BF16.PACK_AB R6, R192, R193 ;  /* 0x000000c1c006723e */ /* 0x000fe200000018ff */
[----:B------:R-:W-:Y:S01]  /*5fc0*/  @!P2 FADD.FTZ R152, -R152, -RZ ;  /* 0x800000ff9898a221 */ /* 0x000fe20000010100 */
[----:B------:R-:W-:Y:S02]  /*5fd0*/  ISETP.LE.U32.AND P2, PT, R5, UR5, PT ;  /* 0x0000000505007c0c */ /* 0x000fe4000bf43070 */
[----:B------:R-:W-:Y:S02]  /*5fe0*/  F2FP.RELU.BF16.PACK_AB R5, R180, R182 ;  /* 0x000000b6b405723e */ /* 0x000fe400000018ff */
[----:B------:R-:W-:Y:S02]  /*5ff0*/  SHF.R.U32.HI R11, RZ, 0x18, R11 ;  /* 0x00000018ff0b7819 */ /* 0x000fe4000001160b */
[----:B------:R-:W-:Y:S01]  /*6000*/  ISETP.LE.U32.AND P3, PT, R133, UR5, PT ;  /* 0x0000000585007c0c */ /* 0x000fe2000bf63070 */
[----:B------:R4:W-:Y:S01]  /*6010*/  STS [R199+0x19000], R5 ;  /* 0x01900005c7007388 */ /* 0x0009e20000000800 */
[----:B--2---:R-:W-:Y:S01]  /*6020*/  F2FP.RELU.BF16.PACK_AB R7, R183, R184 ;  /* 0x000000b8b707723e */ /* 0x004fe200000018ff */
[----:B-1----:R-:W-:Y:S01]  /*6030*/  @!P1 FADD.FTZ R156, -R156, -RZ ;  /* 0x800000ff9c9c9221 */ /* 0x002fe20000010100 */
[----:B------:R-:W-:Y:S02]  /*6040*/  ISETP.LE.U32.AND P4, PT, R11, UR5, PT ;  /* 0x000000050b007c0c */ /* 0x000fe4000bf83070 */
[----:B------:R-:W-:Y:S01]  /*6050*/  ISETP.LE.U32.AND P0, PT, R145, UR5, PT ;  /* 0x0000000591007c0c */ /* 0x000fe2000bf03070 */
[----:B------:R-:W-:Y:S01]  /*6060*/  @!P2 FADD.FTZ R157, -R157, -RZ ;  /* 0x800000ff9d9da221 */ /* 0x000fe20000010100 */
[----:B------:R-:W-:Y:S02]  /*6070*/  FSETP.GE.FTZ.AND P1, PT, R182, RZ, PT ;  /* 0x000000ffb600720b */ /* 0x000fe40003f36000 */
[----:B------:R-:W-:Y:S02]  /*6080*/  FSETP.GE.FTZ.AND P2, PT, R186, RZ, PT ;  /* 0x000000ffba00720b */ /* 0x000fe40003f56000 */
[----:B---3--:R-:W-:Y:S01]  /*6090*/  F2FP.RELU.BF16.PACK_AB R4, R167, R181 ;  /* 0x000000b5a704723e */ /* 0x008fe200000018ff */
[----:B------:R-:W-:Y:S01]  /*60a0*/  @!P3 FADD.FTZ R158, -R158, -RZ ;  /* 0x800000ff9e9eb221 */ /* 0x000fe20000010100 */
[----:B------:R-:W-:Y:S03]  /*60b0*/  FSETP.GE.FTZ.AND P3, PT, R189, RZ, PT ;  /* 0x000000ffbd00720b */ /* 0x000fe60003f76000 */
[----:B------:R1:W-:Y:S01]  /*60c0*/  STS [R199+0x19400], R4 ;  /* 0x01940004c7007388 */ /* 0x0003e20000000800 */
[----:B------:R-:W-:Y:S01]  /*60d0*/  @!P4 FADD.FTZ R165, -R165, -RZ ;  /* 0x800000ffa5a5c221 */ /* 0x000fe20000010100 */
[----:B------:R-:W-:Y:S01]  /*60e0*/  FSETP.GE.FTZ.AND P4, PT, R161, RZ, PT ;  /* 0x000000ffa100720b */ /* 0x000fe20003f96000 */
[----:B------:R-:W-:Y:S01]  /*60f0*/  @!P0 FADD.FTZ R155, -R155, -RZ ;  /* 0x800000ff9b9b8221 */ /* 0x000fe20000010100 */
[----:B------:R2:W-:Y:S04]  /*6100*/  STS [R200+0x1a000], R6 ;  /* 0x01a00006c8007388 */ /* 0x0005e80000000800 */
[----:B------:R3:W-:Y:S01]  /*6110*/  STS [R200+0x1a400], R0 ;  /* 0x01a40000c8007388 */ /* 0x0007e20000000800 */
[----:B----4-:R-:W-:Y:S03]  /*6120*/  F2FP.RELU.BF16.PACK_AB R5, R160, R164 ;  /* 0x000000a4a005723e */ /* 0x010fe600000018ff */
        /* <DEDUP_REMOVED lines=24> */
[-C--:B-1----:R-:W-:Y:S07]  /*62b0*/  HMMA.16816.F32.BF16 R4, R32, R16.reuse, RZ ;  /* 0x000000102004723c */ /* 0x082fee00000418ff */
[----:B------:R-:W1:Y:S01]  /*62c0*/  LDSM.16.M88.4 R144, [R172+0x6800] ;  /* 0x00680000ac90783b */ /* 0x000e620000000200 */
[C---:B--2---:R-:W-:Y:S08]  /*62d0*/  HMMA.16816.F32.BF16 R8, R28.reuse, R16, RZ ;  /* 0x000000101c08723c */ /* 0x044ff000000418ff */
[-C--:B------:R-:W-:Y:S08]  /*62e0*/  HMMA.16816.F32.BF16 R12, R28, R18.reuse, RZ ;  /* 0x000000121c0c723c */ /* 0x080ff000000418ff */
[C---:B------:R-:W-:Y:S08]  /*62f0*/  HMMA.16816.F32.BF16 R16, R32.reuse, R18, RZ ;  /* 0x000000122010723c */ /* 0x040ff000000418ff */
[-C--:B---3--:R-:W-:Y:S08]  /*6300*/  HMMA.16816.F32.BF16 R20, R32, R132.reuse, RZ ;  /* 0x000000842014723c */ /* 0x088ff000000418ff */
[C---:B------:R-:W-:Y:S08]  /*6310*/  HMMA.16816.F32.BF16 R24, R28.reuse, R132, RZ ;  /* 0x000000841c18723c */ /* 0x040ff000000418ff */
[-C--:B------:R-:W-:Y:S08]  /*6320*/  HMMA.16816.F32.BF16 R28, R28, R134.reuse, RZ ;  /* 0x000000861c1c723c */ /* 0x080ff000000418ff */
[----:B------:R-:W-:Y:S01]  /*6330*/  HMMA.16816.F32.BF16 R32, R32, R134, RZ ;  /* 0x000000862020723c */ /* 0x000fe200000418ff */
[----:B------:R-:W2:Y:S07]  /*6340*/  LDSM.16.M88.4 R132, [R169+0xf400] ;  /* 0x00f40000a984783b */ /* 0x000eae0000000200 */
        /* <DEDUP_REMOVED lines=10> */
[----:B------:R-:W2:Y:S08]  /*63f0*/  LDSM.16.M88.4 R132, [R171+0x7800] ;  /* 0x00780000ab84783b */ /* 0x000eb00000000200 */
[----:B------:R-:W3:Y:S01]  /*6400*/  LDSM.16.M88.4 R136, [R168+0x11400] ;  /* 0x01140000a888783b */ /* 0x000ee20000000200 */
[-C--:B-1----:R-:W-:Y:S08]  /*6410*/  HMMA.16816.F32.BF16 R4, R140, R144.reuse, R4 ;  /* 0x000000908c04723c */ /* 0x082ff00000041804 */
[C---:B--2---:R-:W-:Y:S08]  /*6420*/  HMMA.16816.F32.BF16 R8, R132.reuse, R144, R8 ;  /* 0x000000908408723c */ /* 0x044ff00000041808 */
[-C--:B------:R-:W-:Y:S08]  /*6430*/  HMMA.16816.F32.BF16 R12, R132, R146.reuse, R12 ;  /* 0x00000092840c723c */ /* 0x080ff0000004180c */
[C---:B------:R-:W-:Y:S01]  /*6440*/  HMMA.16816.F32.BF16 R16, R140.reuse, R146, R16 ;  /* 0x000000928c10723c */ /* 0x040fe20000041810 */
[----:B------:R-:W-:Y:S07]  /*6450*/  LDSM.16.M88.4 R144, [R169+0x11000] ;  /* 0x01100000a990783b */ /* 0x000fee0000000200 */
[-C--:B---3--:R-:W-:Y:S08]  /*6460*/  HMMA.16816.F32.BF16 R20, R140, R136.reuse, R20 ;  /* 0x000000888c14723c */ /* 0x088ff00000041814 */
        /* <DEDUP_REMOVED lines=24> */
[C---:B------:R-:W-:Y:S07]  /*65f0*/  HMMA.16816.F32.BF16 R24, R132.reuse, R140, R24 ;  /* 0x0000008c8418723c */ /* 0x040fee0000041818 */
[----:B------:R-:W-:Y:S01]  /*6600*/  IMAD.U32 R140, RZ, RZ, UR17 ;  /* 0x00000011ff8c7e24 */ /* 0x000fe2000f8e00ff */
[-C--:B------:R-:W-:Y:S01]  /*6610*/  HMMA.16816.F32.BF16 R28, R132, R142.reuse, R28 ;  /* 0x0000008e841c723c */ /* 0x080fe2000004181c */
[----:B------:R-:W-:Y:S01]  /*6620*/  IMAD.U32 R141, RZ, RZ, UR16 ;  /* 0x00000010ff8d7e24 */ /* 0x000fe2000f8e00ff */
[----:B------:R-:W1:Y:S02]  /*6630*/  LDSM.16.M88.4 R132, [R172+0x8000] ;  /* 0x00800000ac84783b */ /* 0x000e640000000200 */
[C---:B------:R-:W-:Y:S04]  /*6640*/  LEA R150, P0, R218.reuse, R140, 0x2 ;  /* 0x0000008cda967211 */ /* 0x040fe800078010ff */
[----:B------:R-:W-:Y:S01]  /*6650*/  HMMA.16816.F32.BF16 R32, R136, R142, R32 ;  /* 0x0000008e8820723c */ /* 0x000fe20000041820 */
[----:B------:R-:W-:Y:S01]  /*6660*/  LEA.HI.X.SX32 R151, R218, R141, 0x2, P0 ;  /* 0x0000008dda977211 */ /* 0x000fe200000f16ff */
[----:B------:R-:W2:Y:S01]  /*6670*/  LDSM.16.M88.4 R136, [R172+0x8800] ;  /* 0x00880000ac88783b */ /* 0x000ea20000000200 */
[----:B------:R-:W-:Y:S07]  /*6680*/  FSETP.GE.FTZ.AND P0, PT, R180, RZ, PT ;  /* 0x000000ffb400720b */ /* 0x000fee0003f16000 */
[----:B------:R-:W3:Y:S08]  /*6690*/  LDSM.16.M88.4 R140, [R169+0x13400] ;  /* 0x01340000a98c783b */ /* 0x000ef00000000200 */
[----:B------:R-:W4:Y:S04]  /*66a0*/  LDG.E R148, [R150.64] ;  /* 0x0000000e96947981 */ /* 0x000f28000c1e1900 */
[----:B------:R-:W4:Y:S01]  /*66b0*/  LDG.E R0, [R150.64+0xa0] ;  /* 0x0000a00e96007981 */ /* 0x000f22000c1e1900 */
[-C--:B-1----:R-:W-:Y:S08]  /*66c0*/  HMMA.16816.F32.BF16 R4, R132, R144.reuse, R4 ;  /* 0x000000908404723c */ /* 0x082ff00000041804 */
[C---:B--2---:R-:W-:Y:S01]  /*66d0*/  HMMA.16816.F32.BF16 R8, R136.reuse, R144, R8 ;  /* 0x000000908808723c */ /* 0x044fe20000041808 */
[----:B------:R-:W2:Y:S07]  /*66e0*/  LDG.E R144, [R150.64+0x20] ;  /* 0x0000200e96907981 */ /* 0x000eae000c1e1900 */
[-C--:B------:R-:W-:Y:S08]  /*66f0*/  HMMA.16816.F32.BF16 R12, R136, R146.reuse, R12 ;  /* 0x00000092880c723c */ /* 0x080ff0000004180c */
[C---:B------:R-:W-:Y:S08]  /*6700*/  HMMA.16816.F32.BF16 R16, R132.reuse, R146, R16 ;  /* 0x000000928410723c */ /* 0x040ff00000041810 */
[-C--:B---3--:R-:W-:Y:S08]  /*6710*/  HMMA.16816.F32.BF16 R20, R132, R140.reuse, R20 ;  /* 0x0000008c8414723c */ /* 0x088ff00000041814 */
[C---:B------:R-:W-:Y:S01]  /*6720*/  HMMA.16816.F32.BF16 R24, R136.reuse, R140, R24 ;  /* 0x0000008c8818723c */ /* 0x040fe20000041818 */
[----:B------:R-:W3:Y:S07]  /*6730*/  LDG.E R140, [R150.64+0x80] ;  /* 0x0000800e968c7981 */ /* 0x000eee000c1e1900 */
[-C--:B------:R-:W-:Y:S08]  /*6740*/  HMMA.16816.F32.BF16 R28, R136, R142.reuse, R28 ;  /* 0x0000008e881c723c */ /* 0x080ff0000004181c */
[----:B------:R-:W-:Y:S07]  /*6750*/  HMMA.16816.F32.BF16 R32, R132, R142, R32 ;  /* 0x0000008e8420723c */ /* 0x000fee0000041820 */
[C---:B----4-:R-:W-:Y:S02]  /*6760*/  FADD.FTZ R133, -R148.reuse, R4 ;  /* 0x0000000494857221 */ /* 0x050fe40000010100 */
[C---:B------:R-:W-:Y:S03]  /*6770*/  FADD.FTZ R4, -R148.reuse, R17 ;  /* 0x0000001194047221 */ /* 0x040fe60000010100 */
[C---:B------:R-:W-:Y:S01]  /*6780*/  FADD.FTZ R132, -R148.reuse, R5 ;  /* 0x0000000594847221 */ /* 0x040fe20000010100 */
[-C--:B------:R-:W-:Y:S01]  /*6790*/  FSEL R17, R133, R148.reuse, P3 ;  /* 0x0000009485117208 */ /* 0x080fe20001800000 */
[----:B------:R-:W-:Y:S01]  /*67a0*/  FADD.FTZ R5, -R148, R16 ;  /* 0x0000001094057221 */ /* 0x000fe20000010100 */
[-C--:B------:R-:W-:Y:S01]  /*67b0*/  FSEL R4, R4, R148.reuse, P0 ;  /* 0x0000009404047208 */ /* 0x080fe20000000000 */
[----:B------:R-:W-:Y:S01]  /*67c0*/  FADD.FTZ R20, -R148, R20 ;  /* 0x0000001494147221 */ /* 0x000fe20000010100 */
[----:B------:R-:W-:Y:S01]  /*67d0*/  FSETP.GE.FTZ.AND P0, PT, R164, RZ, PT ;  /* 0x000000ffa400720b */ /* 0x000fe20003f16000 */
[----:B------:R-:W-:Y:S01]  /*67e0*/  FADD.FTZ R21, -R148, R21 ;  /* 0x0000001594157221 */ /* 0x000fe20000010100 */
        /* <DEDUP_REMOVED lines=9> */
[----:B------:R-:W-:Y:S01]  /*6880*/  FADD.FTZ R10, -R0, R10 ;  /* 0x0000000a000a7221 */ /* 0x000fe20000010100 */
[----:B------:R-:W-:Y:S01]  /*6890*/  FSETP.GE.FTZ.AND P2, PT, R154, RZ, PT ;  /* 0x000000ff9a00720b */ /* 0x000fe20003f56000 */
[----:B------:R-:W-:Y:S01]  /*68a0*/  FMUL.FTZ R189, R189, R17 ;  /* 0x00000011bdbd7220 */ /* 0x000fe20000410000 */
[----:B------:R-:W-:Y:S01]  /*68b0*/  FSETP.GE.FTZ.AND P3, PT, R160, RZ, PT ;  /* 0x000000ffa000720b */ /* 0x000fe20003f76000 */
[----:B------:R-:W-:Y:S01]  /*68c0*/  FMUL.FTZ R16, R186, R16 ;  /* 0x00000010ba107220 */ /* 0x000fe20000410000 */
[-C--:B------:R-:W-:Y:S01]  /*68d0*/  FSEL R5, R5, R148.reuse, P2 ;  /* 0x0000009405057208 */ /* 0x080fe20001000000 */
[C---:B--2---:R-:W-:Y:S01]  /*68e0*/  FADD.FTZ R4, -R144.reuse, R6 ;  /* 0x0000000690047221 */ /* 0x044fe20000010100 */
[----:B------:R-:W-:Y:S01]  /*68f0*/  FSEL R21, R21, R148, P3 ;  /* 0x0000009415157208 */ /* 0x000fe20001800000 */
[----:B------:R-:W-:Y:S01]  /*6900*/  FADD.FTZ R6, -R144, R7 ;  /* 0x0000000790067221 */ /* 0x000fe20000010100 */
[----:B------:R-:W-:Y:S01]  /*6910*/  FSETP.GE.FTZ.AND P2, PT, R181, RZ, PT ;  /* 0x000000ffb500720b */ /* 0x000fe20003f56000 */
[----:B------:R-:W-:Y:S01]  /*6920*/  FMUL.FTZ R154, R154, R5 ;  /* 0x000000059a9a7220 */ /* 0x000fe20000410000 */
[----:B------:R-:W-:Y:S01]  /*6930*/  FSEL R4, R4, R144, P0 ;  /* 0x0000009004047208 */ /* 0x000fe20000000000 */
[----:B------:R-:W-:Y:S01]  /*6940*/  FADD.FTZ R5, -R144, R19 ;  /* 0x0000001390057221 */ /* 0x000fe20000010100 */
[----:B------:R-:W-:Y:S01]  /*6950*/  FSETP.GE.FTZ.AND P0, PT, R190, RZ, PT ;  /* 0x000000ffbe00720b */ /* 0x000fe20003f16000 */
[----:B------:R-:W-:Y:S01]  /*6960*/  @P1 FADD.FTZ R148, -R148, R33 ;  /* 0x0000002194941221 */ /* 0x000fe20000010100 */
[----:B------:R-:W-:Y:S01]  /*6970*/  FSETP.GE.FTZ.AND P1, PT, R167, RZ, PT ;  /* 0x000000ffa700720b */ /* 0x000fe20003f36000 */
[----:B------:R-:W-:Y:S01]  /*6980*/  FMUL.FTZ R188, R188, R4 ;  /* 0x00000004bcbc7220 */ /* 0x000fe20000410000 */
[-C--:B------:R-:W-:Y:S01]  /*6990*/  FSEL R6, R6, R144.reuse, P0 ;  /* 0x0000009006067208 */ /* 0x080fe20000000000 */
[----:B------:R-:W-:Y:S01]  /*69a0*/  FADD.FTZ R4, -R144, R22 ;  /* 0x0000001690047221 */ /* 0x000fe20000010100 */
[----:B------:R-:W-:Y:S01]  /*69b0*/  FSETP.GE.FTZ.AND P0, PT, R162, RZ, PT ;  /* 0x000000ffa200720b */ /* 0x000fe20003f16000 */
[----:B------:R-:W-:Y:S01]  /*69c0*/  FADD.FTZ R18, -R144, R18 ;  /* 0x0000001290127221 */ /* 0x000fe20000010100 */
[----:B------:R-:W-:Y:S01]  /*69d0*/  FSEL R5, R5, R144, P1 ;  /* 0x0000009005057208 */ /* 0x000fe20000800000 */
        /* <DEDUP_REMOVED lines=10> */
[----:B------:R-:W-:Y:S01]  /*6a80*/  FADD.FTZ R6, -R144, R34 ;  /* 0x0000002290067221 */ /* 0x000fe20000010100 */
[----:B------:R-:W-:Y:S01]  /*6a90*/  FSETP.GE.FTZ.AND P3, PT, R153, RZ, PT ;  /* 0x000000ff9900720b */ /* 0x000fe20003f76000 */
[----:B------:R-:W-:Y:S01]  /*6aa0*/  FMUL.FTZ R164, R164, R20 ;  /* 0x00000014a4a47220 */ /* 0x000fe20000410000 */
[-C--:B------:R-:W-:Y:S01]  /*6ab0*/  FSEL R7, R7, R144.reuse, P4 ;  /* 0x0000009007077208 */ /* 0x080fe20002000000 */
[----:B------:R-:W-:Y:S01]  /*6ac0*/  FMUL.FTZ R160, R160, R21 ;  /* 0x00000015a0a07220 */ /* 0x000fe20000410000 */
[----:B------:R-:W-:Y:S01]  /*6ad0*/  FSEL R6, R6, R144, P3 ;  /* 0x0000009006067208 */ /* 0x000fe20001800000 */
[C---:B---3--:R-:W-:Y:S01]  /*6ae0*/  FADD.FTZ R4, -R140.reuse, R9 ;  /* 0x000000098c047221 */ /* 0x048fe20000010100 */
[----:B------:R-:W-:Y:S01]  /*6af0*/  FSETP.GE.FTZ.AND P3, PT, R183, RZ, PT ;  /* 0x000000ffb700720b */ /* 0x000fe20003f76000 */
[----:B------:R-:W-:Y:S01]  /*6b00*/  FADD.FTZ R5, -R140, R8 ;  /* 0x000000088c057221 */ /* 0x000fe20000010100 */
[----:B------:R-:W-:Y:S01]  /*6b10*/  FSETP.GE.FTZ.AND P4, PT, R166, RZ, PT ;  /* 0x000000ffa600720b */ /* 0x000fe20003f96000 */
[----:B------:R-:W-:Y:S01]  /*6b20*/  FADD.FTZ R12, -R140, R12 ;  /* 0x0000000c8c0c7221 */ /* 0x000fe20000010100 */
[-C--:B------:R-:W-:Y:S01]  /*6b30*/  FSEL R4, R4, R140.reuse, P0 ;  /* 0x0000008c04047208 */ /* 0x080fe20000000000 */
[C---:B------:R-:W-:Y:S01]  /*6b40*/  FADD.FTZ R25, -R140.reuse, R25 ;  /* 0x000000198c197221 */ /* 0x040fe20000010100 */
[----:B------:R-:W-:Y:S01]  /*6b50*/  FSETP.GE.FTZ.AND P0, PT, R157, RZ, PT ;  /* 0x000000ff9d00720b */ /* 0x000fe20003f16000 */
[C---:B------:R-:W-:Y:S01]  /*6b60*/  FADD.FTZ R13, -R140.reuse, R13 ;  /* 0x0000000d8c0d7221 */ /* 0x040fe20000010100 */
        /* <DEDUP_REMOVED lines=9> */
[C---:B------:R-:W-:Y:S01]  /*6c00*/  FADD.FTZ R4, -R0.reuse, R14 ;  /* 0x0000000e00047221 */ /* 0x040fe20000010100 */
[----:B------:R-:W-:Y:S01]  /*6c10*/  FSETP.GE.FTZ.AND P2, PT, R163, RZ, PT ;  /* 0x000000ffa300720b */ /* 0x000fe20003f56000 */
[----:B------:R-:W-:Y:S01]  /*6c20*/  FMUL.FTZ R161, R161, R7 ;  /* 0x00000007a1a17220 */ /* 0x000fe20000410000 */
[----:B------:R-:W-:Y:S01]  /*6c30*/  FSEL R25, R25, R140, P1 ;  /* 0x0000008c19197208 */ /* 0x000fe20000800000 */
[----:B------:R-:W-:Y:S01]  /*6c40*/  FADD.FTZ R7, -R0, R15 ;  /* 0x0000000f00077221 */ /* 0x000fe20000010100 */
[----:B------:R-:W-:Y:S01]  /*6c50*/  FSETP.GE.FTZ.AND P1, PT, R158, RZ, PT ;  /* 0x000000ff9e00720b */ /* 0x000fe20003f36000 */
[----:B------:R-:W-:Y:S01]  /*6c60*/  FMUL.FTZ R153, R153, R6 ;  /* 0x0000000699997220 */ /* 0x000fe20000410000 */
[-C--:B------:R-:W-:Y:S01]  /*6c70*/  FSEL R24, R24, R140.reuse, P2 ;  /* 0x0000008c18187208 */ /* 0x080fe20001000000 */
[----:B------:R-:W-:Y:S01]  /*6c80*/  FMUL.FTZ R34, R193, R5 ;  /* 0x00000005c1227220 */ /* 0x000fe20000410000 */
[----:B------:R-:W-:Y:S01]  /*6c90*/  FSEL R28, R28, R140, P1 ;  /* 0x0000008c1c1c7208 */ /* 0x000fe20000800000 */
[----:B------:R-:W-:Y:S01]  /*6ca0*/  @P0 FADD.FTZ R140, -R140, R29 ;  /* 0x0000001d8c8c0221 */ /* 0x000fe20000010100 */
[----:B------:R-:W-:Y:S01]  /*6cb0*/  FSETP.GE.FTZ.AND P0, PT, R185, RZ, PT ;  /* 0x000000ffb900720b */ /* 0x000fe20003f16000 */
[C---:B------:R-:W-:Y:S01]  /*6cc0*/  FADD.FTZ R6, -R0.reuse, R26 ;  /* 0x0000001a00067221 */ /* 0x040fe20000010100 */
[----:B------:R-:W-:Y:S01]  /*6cd0*/  FSETP.GE.FTZ.AND P1, PT, R191, RZ, PT ;  /* 0x000000ffbf00720b */ /* 0x000fe20003f36000 */
[----:B------:R-:W-:Y:S01]  /*6ce0*/  FADD.FTZ R5, -R0, R27 ;  /* 0x0000001b00057221 */ /* 0x000fe20000010100 */
[----:B------:R-:W-:Y:S01]  /*6cf0*/  FSEL R4, R4, R0, P0 ;  /* 0x0000000004047208 */ /* 0x000fe20000000000 */
[----:B------:R-:W-:Y:S01]  /*6d00*/  FMUL.FTZ R148, R152, R148 ;  /* 0x0000009498947220 */ /* 0x000fe20000410000 */
[----:B------:R-:W-:Y:S01]  /*6d10*/  FSETP.GE.FTZ.AND P0, PT, R187, RZ, PT ;  /* 0x000000ffbb00720b */ /* 0x000fe20003f16000 */
[----:B------:R-:W-:Y:S01]  /*6d20*/  FMUL.FTZ R144, R149, R144 ;  /* 0x0000009095907220 */ /* 0x000fe20000410000 */
[----:B------:R-:W-:Y:S01]  /*6d30*/  FSEL R11, R11, R0, P1 ;  /* 0x000000000b0b7208 */ /* 0x000fe20000800000 */
[----:B------:R-:W-:Y:S01]  /*6d40*/  FMUL.FTZ R22, R185, R4 ;  /* 0x00000004b9167220 */ /* 0x000fe20000410000 */
[----:B------:R-:W-:Y:S01]  /*6d50*/  FSETP.GE.FTZ.AND P1, PT, R155, RZ, PT ;  /* 0x000000ff9b00720b */ /* 0x000fe20003f36000 */
[----:B------:R-:W-:Y:S01]  /*6d60*/  FADD.FTZ R4, -R0, R30 ;  /* 0x0000001e00047221 */ /* 0x000fe20000010100 */
[----:B------:R-:W-:Y:S01]  /*6d70*/  FSEL R7, R7, R0, P0 ;  /* 0x0000000007077208 */ /* 0x000fe20000000000 */
[----:B------:R-:W-:Y:S01]  /*6d80*/  FMUL.FTZ R32, R184, R12 ;  /* 0x0000000cb8207220 */ /* 0x000fe20000410000 */
[----:B------:R-:W-:Y:S01]  /*6d90*/  PLOP3.LUT P0, PT, PT, PT, UP3, 0x80, 0x0 ;  /* 0x000000000000781c */ /* 0x000fe20003f0f038 */
[----:B------:R-:W-:Y:S01]  /*6da0*/  FMUL.FTZ R23, R183, R13 ;  /* 0x0000000db7177220 */ /* 0x000fe20000410000 */
        /* <DEDUP_REMOVED lines=30> */
[C---:B------:R-:W-:Y:S02]  /*6f90*/  LEA R205, P4, R0.reuse, R205, 0x1 ;  /* 0x000000cd00cd7211 */ /* 0x040fe400078808ff */
        /* <DEDUP_REMOVED lines=39> */
.L_x_593:
        /* <DEDUP_REMOVED lines=137> */
.L_x_594:
[----:B------:R-:W-:Y:S01]  /*7aa0*/  LDSM.16.M88.4 R24, [R173] ;  /* 0x00000000ad18783b */ /* 0x000fe20000000200 */
[C---:B------:R-:W-:Y:S01]  /*7ab0*/  LEA R202, P1, R247.reuse, R184, 0x2 ;  /* 0x000000b8f7ca7211 */ /* 0x040fe200078210ff */
[----:B------:R-:W-:Y:S01]  /*7ac0*/  IMAD.MOV.U32 R161, RZ, RZ, 0x4 ;  /* 0x00000004ffa17424 */ /* 0x000fe200078e00ff */
[----:B------:R-:W-:Y:S01]  /*7ad0*/  ULOP3.LUT UR5, UR7, 0x1, URZ, 0xc0, !UPT ;  /* 0x0000000107057892 */ /* 0x000fe2000f8ec03f */
[----:B-1----:R-:W1:Y:S01]  /*7ae0*/  LDSM.16.MT88.4 R8, [R0+0x9000] ;  /* 0x009000000008783b */ /* 0x002e620000004200 */
[----:B------:R-:W-:Y:S01]  /*7af0*/  LEA.HI.X.SX32 R201, R247, R185, 0x2, P1 ;  /* 0x000000b9f7c97211 */ /* 0x000fe200008f16ff */
[----:B------:R-:W-:Y:S02]  /*7b00*/  UISETP.GT.AND UP2, UPT, UR7, UR19, UPT ;  /* 0x000000130700728c */ /* 0x000fe4000bf44270 */
[----:B------:R-:W2:Y:S01]  /*7b10*/  LDSM.16.MT88.4 R16, [R0+0xb000] ;  /* 0x00b000000010783b */ /* 0x000ea20000004200 */
[----:B------:R-:W-:Y:S02]  /*7b20*/  UISETP.NE.U32.AND UP0, UPT, UR5, 0x1, UPT ;  /* 0x000000010500788c */ /* 0x000fe4000bf05070 */
[----:B------:R-:W-:Y:S01]  /*7b30*/  @UP3 UIADD3 UR6, UP1, UR12, -0x100, URZ ;  /* 0xffffff000c063890 */ /* 0x000fe2000ff3e03f */
[----:B------:R-:W3:Y:S01]  /*7b40*/  LDSM.16.MT88.4 R28, [R0+0xd000] ;  /* 0x00d00000001c783b */ /* 0x000ee20000004200 */
[----:B------:R-:W-:Y:S02]  /*7b50*/  UIADD3 UR7, UR7, -0x1, URZ ;  /* 0xffffffff07077890 */ /* 0x000fe4000fffe03f */
[----:B------:R-:W-:Y:S01]  /*7b60*/  @UP3 UIADD3.X UR5, UR13, -0x1, URZ, UP1, !UPT ;  /* 0xffffffff0d053890 */ /* 0x000fe20008ffe43f */
[----:B------:R-:W-:Y:S04]  /*7b70*/  LDSM.16.M88.4 R32, [R174] ;  /* 0x00000000ae20783b */ /* 0x000fe80000000200 */
[----:B------:R-:W4:Y:S04]  /*7b80*/  LDSM.16.MT88.4 R132, [R0+0x9400] ;  /* 0x009400000084783b */ /* 0x000f280000004200 */
[----:B------:R-:W3:Y:S04]  /*7b90*/  LDSM.16.MT88.4 R136, [R0+0xb400] ;  /* 0x00b400000088783b */ /* 0x000ee80000004200 */
[----:B------:R-:W3:Y:S04]  /*7ba0*/  LDSM.16.MT88.4 R140, [R0+0xd400] ;  /* 0x00d40000008c783b */ /* 0x000ee80000004200 */
[----:B------:R-:W-:Y:S04]  /*7bb0*/  LDSM.16.M88.4 R144, [R176] ;  /* 0x00000000b090783b */ /* 0x000fe80000000200 */
[----:B------:R-:W3:Y:S04]  /*7bc0*/  LDSM.16.MT88.4 R148, [R0+0x9800] ;  /* 0x009800000094783b */ /* 0x000ee80000004200 */
[----:B------:R-:W4:Y:S01]  /*7bd0*/  LDSM.16.MT88.4 R152, [R0+0xb800] ;  /* 0x00b800000098783b */ /* 0x000f220000004200 */
[C---:B-1----:R-:W-:Y:S03]  /*7be0*/  HMMA.16816.F32.BF16 R4, R24.reuse, R8, RZ ;  /* 0x000000081804723c */ /* 0x042fe600000418ff */
[----:B------:R-:W-:Y:S05]  /*7bf0*/  LDSM.16.MT88.4 R156, [R0+0xbc00] ;  /* 0x00bc0000009c783b */ /* 0x000fea0000004200 */
        /* <DEDUP_REMOVED lines=67> */
[----:B------:R-:W-:Y:S02]  /*8030*/  LEA.HI.X.SX32 R31, R225, R29, 0x2, P1 ;  /* 0x0000001de11f7211 */ /* 0x000fe400008f16ff */
[----:B------:R-:W-:Y:S01]  /*8040*/  @P0 IADD3 R132, R218, -0x40, RZ ;  /* 0xffffffc0da840810 */ /* 0x000fe20007ffe0ff */
[C---:B------:R-:W-:Y:S04]  /*8050*/  HMMA.16816.F32.BF16 R8, R140.reuse, R146, R8 ;  /* 0x000000928c08723c */ /* 0x040fe80000041808 */
[----:B------:R-:W-:Y:S01]  /*8060*/  @P0 IMAD.WIDE R132, R132, R161, UR12 ;  /* 0x0000000c84840e25 */ /* 0x000fe2000f8e02a1 */
[----:B------:R-:W-:Y:S02]  /*8070*/  @UP3 UMOV UR12, UR6 ;  /* 0x00000006000c3c82 */ /* 0x000fe40008000000 */
[----:B------:R-:W-:Y:S01]  /*8080*/  @UP3 UMOV UR13, UR5 ;  /* 0x00000005000d3c82 */ /* 0x000fe20008000000 */
        /* <DEDUP_REMOVED lines=20> */
[-C--:B---3--:R-:W-:Y:S03]  /*81d0*/  LEA.HI.X.SX32 R5, R248, R29.reuse, 0x2, P1 ;  /* 0x0000001df8057211 */ /* 0x088fe600008f16ff */
        /* <DEDUP_REMOVED lines=12> */
[CC--:B---3--:R-:W-:Y:S02]  /*82a0*/  LEA R32, P1, R240.reuse, R28.reuse, 0x2 ;  /* 0x0000001cf0207211 */ /* 0x0c8fe400078210ff */
[-C--:B------:R-:W-:Y:S02]  /*82b0*/  LEA.HI.X.SX32 R9, R231, R29.reuse, 0x2, P2 ;  /* 0x0000001de7097211 */ /* 0x080fe400010f16ff */
[CC--:B----4-:R-:W-:Y:S02]  /*82c0*/  LEA R4, P0, R245.reuse, R28.reuse, 0x2 ;  /* 0x0000001cf5047211 */ /* 0x0d0fe400078010ff */
        /* <DEDUP_REMOVED lines=8> */
[-C--:B--2---:R-:W-:Y:S02]  /*8350*/  LEA R12, P4, R237, R28.reuse, 0x2 ;  /* 0x0000001ced0c7211 */ /* 0x084fe400078810ff */
[----:B------:R-:W-:Y:S01]  /*8360*/  IADD3 R0, R3, -0x3000, RZ ;  /* 0xffffd00003007810 */ /* 0x000fe20007ffe0ff */
[----:B------:R2:W-:Y:S01]  /*8370*/  RED.E.ADD.F32.FTZ.RN.STRONG.GPU [R10.64], R16 ;  /* 0x000000100a00798e */ /* 0x0005e2000c10e78e */
[-C--:B------:R-:W-:Y:S03]  /*8380*/  LEA.HI.X.SX32 R13, R237, R29.reuse, 0x2, P4 ;  /* 0x0000001ded0d7211 */ /* 0x080fe600020f16ff */
[----:B------:R4:W-:Y:S04]  /*8390*/  RED.E.ADD.F32.FTZ.RN.STRONG.GPU [R8.64], R17 ;  /* 0x000000110800798e */ /* 0x0009e8000c10e78e */
[----:B------:R4:W-:Y:S04]  /*83a0*/  RED.E.ADD.F32.FTZ.RN.STRONG.GPU [R6.64], R18 ;  /* 0x000000120600798e */ /* 0x0009e8000c10e78e */
[----:B------:R-:W-:Y:S01]  /*83b0*/  LDSM.16.MT88.4 R32, [R2+0x15800] ;  /* 0x015800000220783b */ /* 0x000fe20000004200 */
[CC--:B-1----:R-:W-:Y:S02]  /*83c0*/  LEA R4, P0, R233.reuse, R28.reuse, 0x2 ;  /* 0x0000001ce9047211 */ /* 0x0c2fe400078010ff */
[CC--:B------:R-:W-:Y:S02]  /*83d0*/  LEA R14, P5, R244.reuse, R28.reuse, 0x2 ;  /* 0x0000001cf40e7211 */ /* 0x0c0fe400078a10ff */
        /* <DEDUP_REMOVED lines=13> */
[----:B------:R-:W-:Y:S02]  /*84b0*/  @UP3 UIADD3 UR17, UP0, UR17, -0x100, URZ ;  /* 0xffffff0011113890 */ /* 0x000fe4000ff1e03f */
        /* <DEDUP_REMOVED lines=78> */
[----:B------:R-:W-:Y:S01]  /*89a0*/  UISETP.NE.AND UP0, UPT, UR27, -0x1, UPT ;  /* 0xffffffff1b00788c */ /* 0x000fe2000bf05270 */
[----:B------:R-:W-:-:S02]  /*89b0*/  FMUL.FTZ R19, R45, c[0x0][0x2dc] ;  /* 0x0000b7002d137a20 */ /* 0x000fc40000410000 */
[----:B------:R-:W-:Y:S01]  /*89c0*/  FMUL.FTZ R48, R46, c[0x0][0x2dc] ;  /* 0x0000b7002e307a20 */ /* 0x000fe20000410000 */
[----:B------:R-:W-:Y:S01]  /*89d0*/  ULDC.64 UR8, c[0x0][0x3a0] ;  /* 0x0000e80000087ab9 */ /* 0x000fe20000000a00 */
[----:B------:R-:W-:Y:S01]  /*89e0*/  FMUL.FTZ R23, R41, c[0x0][0x2dc] ;  /* 0x0000b70029177a20 */ /* 0x000fe20000410000 */
[----:B------:R-:W-:Y:S01]  /*89f0*/  PLOP3.LUT P0, PT, PT, PT, UP0, 0x80, 0x0 ;  /* 0x000000000000781c */ /* 0x000fe20003f0f008 */
[----:B------:R-:W-:Y:S02]  /*8a00*/  FMUL.FTZ R133, R42, c[0x0][0x2dc] ;  /* 0x0000b7002a857a20 */ /* 0x000fe40000410000 */
[----:B------:R-:W-:Y:S02]  /*8a10*/  FMUL.FTZ R21, R49, c[0x0][0x2dc] ;  /* 0x0000b70031157a20 */ /* 0x000fe40000410000 */
[----:B------:R-:W-:Y:S01]  /*8a20*/  FMUL.FTZ R84, R84, c[0x0][0x2e0] ;  /* 0x0000b80054547a20 */ /* 0x000fe20000410000 */
[----:B------:R-:W-:Y:S01]  /*8a30*/  @UP0 UIADD3 UR6, UR22, UR27, URZ ;  /* 0x0000001b16060290 */ /* 0x000fe2000fffe03f */
        /* <DEDUP_REMOVED lines=31> */
[----:B------:R-:W-:Y:S01]  /*8c30*/  @UP0 UMOV UR11, UR4 ;  /* 0x00000004000b0c82 */ /* 0x000fe20008000000 */
        /* <DEDUP_REMOVED lines=10> */
[----:B------:R-:W-:-:S02]  /*8ce0*/  FMUL.FTZ R100, R100, c[0x0][0x2e0] ;  /* 0x0000b80064647a20 */ /* 0x000fc40000410000 */
        /* <DEDUP_REMOVED lines=133> */
[----:B------:R-:W-:-:S02]  /*9540*/  F2FP.BF16.PACK_AB R3, R3, R76 ;  /* 0x0000004c0303723e */ /* 0x000fc400000010ff */
[----:B------:R1:W-:Y:S02]  /*9550*/  STS [R236+0x9000], R11 ;  /* 0x0090000bec007388 */ /* 0x0003e40000000800 */
[----:B------:R-:W-:Y:S02]  /*9560*/  F2FP.BF16.PACK_AB R0, R0, R78 ;  /* 0x0000004e0000723e */ /* 0x000fe400000010ff */
        /* <DEDUP_REMOVED lines=22> */
.L_x_596:
        /* <DEDUP_REMOVED lines=18> */
.L_x_597:
        /* <DEDUP_REMOVED lines=54> */
.L_x_599:
[----:B------:R-:W-:Y:S05]  /*9b50*/  BSYNC B0 ;  /* 0x0000000000007941 */ /* 0x000fea0003800000 */
.L_x_598:
        /* <DEDUP_REMOVED lines=20> */
.L_x_601:
[----:B------:R-:W-:Y:S05]  /*9ca0*/  BSYNC B0 ;  /* 0x0000000000007941 */ /* 0x000fea0003800000 */
.L_x_600:
        /* <DEDUP_REMOVED lines=29> */
.L_x_603:
[----:B------:R-:W-:Y:S05]  /*9e80*/  BSYNC B0 ;  /* 0x0000000000007941 */ /* 0x000fea0003800000 */
.L_x_602:
        /* <DEDUP_REMOVED lines=16> */
.L_x_579:
[----:B------:R-:W-:Y:S05]  /*9f90*/  BSYNC B1 ;  /* 0x0000000000017941 */ /* 0x000fea0003800000 */
.L_x_565:
        /* <DEDUP_REMOVED lines=11> */
.L_x_604:
[----:B------:R-:W-:Y:S05]  /*a050*/  EXIT ;  /* 0x000000000000794d */ /* 0x000fea0003800000 */
.L_x_606:
        /* <DEDUP_REMOVED lines=10> */
.L_x_686:


//--------------------- .text._ZN5flash44flash_bwd_dq_dk_dv_loop_seqk_parallel_kernelI23Flash_bwd_kernel_traitsILi96ELi64ELi128ELi8ELi2ELi4ELi4ELb0ELb0EN7cutlass10bfloat16_tE19Flash_kernel_traitsILi96ELi64ELi128ELi8ES3_EELb0ELb1ELb0ELb1ELb0ELb0ELb1EEEvNS_16Flash_bwd_paramsE --------------------------
	.section	.text._ZN5flash44flash_bwd_dq_dk_dv_loop_seqk_parallel_kernelI23Flash_bwd_kernel_traitsILi96ELi64ELi128ELi8ELi2ELi4ELi4ELb0ELb0EN7cutlass10bfloat16_tE19Flash_kernel_traitsILi96ELi64ELi128ELi8ES3_EELb0ELb1ELb0ELb1ELb0ELb0ELb1EEEvNS_16Flash_bwd_paramsE,"ax",@progbits
	.sectioninfo	@"SHI_REGISTERS=255"
	.align	128
        .global         _ZN5flash44flash_bwd_dq_dk_dv_loop_seqk_parallel_kernelI23Flash_bwd_kernel_traitsILi96ELi64ELi128ELi8ELi2ELi4ELi4ELb0ELb0EN7cutlass10bfloat16_tE19Flash_kernel_traitsILi96ELi64ELi128ELi8ES3_EELb0ELb1ELb0ELb1ELb0ELb0ELb1EEEvNS_16Flash_bwd_paramsE
        .type           _ZN5flash44flash_bwd_dq_dk_dv_loop_seqk_parallel_kernelI23Flash_bwd_kernel_traitsILi96ELi64ELi128ELi8ELi2ELi4ELi4ELb0ELb0EN7cutlass10bfloat16_tE19Flash_kernel_traitsILi96ELi64ELi128ELi8ES3_EELb0ELb1ELb0ELb1ELb0ELb0ELb1EEEvNS_16Flash_bwd_paramsE,@function
        .size           _ZN5flash44flash_bwd_dq_dk_dv_loop_seqk_parallel_kernelI23Flash_bwd_kernel_traitsILi96ELi64ELi128ELi8ELi2ELi4ELi4ELb0ELb0EN7cutlass10bfloat16_tE19Flash_kernel_traitsILi96ELi64ELi128ELi8ES3_EELb0ELb1ELb0ELb1ELb0ELb0ELb1EEEvNS_16Flash_bwd_paramsE,(.L_x_687 - _ZN5flash44flash_bwd_dq_dk_dv_loop_seqk_parallel_kernelI23Flash_bwd_kernel_traitsILi96ELi64ELi128ELi8ELi2ELi4ELi4ELb0ELb0EN7cutlass10bfloat16_tE19Flash_kernel_traitsILi96ELi64ELi128ELi8ES3_EELb0ELb1ELb0ELb1ELb0ELb0ELb1EEEvNS_16Flash_bwd_paramsE)
        .other          _ZN5flash44flash_bwd_dq_dk_dv_loop_seqk_parallel_kernelI23Flash_bwd_kernel_traitsILi96ELi64ELi128ELi8ELi2ELi4ELi4ELb0ELb0EN7cutlass10bfloat16_tE19Flash_kernel_traitsILi96ELi64ELi128ELi8ES3_EELb0ELb1ELb0ELb1ELb0ELb0ELb1EEEvNS_16Flash_bwd_paramsE,@"STO_CUDA_ENTRY STV_DEFAULT"
_ZN5flash44flash_bwd_dq_dk_dv_loop_seqk_parallel_kernelI23Flash_bwd_kernel_traitsILi96ELi64ELi128ELi8ELi2ELi4ELi4ELb0ELb0EN7cutlass10bfloat16_tE19Flash_kernel_traitsILi96ELi64ELi128ELi8ES3_EELb0ELb1ELb0ELb1ELb0ELb0ELb1EEEvNS_16Flash_bwd_paramsE:
.text._ZN5flash44flash_bwd_dq_dk_dv_loop_seqk_parallel_kernelI23Flash_bwd_kernel_traitsILi96ELi64ELi128ELi8ELi2ELi4ELi4ELb0ELb0EN7cutlass10bfloat16_tE19Flash_kernel_traitsILi96ELi64ELi128ELi8ES3_EELb0ELb1ELb0ELb1ELb0ELb0ELb1EEEvNS_16Flash_bwd_paramsE:
        /* <DEDUP_REMOVED lines=36> */
[CC--:B------:R-:W-:Y:S01]  /*0240*/  LEA.HI R14, R0.reuse, R11.reuse, RZ, 0x3 ;  /* 0x0000000b000e7211 */ /* 0x0c0fe200078f18ff */
[----:B---3--:R-:W-:Y:S01]  /*0250*/  UIMAD UR47, UR35, UR46, URZ ;  /* 0x0000002e232f72a4 */ /* 0x008fe2000f8e023f */
[CC--:B------:R-:W-:Y:S01]  /*0260*/  LEA.HI R12, R0.reuse, R11.reuse, RZ, 0x4 ;  /* 0x0000000b000c7211 */ /* 0x0c0fe200078f20ff */
[----:B------:R-:W-:Y:S01]  /*0270*/  UIMAD UR46, UR46, UR12, URZ ;  /* 0x0000000c2e2e72a4 */ /* 0x000fe2000f8e023f */
[CC--:B------:R-:W-:Y:S01]  /*0280*/  LEA.HI R13, R0.reuse, R11.reuse, RZ, 0x6 ;  /* 0x0000000b000d7211 */ /* 0x0c0fe200078f30ff */
[----:B------:R-:W-:Y:S01]  /*0290*/  UIMAD UR55, UR8, UR4, UR55 ;  /* 0x00000004083772a4 */ /* 0x000fe2000f8e0237 */
[----:B------:R-:W-:Y:S01]  /*02a0*/  LEA.HI R20, R0, R11, RZ, 0x7 ;  /* 0x0000000b00147211 */ /* 0x000fe200078f38ff */
[----:B------:R-:W-:Y:S01]  /*02b0*/  UIMAD UR52, UR5, UR32, URZ ;  /* 0x00000020053472a4 */ /* 0x000fe2000f8e023f */
[--C-:B------:R-:W-:Y:S01]  /*02c0*/  SHF.R.S32.HI R0, RZ, 0x2, R3.reuse ;  /* 0x00000002ff007819 */ /* 0x100fe20000011403 */
[----:B------:R-:W-:Y:S01]  /*02d0*/  UIMAD UR4, UR32, UR11, UR35 ;  /* 0x0000000b200472a4 */ /* 0x000fe2000f8e0223 */
[----:B------:R-:W-:Y:S01]  /*02e0*/  SHF.R.S32.HI R2, RZ, 0x1f, R3 ;  /* 0x0000001fff027819 */ /* 0x000fe20000011403 */
[----:B------:R-:W-:Y:S01]  /*02f0*/  @!UP5 UIMAD UR5, UR32, UR13, UR35 ;  /* 0x0000000d2005d2a4 */ /* 0x000fe2000f8e0223 */
[C---:B------:R-:W-:Y:S01]  /*0300*/  LOP3.LUT R5, R3.reuse, 0xfffffffc, RZ, 0xc0, !PT ;  /* 0xfffffffc03057812 */ /* 0x040fe200078ec0ff */
[----:B------:R-:W-:Y:S01]  /*0310*/  USHF.L.U32 UR41, UR46, 0x6, URZ ;  /* 0x000000062e297899 */ /* 0x000fe2000800063f */
[-C--:B------:R-:W-:Y:S01]  /*0320*/  LEA.HI R3, R3, R0.reuse, RZ, 0x1 ;  /* 0x0000000003037211 */ /* 0x080fe200078f08ff */
[----:B------:R-:W-:Y:S01]  /*0330*/  ULDC UR49, c[0x0][0x214] ;  /* 0x0000850000317ab9 */ /* 0x000fe20000000800 */
[----:B------:R-:W-:Y:S01]  /*0340*/  LEA.HI R2, R2, R0, RZ, 0x3 ;  /* 0x0000000002027211 */ /* 0x000fe200078f18ff */
[C---:B------:R-:W-:Y:S01]  /*0350*/  IMAD.IADD R18, R11.reuse, 0x1, -R5 ;  /* 0x000000010b127824 */ /* 0x040fe200078e0a05 */
[----:B------:R-:W-:Y:S01]  /*0360*/  LOP3.LUT R8, R4, 0xffffffe0, RZ, 0xc0, !PT ;  /* 0xffffffe004087812 */ /* 0x000fe200078ec0ff */
[----:B------:R-:W-:Y:S01]  /*0370*/  ULDC UR56, c[0x0][0x1c8] ;  /* 0x0000720000387ab9 */ /* 0x000fe20000000800 */
[----:B------:R-:W-:Y:S01]  /*0380*/  LOP3.LUT R10, R14, 0xfffffff8, RZ, 0xc0, !PT ;  /* 0xfffffff80e0a7812 */ /* 0x000fe200078ec0ff */
[----:B------:R-:W-:Y:S01]  /*0390*/  IMAD.SHL.U32 R222, R18, 0x8, RZ ;  /* 0x0000000812de7824 */ /* 0x000fe200078e00ff */
[----:B------:R-:W-:Y:S01]  /*03a0*/  LOP3.LUT R6, R12, 0xfffffff0, RZ, 0xc0, !PT ;  /* 0xfffffff00c067812 */ /* 0x000fe200078ec0ff */
[C---:B------:R-:W-:Y:S01]  /*03b0*/  IMAD.IADD R9, R11.reuse, 0x1, -R8 ;  /* 0x000000010b097824 */ /* 0x040fe200078e0a08 */
[----:B------:R-:W-:Y:S01]  /*03c0*/  SHF.R.S32.HI R7, RZ, 0x4, R12 ;  /* 0x00000004ff077819 */ /* 0x000fe2000001140c */
[----:B------:R-:W-:Y:S01]  /*03d0*/  IMAD.IADD R10, R11, 0x1, -R10 ;  /* 0x000000010b0a7824 */ /* 0x000fe200078e0a0a */
[----:B------:R-:W-:Y:S01]  /*03e0*/  LOP3.LUT R5, R3, 0x7fffffe, RZ, 0xc0, !PT ;  /* 0x07fffffe03057812 */ /* 0x000fe200078ec0ff */
[----:B------:R-:W-:Y:S01]  /*03f0*/  IMAD.IADD R6, R11, 0x1, -R6 ;  /* 0x000000010b067824 */ /* 0x000fe200078e0a06 */
[----:B------:R-:W-:Y:S01]  /*0400*/  LOP3.LUT R2, R2, 0xfffffff8, RZ, 0xc0, !PT ;  /* 0xfffffff802027812 */ /* 0x000fe200078ec0ff */
[----:B------:R-:W-:Y:S01]  /*0410*/  ULDC.U8 UR10, c[0x0][0x3d0] ;  /* 0x0000f400000a7ab9 */ /* 0x000fe20000000000 */
[----:B------:R-:W-:Y:S01]  /*0420*/  LEA.HI R3, R12, R7, RZ, 0x1 ;  /* 0x000000070c037211 */ /* 0x000fe200078f08ff */
[C---:B------:R-:W-:Y:S01]  /*0430*/  IMAD.IADD R11, R0.reuse, 0x1, -R5 ;  /* 0x00000001000b7824 */ /* 0x040fe200078e0a05 */
[----:B------:R-:W-:Y:S01]  /*0440*/  SHF.R.S32.HI R5, RZ, 0x3, R14 ;  /* 0x00000003ff057819 */ /* 0x000fe2000001140e */
[----:B------:R-:W-:Y:S01]  /*0450*/  IMAD.IADD R8, R0, 0x1, -R2 ;  /* 0x0000000100087824 */ /* 0x000fe200078e0a02 */
[--C-:B------:R-:W-:Y:S01]  /*0460*/  SHF.R.S32.HI R0, RZ, 0x5, R4.reuse ;  /* 0x00000005ff007819 */ /* 0x100fe20000011404 */
[----:B------:R-:W-:Y:S01]  /*0470*/  ULDC UR50, c[0x0][0x224] ;  /* 0x0000890000327ab9 */ /* 0x000fe20000000800 */
[----:B------:R-:W-:Y:S01]  /*0480*/  LOP3.LUT R3, R3, 0xfffffffe, RZ, 0xc0, !PT ;  /* 0xfffffffe03037812 */ /* 0x000fe200078ec0ff */
[----:B------:R-:W-:Y:S01]  /*0490*/  @UP5 UIMAD UR54, UR32, UR49, URZ ;  /* 0x00000031203652a4 */ /* 0x000fe2000f8e023f */
[----:B------:R-:W-:Y:S01]  /*04a0*/  SHF.R.S32.HI R2, RZ, 0x1f, R4 ;  /* 0x0000001fff027819 */ /* 0x000fe20000011404 */
[----:B------:R-:W-:Y:S01]  /*04b0*/  ULDC.64 UR6, c[0x0][0x118] ;  /* 0x0000460000067ab9 */ /* 0x000fe20000000a00 */
[-C--:B------:R-:W-:Y:S01]  /*04c0*/  LEA.HI R4, R4, R0.reuse, RZ, 0x1 ;  /* 0x0000000004047211 */ /* 0x080fe200078f08ff */
[----:B------:R-:W-:Y:S01]  /*04d0*/  IMAD.IADD R15, R7, 0x1, -R3 ;  /* 0x00000001070f7824 */ /* 0x000fe200078e0a03 */
[----:B------:R-:W-:Y:S01]  /*04e0*/  LEA.HI R2, R2, R0, RZ, 0x2 ;  /* 0x0000000002027211 */ /* 0x000fe200078f10ff */
[----:B------:R-:W-:Y:S01]  /*04f0*/  IMAD.SHL.U32 R3, R5, 0x40, RZ ;  /* 0x0000004005037824 */ /* 0x000fe200078e00ff */
[----:B------:R-:W-:Y:S01]  /*0500*/  LOP3.LUT R5, R4, 0xfffffffe, RZ, 0xc0, !PT ;  /* 0xfffffffe04057812 */ /* 0x000fe200078ec0ff */
[----:B------:R-:W-:Y:S01]  /*0510*/  UMOV UR61, 0x4 ;  /* 0x00000004003d7882 */ /* 0x000fe20000000000 */
[----:B------:R-:W-:Y:S01]  /*0520*/  LOP3.LUT R4, R2, 0xfffffffc, RZ, 0xc0, !PT ;  /* 0xfffffffc02047812 */ /* 0x000fe200078ec0ff */
[----:B------:R-:W-:Y:S01]  /*0530*/  ULOP3.LUT UR56, UR35, UR56, URZ, 0x3c, !UPT ;  /* 0x0000003823387292 */ /* 0x000fe2000f8e3c3f */
[----:B------:R-:W-:Y:S01]  /*0540*/  LOP3.LUT R2, R3, 0xc0, RZ, 0xc0, !PT ;  /* 0x000000c003027812 */ /* 0x000fe200078ec0ff */
[----:B------:R-:W-:Y:S01]  /*0550*/  IMAD.IADD R183, R0, 0x1, -R5 ;  /* 0x0000000100b77824 */ /* 0x000fe200078e0a05 */
[----:B------:R-:W-:Y:S01]  /*0560*/  LOP3.LUT P2, RZ, R8, 0x2, RZ, 0xc0, !PT ;  /* 0x0000000208ff7812 */ /* 0x000fe2000784c0ff */
[C---:B------:R-:W-:Y:S01]  /*0570*/  IMAD.IADD R12, R0.reuse, 0x1, -R4 ;  /* 0x00000001000c7824 */ /* 0x040fe200078e0a04 */
[----:B------:R-:W-:Y:S01]  /*0580*/  SHF.R.U32.HI R3, RZ, 0x3, R2 ;  /* 0x00000003ff037819 */ /* 0x000fe20000011602 */
[----:B------:R-:W-:Y:S01]  /*0590*/  IMAD R4, R0, 0x8, R11 ;  /* 0x0000000800047824 */ /* 0x000fe200078e020b */
[----:B------:R-:W-:Y:S01]  /*05a0*/  LOP3.LUT R0, R2, 0x18, R222, 0xf8, !PT ;  /* 0x0000001802007812 */ /* 0x000fe200078ef8de */
[----:B------:R-:W-:Y:S01]  /*05b0*/  USHF.R.S32.HI UR57, URZ, 0x1f, UR35 ;  /* 0x0000001f3f397899 */ /* 0x000fe20008011423 */
[----:B------:R-:W-:Y:S01]  /*05c0*/  SHF.R.S32.HI R2, RZ, 0x1f, R9 ;  /* 0x0000001fff027819 */ /* 0x000fe20000011409 */
[----:B------:R-:W-:Y:S01]  /*05d0*/  UISETP.NE.AND UP6, UPT, UR10, URZ, UPT ;  /* 0x0000003f0a00728c */ /* 0x000fe2000bfc5270 */
[----:B------:R-:W-:Y:S01]  /*05e0*/  LOP3.LUT R0, R0, R3, RZ, 0x3c, !PT ;  /* 0x0000000300007212 */ /* 0x000fe200078e3cff */
[----:B------:R-:W-:Y:S01]  /*05f0*/  USHF.R.S32.HI UR59, URZ, 0x1f, UR32 ;  /* 0x0000001f3f3b7899 */ /* 0x000fe20008011420 */
[----:B------:R-:W-:Y:S01]  /*0600*/  SHF.R.S32.HI R3, RZ, 0x1f, R6 ;  /* 0x0000001fff037819 */ /* 0x000fe20000011406 */
[----:B------:R-:W-:Y:S01]  /*0610*/  USHF.R.S32.HI UR58, URZ, 0x1f, UR35 ;  /* 0x0000001f3f3a7899 */ /* 0x000fe20008011423 */
[----:B------:R-:W-:Y:S01]  /*0620*/  LEA.HI R19, R2, R9, RZ, 0x2 ;  /* 0x0000000902137211 */ /* 0x000fe200078f10ff */
[----:B------:R-:W-:Y:S01]  /*0630*/  IMAD.U32 R0, R4, 0x20, R0 ;  /* 0x0000002004007824 */ /* 0x000fe200078e0000 */
[-C--:B------:R-:W-:Y:S01]  /*0640*/  LEA.HI R11, R3, R6.reuse, RZ, 0x3 ;  /* 0x00000006030b7211 */ /* 0x080fe200078f18ff */
[----:B------:R-:W-:Y:S01]  /*0650*/  UIMAD.WIDE.U32 UR42, UR36, UR44, URZ ;  /* 0x0000002c242a72a5 */ /* 0x000fe2000f8e003f */
[----:B------:R-:W-:Y:S01]  /*0660*/  LEA.HI R2, R6, R6, RZ, 0x1 ;  /* 0x0000000606027211 */ /* 0x000fe200078f08ff */
[----:B------:R-:W-:Y:S01]  /*0670*/  UIMAD UR51, UR37, UR44, URZ ;  /* 0x0000002c253372a4 */ /* 0x000fe2000f8e023f */
[----:B------:R1:W-:Y:S01]  /*0680*/  STL [R1+0x3c], R0 ;  /* 0x00003c0001007387 */ /* 0x0003e20000100800 */
[----:B------:R-:W-:Y:S01]  /*0690*/  SHF.R.S32.HI R9, RZ, 0x6, R13 ;  /* 0x00000006ff097819 */ /* 0x000fe2000001140d */
[----:B------:R-:W-:Y:S01]  /*06a0*/  USHF.R.S32.HI UR53, URZ, 0x1f, UR47 ;  /* 0x0000001f3f357899 */ /* 0x000fe2000801142f */
[----:B------:R-:W-:Y:S01]  /*06b0*/  LOP3.LUT R4, R2, 0x7fffffe, RZ, 0xc0, !PT ;  /* 0x07fffffe02047812 */ /* 0x000fe200078ec0ff */
[----:B------:R-:W-:Y:S01]  /*06c0*/  UIMAD UR50, UR4, UR50, URZ ;  /* 0x00000032043272a4 */ /* 0x000fe2000f8e023f */
[----:B------:R-:W-:Y:S01]  /*06d0*/  LOP3.LUT R5, R11, 0xfffffff8, RZ, 0xc0, !PT ;  /* 0xfffffff80b057812 */ /* 0x000fe200078ec0ff */
[----:B------:R-:W-:-:S02]  /*06e0*/  @!UP5 UIMAD UR49, UR5, UR49, URZ ;  /* 0x000000310531d2a4 */ /* 0x000fc4000f8e023f */
[----:B------:R-:W-:Y:S01]  /*06f0*/  IMAD.IADD R16, R6, 0x1, -R4 ;  /* 0x0000000106107824 */ /* 0x000fe200078e0a04 */
[----:B------:R-:W-:Y:S01]  /*0700*/  LOP3.LUT R4, R8, 0x1, RZ, 0xc0, !PT ;  /* 0x0000000108047812 */ /* 0x000fe200078ec0ff */
[----:B------:R-:W-:Y:S01]  /*0710*/  IMAD.IADD R13, R6, 0x1, -R5 ;  /* 0x00000001060d7824 */ /* 0x000fe200078e0a05 */
[----:B------:R-:W-:Y:S01]  /*0720*/  SHF.R.S32.HI R5, RZ, 0x1, R2 ;  /* 0x00000001ff057819 */ /* 0x000fe20000011402 */
[----:B------:R-:W-:Y:S01]  /*0730*/  USHF.R.S32.HI UR48, URZ, 0x1f, UR41 ;  /* 0x0000001f3f307899 */ /* 0x000fe20008011429 */
[----:B------:R-:W-:Y:S01]  /*0740*/  ISETP.NE.U32.AND P3, PT, R4, 0x1, PT ;  /* 0x000000010400780c */ /* 0x000fe20003f65070 */
[----:B------:R-:W-:Y:S01]  /*0750*/  UMOV UR40, 0xffffd000 ;  /* 0xffffd00000287882 */ /* 0x000fe20000000000 */
[C---:B------:R-:W-:Y:S02]  /*0760*/  LOP3.LUT P5, RZ, R13.reuse, 0x2, RZ, 0xc0, !PT ;  /* 0x000000020dff7812 */ /* 0x040fe400078ac0ff */
[----:B------:R-:W-:Y:S02]  /*0770*/  LOP3.LUT P6, RZ, R13, 0x4, RZ, 0xc0, !PT ;  /* 0x000000040dff7812 */ /* 0x000fe400078cc0ff */
[----:B------:R-:W-:-:S02]  /*0780*/  SEL R178, R182, 0xffffffe0, !P5 ;  /* 0xffffffe0b6b27807 */ /* 0x000fc40006800000 */
[----:B------:R-:W-:Y:S02]  /*0790*/  SEL R185, R185, 0x10, !P3 ;  /* 0x00000010b9b97807 */ /* 0x000fe40005800000 */
[----:B------:R-:W-:Y:S02]  /*07a0*/  SEL R179, R179, 0x40, P6 ;  /* 0x00000040b3b37807 */ /* 0x000fe40003000000 */
[----:B-1----:R-:W-:-:S04]  /*07b0*/  LEA.HI R0, R10, R10, RZ, 0x1 ;  /* 0x0000000a0a007211 */ /* 0x002fc800078f08ff */
[----:B------:R-:W-:Y:S02]  /*07c0*/  LOP3.LUT R3, R0, 0x3fffffe, RZ, 0xc0, !PT ;  /* 0x03fffffe00037812 */ /* 0x000fe400078ec0ff */
[----:B------:R-:W-:-:S03]  /*07d0*/  SHF.R.S32.HI R0, RZ, 0x1, R0 ;  /* 0x00000001ff007819 */ /* 0x000fc60000011400 */
[----:B------:R-:W-:Y:S01]  /*07e0*/  IMAD.IADD R7, R10, 0x1, -R3 ;  /* 0x000000010a077824 */ /* 0x000fe200078e0a03 */
[C---:B------:R-:W-:Y:S01]  /*07f0*/  LOP3.LUT P4, RZ, R0.reuse, 0x2, RZ, 0xc0, !PT ;  /* 0x0000000200ff7812 */ /* 0x040fe2000788c0ff */
[----:B------:R-:W-:Y:S02]  /*0800*/  IMAD R3, R9, 0x4, R15 ;  /* 0x0000000409037824 */ /* 0x000fe400078e020f */
[----:B------:R-:W-:Y:S01]  /*0810*/  IMAD.SHL.U32 R0, R0, 0x40, RZ ;  /* 0x0000004000007824 */ /* 0x000fe200078e00ff */
[----:B------:R-:W-:Y:S01]  /*0820*/  SEL R172, R182, 0xffffffe0, !P4 ;  /* 0xffffffe0b6ac7807 */ /* 0x000fe20006000000 */
[----:B------:R-:W-:Y:S02]  /*0830*/  IMAD R17, R3, 0x8, R7 ;  /* 0x0000000803117824 */ /* 0x000fe400078e0207 */
[----:B------:R-:W-:Y:S01]  /*0840*/  IMAD.SHL.U32 R3, R10, 0x40, RZ ;  /* 0x000000400a037824 */ /* 0x000fe200078e00ff */
[----:B------:R-:W-:-:S04]  /*0850*/  LOP3.LUT R0, R0, 0xc0, RZ, 0xc0, !PT ;  /* 0x000000c000007812 */ /* 0x000fc800078ec0ff */
[----:B------:R-:W-:Y:S02]  /*0860*/  LOP3.LUT R4, R3, 0x1c0, RZ, 0xc0, !PT ;  /* 0x000001c003047812 */ /* 0x000fe400078ec0ff */
[----:B------:R-:W-:Y:S01]  /*0870*/  SHF.R.S32.HI R3, RZ, 0x1f, R2 ;  /* 0x0000001fff037819 */ /* 0x000fe20000011402 */
[----:B------:R-:W-:-:S03]  /*0880*/  IMAD.SHL.U32 R2, R12, 0x10, RZ ;  /* 0x000000100c027824 */ /* 0x000fc600078e00ff */
[----:B------:R-:W-:Y:S02]  /*0890*/  LEA.HI R3, R3, R5, RZ, 0x2 ;  /* 0x0000000503037211 */ /* 0x000fe400078f10ff */
[----:B------:R-:W-:Y:S02]  /*08a0*/  LOP3.LUT R2, R4, 0x30, R2, 0xf8, !PT ;  /* 0x0000003004027812 */ /* 0x000fe400078ef802 */
[----:B------:R-:W-:Y:S02]  /*08b0*/  LOP3.LUT R3, R3, 0xfffffffc, RZ, 0xc0, !PT ;  /* 0xfffffffc03037812 */ /* 0x000fe400078ec0ff */
[--C-:B------:R-:W-:Y:S02]  /*08c0*/  LOP3.LUT R6, R2, 0x8, R14.reuse, 0xf8, !PT ;  /* 0x0000000802067812 */ /* 0x100fe400078ef80e */
[----:B------:R-:W-:Y:S01]  /*08d0*/  LOP3.LUT R2, R0, 0x8, R14, 0xf8, !PT ;  /* 0x0000000800027812 */ /* 0x000fe200078ef80e */
[----:B------:R-:W-:Y:S01]  /*08e0*/  IMAD.IADD R10, R5, 0x1, -R3 ;  /* 0x00000001050a7824 */ /* 0x000fe200078e0a03 */
[----:B------:R-:W-:Y:S01]  /*08f0*/  SHF.R.U32.HI R0, RZ, 0x3, R0 ;  /* 0x00000003ff007819 */ /* 0x000fe20000011600 */
[----:B------:R-:W-:Y:S01]  /*0900*/  IMAD.SHL.U32 R3, R9, 0x20, RZ ;  /* 0x0000002009037824 */ /* 0x000fe200078e00ff */
[----:B------:R-:W-:-:S02]  /*0910*/  LEA.HI R5, R8, R8, RZ, 0x1 ;  /* 0x0000000808057211 */ /* 0x000fc400078f08ff */
[----:B------:R-:W-:Y:S02]  /*0920*/  LOP3.LUT R173, R2, R0, RZ, 0x3c, !PT ;  /* 0x0000000002ad7212 */ /* 0x000fe400078e3cff */
[----:B------:R-:W-:Y:S02]  /*0930*/  SHF.R.U32.HI R0, RZ, 0x3, R4 ;  /* 0x00000003ff007819 */ /* 0x000fe40000011604 */
[----:B------:R-:W-:Y:S01]  /*0940*/  SHF.R.S32.HI R2, RZ, 0x3, R11 ;  /* 0x00000003ff027819 */ /* 0x000fe2000001140b */
[----:B------:R-:W-:Y:S01]  /*0950*/  IMAD.U32 R173, R17, 0x20, R173 ;  /* 0x0000002011ad7824 */ /* 0x000fe200078e00ad */
[----:B------:R-:W-:Y:S01]  /*0960*/  LOP3.LUT R14, R6, R0, RZ, 0x3c, !PT ;  /* 0x00000000060e7212 */ /* 0x000fe200078e3cff */
[----:B------:R-:W-:Y:S01]  /*0970*/  IMAD.SHL.U32 R6, R18, 0x2, RZ ;  /* 0x0000000212067824 */ /* 0x000fe200078e00ff */
[----:B------:R-:W-:Y:S01]  /*0980*/  LOP3.LUT R0, R5, 0x3fffffe, RZ, 0xc0, !PT ;  /* 0x03fffffe05007812 */ /* 0x000fe200078ec0ff */
[----:B------:R-:W-:Y:S01]  /*0990*/  IMAD R16, R2, 0x8, R16 ;  /* 0x0000000802107824 */ /* 0x000fe200078e0210 */
[----:B------:R-:W-:Y:S01]  /*09a0*/  LOP3.LUT P0, RZ, R10, 0x2, RZ, 0xc0, !PT ;  /* 0x000000020aff7812 */ /* 0x000fe2000780c0ff */
[----:B------:R-:W-:Y:S01]  /*09b0*/  IMAD R177, R12, 0x2, R2 ;  /* 0x000000020cb17824 */ /* 0x000fe200078e0202 */
[----:B------:R-:W-:Y:S01]  /*09c0*/  SHF.R.S32.HI R2, RZ, 0x7, R20 ;  /* 0x00000007ff027819 */ /* 0x000fe20000011414 */
[----:B------:R-:W-:Y:S01]  /*09d0*/  IMAD.IADD R7, R8, 0x1, -R0 ;  /* 0x0000000108077824 */ /* 0x000fe200078e0a00 */
[----:B------:R-:W-:Y:S01]  /*09e0*/  SEL R182, R182, 0xffffffe0, !P0 ;  /* 0xffffffe0b6b67807 */ /* 0x000fe20004000000 */
[----:B------:R-:W-:-:S02]  /*09f0*/  IMAD.SHL.U32 R0, R8, 0x40, RZ ;  /* 0x0000004008007824 */ /* 0x000fc400078e00ff */
[C---:B------:R-:W-:Y:S02]  /*0a00*/  IMAD R172, R173.reuse, 0x2, R172 ;  /* 0x00000002adac7824 */ /* 0x040fe400078e02ac */
[----:B------:R-:W-:Y:S01]  /*0a10*/  IMAD.SHL.U32 R173, R173, 0x2, RZ ;  /* 0x00000002adad7824 */ /* 0x000fe200078e00ff */
[----:B------:R-:W-:-:S04]  /*0a20*/  LOP3.LUT R0, R0, 0x1c0, RZ, 0xc0, !PT ;  /* 0x000001c000007812 */ /* 0x000fc800078ec0ff */
[----:B------:R-:W-:Y:S02]  /*0a30*/  LOP3.LUT R4, R0, 0x20, R3, 0xf8, !PT ;  /* 0x0000002000047812 */ /* 0x000fe400078ef803 */
[----:B------:R-:W-:Y:S01]  /*0a40*/  SHF.R.U32.HI R3, RZ, 0x3, R0 ;  /* 0x00000003ff037819 */ /* 0x000fe20000011600 */
[----:B------:R-:W-:-:S03]  /*0a50*/  IMAD R0, R12, 0x200, R6 ;  /* 0x000002000c007824 */ /* 0x000fc600078e0206 */
[----:B------:R-:W-:Y:S01]  /*0a60*/  LOP3.LUT R8, R4, R3, RZ, 0x3c, !PT ;  /* 0x0000000304087212 */ /* 0x000fe200078e3cff */
[----:B------:R-:W-:Y:S01]  /*0a70*/  IMAD R9, R7, 0x20, R0 ;  /* 0x0000002007097824 */ /* 0x000fe200078e0200 */
[----:B------:R-:W-:Y:S01]  /*0a80*/  SHF.R.S32.HI R0, RZ, 0x1, R5 ;  /* 0x00000001ff007819 */ /* 0x000fe20000011405 */
[C---:B------:R-:W-:Y:S02]  /*0a90*/  IMAD R3, R2.reuse, 0x1000, R6 ;  /* 0x0000100002037824 */ /* 0x040fe400078e0206 */
[----:B------:R-:W-:Y:S01]  /*0aa0*/  IMAD.SHL.U32 R2, R2, 0x8, RZ ;  /* 0x0000000802027824 */ /* 0x000fe200078e00ff */
[C---:B------:R-:W-:Y:S01]  /*0ab0*/  LOP3.LUT P1, RZ, R0.reuse, 0x2, RZ, 0xc0, !PT ;  /* 0x0000000200ff7812 */ /* 0x040fe2000782c0ff */
[----:B------:R-:W-:Y:S02]  /*0ac0*/  IMAD.SHL.U32 R0, R0, 0x40, RZ ;  /* 0x0000004000007824 */ /* 0x000fe400078e00ff */
[----:B------:R-:W-:Y:S01]  /*0ad0*/  IMAD.U32 R4, RZ, RZ, UR14 ;  /* 0x0000000eff047e24 */ /* 0x000fe2000f8e00ff */
[----:B------:R-:W-:Y:S01]  /*0ae0*/  LOP3.LUT R2, R2, 0x8, RZ, 0xc0, !PT ;  /* 0x0000000802027812 */ /* 0x000fe200078ec0ff */
[----:B------:R-:W-:Y:S01]  /*0af0*/  IMAD R5, R183, 0x400, R3 ;  /* 0x00000400b7057824 */ /* 0x000fe200078e0203 */
[----:B------:R-:W-:Y:S01]  /*0b00*/  LOP3.LUT R0, R0, 0xc0, RZ, 0xc0, !PT ;  /* 0x000000c000007812 */ /* 0x000fe200078ec0ff */
[----:B------:R-:W-:-:S02]  /*0b10*/  IMAD.SHL.U32 R4, R15, 0x10, RZ ;  /* 0x000000100f047824 */ /* 0x000fc400078e00ff */
        /* <DEDUP_REMOVED lines=23> */
[----:B------:R-:W-:Y:S01]  /*0c90*/  @P2 IADD3 R186, R188, -0x20, RZ ;  /* 0xffffffe0bcba2810 */ /* 0x000fe20007ffe0ff */
[----:B------:R-:W-:Y:S01]  /*0ca0*/  IMAD.IADD R181, R0, 0x1, R2 ;  /* 0x0000000100b57824 */ /* 0x000fe200078e0202 */
[----:B------:R-:W-:Y:S01]  /*0cb0*/  LEA R177, R177, 0x15000, 0x1 ;  /* 0x00015000b1b17811 */ /* 0x000fe200078e08ff */
[C---:B------:R-:W-:Y:S01]  /*0cc0*/  IMAD R11, R183.reuse, 0x10, R4 ;  /* 0x00000010b70b7824 */ /* 0x040fe200078e0204 */
[----:B------:R-:W-:Y:S01]  /*0cd0*/  LEA R4, R8, 0x9000, 0x1 ;  /* 0x0000900008047811 */ /* 0x000fe200078e08ff */
[----:B------:R-:W-:-:S02]  /*0ce0*/  IMAD R183, R183, 0x200, R0 ;  /* 0x00000200b7b77824 */ /* 0x000fc400078e0200 */
[----:B------:R-:W-:Y:S01]  /*0cf0*/  IMAD.IADD R178, R177, 0x1, R178 ;  /* 0x00000001b1b27824 */ /* 0x000fe200078e02b2 */
[----:B------:R-:W-:Y:S01]  /*0d00*/  IADD3 R0, R11, -0x40, RZ ;  /* 0xffffffc00b007810 */ /* 0x000fe20007ffe0ff */
[----:B------:R-:W-:Y:S01]  /*0d10*/  STL [R1+0x48], R11 ;  /* 0x0000480b01007387 */ /* 0x000fe20000100800 */
[----:B------:R-:W-:Y:S02]  /*0d20*/  IMAD.IADD R180, R177, 0x1, R179 ;  /* 0x00000001b1b47824 */ /* 0x000fe400078e02b3 */
[----:B------:R-:W-:Y:S01]  /*0d30*/  SHF.R.S32.HI R2, RZ, 0x1f, R0 ;  /* 0x0000001fff027819 */ /* 0x000fe20000011400 */
[----:B------:R-:W-:Y:S02]  /*0d40*/  IMAD.IADD R183, R183, 0x1, R5 ;  /* 0x00000001b7b77824 */ /* 0x000fe400078e0205 */
[----:B------:R-:W-:Y:S01]  /*0d50*/  IMAD.IADD R185, R185, 0x1, R186 ;  /* 0x00000001b9b97824 */ /* 0x000fe200078e02ba */
[C---:B------:R-:W-:Y:S01]  /*0d60*/  SHF.L.U64.HI R2, R0.reuse, 0x2, R2 ;  /* 0x0000000200027819 */ /* 0x040fe20000010202 */
[----:B------:R-:W-:-:S02]  /*0d70*/  IMAD.SHL.U32 R0, R0, 0x4, RZ ;  /* 0x0000000400007824 */ /* 0x000fc400078e00ff */
        /* <DEDUP_REMOVED lines=8> */
.L_x_648:
        /* <DEDUP_REMOVED lines=53> */
.L_x_607:
        /* <DEDUP_REMOVED lines=59> */
.L_x_609:
        /* <DEDUP_REMOVED lines=18> */
.L_x_610:
        /* <DEDUP_REMOVED lines=70> */
.L_x_611:
[----:B------:R-:W-:Y:S02]  /*1a80*/  UMOV UR12, UR50 ;  /* 0x00000032000c7c82 */ /* 0x000fe40008000000 */
.L_x_612:
        /* <DEDUP_REMOVED lines=9> */
[----:B------:R-:W-:Y:S01]  /*1b20*/  UIADD3 UR10, UR18, UR12, URZ ;  /* 0x0000000c120a7290 */ /* 0x000fe2000fffe03f */
[C---:B------:R-:W-:Y:S01]  /*1b30*/  IADD3 R14, R222.reuse, 0x20, RZ ;  /* 0x00000020de0e7810 */ /* 0x040fe20007ffe0ff */
[----:B------:R-:W-:Y:S01]  /*1b40*/  UIADD3.X UR11, UR11, UR4, UR13, UP2, UP1 ;  /* 0x000000040b0b7290 */ /* 0x000fe200097e240d */
[----:B------:R-:W-:-:S02]  /*1b50*/  IADD3 R16, R222, 0x40, RZ ;  /* 0x00000040de107810 */ /* 0x000fc40007ffe0ff */
        /* <DEDUP_REMOVED lines=27> */
[----:B------:R-:W-:-:S02]  /*1d10*/  USHF.R.S32.HI UR16, URZ, 0x6, UR16 ;  /* 0x000000063f107899 */ /* 0x000fc40008011410 */
[----:B------:R-:W-:Y:S01]  /*1d20*/  UIADD3 UR18, UR18, UR19, URZ ;  /* 0x0000001312127290 */ /* 0x000fe2000fffe03f */
[----:B------:R-:W-:Y:S01]  /*1d30*/  IMAD.WIDE.U32 R4, R0, c[0x0][0x370], R4 ;  /* 0x0000dc0000047a25 */ /* 0x000fe200078e0004 */
[----:B------:R-:W-:Y:S02]  /*1d40*/  UISETP.LT.AND UP1, UPT, URZ, UR16, UPT ;  /* 0x000000103f00728c */ /* 0x000fe4000bf21270 */
[----:B------:R-:W-:Y:S01]  /*1d50*/  UIMAD.WIDE UR18, UR18, UR61, UR30 ;  /* 0x0000003d121272a5 */ /* 0x000fe2000f8e021e */
[----:B------:R-:W-:Y:S01]  /*1d60*/  IMAD.U32 R0, RZ, RZ, UR35 ;  /* 0x00000023ff007e24 */ /* 0x000fe2000f8e00ff */
[----:B------:R-:W-:Y:S01]  /*1d70*/  IADD3 R5, R5, UR5, RZ ;  /* 0x0000000505057c10 */ /* 0x000fe2000fffe0ff */
[----:B------:R-:W-:Y:S02]  /*1d80*/  USEL UR16, URZ, UR16, !UP1 ;  /* 0x000000103f107287 */ /* 0x000fe4000c800000 */
[----:B------:R-:W-:Y:S02]  /*1d90*/  ULDC.64 UR4, c[0x0][0x3c8] ;  /* 0x0000f20000047ab9 */ /* 0x000fe40000000a00 */
[----:B------:R-:W-:Y:S01]  /*1da0*/  IMAD.WIDE.U32 R4, R0, c[0x0][0x378], R4 ;  /* 0x0000de0000047a25 */ /* 0x000fe200078e0004 */
[----:B------:R-:W-:Y:S01]  /*1db0*/  LEA.HI R0, R22, R21, RZ, 0x5 ;  /* 0x0000001516007211 */ /* 0x000fe200078f28ff */
[----:B------:R-:W-:-:S02]  /*1dc0*/  UISETP.GT.AND UP1, UPT, UR34, UR16, UPT ;  /* 0x000000102200728c */ /* 0x000fc4000bf24270 */
[----:B------:R-:W-:Y:S01]  /*1dd0*/  UMOV UR12, UR18 ;  /* 0x00000012000c7c82 */ /* 0x000fe20008000000 */
[----:B------:R-:W-:Y:S02]  /*1de0*/  LOP3.LUT R10, R0, 0xffffffe0, RZ, 0xc0, !PT ;  /* 0xffffffe0000a7812 */ /* 0x000fe400078ec0ff */
[----:B------:R-:W-:Y:S02]  /*1df0*/  SHF.R.S32.HI R0, RZ, 0x5, R0 ;  /* 0x00000005ff007819 */ /* 0x000fe40000011400 */
[----:B------:R-:W-:Y:S01]  /*1e00*/  IADD3 R5, R5, UR9, RZ ;  /* 0x0000000905057c10 */ /* 0x000fe2000fffe0ff */
[----:B------:R-:W-:-:S04]  /*1e10*/  IMAD.IADD R10, R21, 0x1, -R10 ;  /* 0x00000001150a7824 */ /* 0x000fc800078e0a0a */
[----:B------:R-:W-:Y:S02]  /*1e20*/  IMAD R10, R0, UR46, R10 ;  /* 0x0000002e000a7c24 */ /* 0x000fe4000f8e020a */
[----:B------:R-:W-:Y:S02]  /*1e30*/  IMAD R0, R20, c[0x0][0x370], RZ ;  /* 0x0000dc0014007a24 */ /* 0x000fe400078e02ff */
[----:B------:R-:W-:-:S04]  /*1e40*/  IMAD.WIDE.U32 R6, R3, c[0x0][0x370], R4 ;  /* 0x0000dc0003067a25 */ /* 0x000fc800078e0004 */
[----:B------:R-:W-:Y:S01]  /*1e50*/  IMAD R11, R3, c[0x0][0x374], R0 ;  /* 0x0000dd00030b7a24 */ /* 0x000fe200078e0200 */
[----:B------:R-:W-:Y:S01]  /*1e60*/  IADD3 R0, P1, R10, UR14, RZ ;  /* 0x0000000e0a007c10 */ /* 0x000fe2000ff3e0ff */
[----:B------:R-:W-:Y:S01]  /*1e70*/  IMAD.WIDE.U32 R4, R12, c[0x0][0x1a8], R8 ;  /* 0x00006a000c047a25 */ /* 0x000fe200078e0008 */
[----:B------:R-:W-:Y:S02]  /*1e80*/  LEA R194, P2, R6, c[0x0][0x330], 0x1 ;  /* 0x0000cc0006c27a11 */ /* 0x000fe400078408ff */
[----:B------:R-:W-:Y:S01]  /*1e90*/  LEA.HI.X.SX32 R10, R10, UR11, 0x1, P1 ;  /* 0x0000000b0a0a7c11 */ /* 0x000fe200088f0eff */
[----:B------:R-:W-:Y:S01]  /*1ea0*/  UIMAD.WIDE UR10, UR10, UR61, UR4 ;  /* 0x0000003d0a0a72a5 */ /* 0x000fe2000f8e0204 */
[C---:B------:R-:W-:Y:S01]  /*1eb0*/  LEA R190, P1, R0.reuse, c[0x0][0x350], 0x2 ;  /* 0x0000d40000be7a11 */ /* 0x040fe200078210ff */
[----:B------:R-:W-:Y:S01]  /*1ec0*/  IMAD.IADD R7, R7, 0x1, R11 ;  /* 0x0000000107077824 */ /* 0x000fe200078e020b */
[----:B------:R-:W-:Y:S02]  /*1ed0*/  UIADD3 UR5, UR34, -0x1, URZ ;  /* 0xffffffff22057890 */ /* 0x000fe4000fffe03f */
[----:B------:R-:W-:-:S02]  /*1ee0*/  LEA.HI.X R189, R0, c[0x0][0x354], R10, 0x2, P1 ;  /* 0x0000d50000bd7a11 */ /* 0x000fc400008f140a */
[----:B------:R-:W-:Y:S01]  /*1ef0*/  PLOP3.LUT P1, PT, PT, PT, UP1, 0x80, 0x0 ;  /* 0x000000000000781c */ /* 0x000fe20003f2f018 */
[----:B------:R-:W-:Y:S01]  /*1f00*/  UMOV UR14, UR10 ;  /* 0x0000000a000e7c82 */ /* 0x000fe20008000000 */
[----:B------:R-:W-:Y:S02]  /*1f10*/  LEA.HI.X R193, R6, c[0x0][0x334], R7, 0x1, P2 ;  /* 0x0000cd0006c17a11 */ /* 0x000fe400010f0c07 */
[----:B------:R-:W-:Y:S01]  /*1f20*/  IADD3 R0, R5, UR13, RZ ;  /* 0x0000000d05007c10 */ /* 0x000fe2000fffe0ff */
[----:B------:R-:W-:Y:S01]  /*1f30*/  UMOV UR13, UR11 ;  /* 0x0000000b000d7c82 */ /* 0x000fe20008000000 */
[----:B------:R-:W-:Y:S01]  /*1f40*/  LEA R192, P2, R4, c[0x0][0x160], 0x1 ;  /* 0x0000580004c07a11 */ /* 0x000fe200078408ff */
[----:B------:R-:W-:-:S03]  /*1f50*/  UMOV UR11, UR19 ;  /* 0x00000013000b7c82 */ /* 0x000fc60008000000 */
        /* <DEDUP_REMOVED lines=20> */
.L_x_614:
        /* <DEDUP_REMOVED lines=18> */
.L_x_615:
[----:B------:R-:W-:Y:S01]  /*21c0*/  ULDC.64 UR4, c[0x0][0x3a0] ;  /* 0x0000e80000047ab9 */ /* 0x000fe20000000a00 */
[----:B------:R-:W-:Y:S01]  /*21d0*/  IMAD.U32 R11, RZ, RZ, UR23 ;  /* 0x00000017ff0b7e24 */ /* 0x000fe2000f8e00ff */
[----:B------:R-:W-:Y:S01]  /*21e0*/  UIMAD UR4, UR20, UR4, URZ ;  /* 0x00000004140472a4 */ /* 0x000fe2000f8e023f */
[----:B------:R-:W-:Y:S01]  /*21f0*/  BSSY B0, `(.L_x_616) ;  /* 0x000001d000007945 */ /* 0x000fe20003800000 */
[----:B------:R-:W-:Y:S01]  /*2200*/  UIMAD UR8, UR25, -0x80, UR8 ;  /* 0xffffff80190878a4 */ /* 0x000fe2000f8e0208 */
[----:B------:R-:W-:Y:S01]  /*2210*/  IMAD.WIDE.U32 R4, R11, c[0x0][0x3a0], R222 ;  /* 0x0000e8000b047a25 */ /* 0x000fe200078e00de */
[----:B------:R-:W-:-:S04]  /*2220*/  UIMAD UR4, UR23, UR5, UR4 ;  /* 0x00000005170472a4 */ /* 0x000fc8000f8e0204 */
[----:B------:R-:W-:Y:S02]  /*2230*/  IADD3 R6, P0, R4, UR14, RZ ;  /* 0x0000000e04067c10 */ /* 0x000fe4000ff1e0ff */
[----:B------:R-:W-:Y:S01]  /*2240*/  MOV R0, UR4 ;  /* 0x0000000400007c02 */ /* 0x000fe20008000f00 */
[----:B------:R-:W-:Y:S01]  /*2250*/  ULDC.64 UR4, c[0x0][0x3b8] ;  /* 0x0000ee0000047ab9 */ /* 0x000fe20000000a00 */
[----:B------:R-:W-:Y:S01]  /*2260*/  ISETP.GE.AND P4, PT, R3, UR8, PT ;  /* 0x0000000803007c0c */ /* 0x000fe2000bf86270 */
        /* <DEDUP_REMOVED lines=21> */
.L_x_617:
[----:B------:R-:W-:Y:S05]  /*23c0*/  BSYNC B0 ;  /* 0x0000000000007941 */ /* 0x000fea0003800000 */
.L_x_616:
        /* <DEDUP_REMOVED lines=19> */
.L_x_619:
[----:B------:R-:W-:Y:S05]  /*2500*/  BSYNC B0 ;  /* 0x0000000000007941 */ /* 0x000fea0003800000 */
.L_x_618:
        /* <DEDUP_REMOVED lines=29> */
.L_x_621:
[----:B------:R-:W-:Y:S05]  /*26e0*/  BSYNC B0 ;  /* 0x0000000000007941 */ /* 0x000fea0003800000 */
.L_x_620:
        /* <DEDUP_REMOVED lines=18> */
.L_x_613:
        /* <DEDUP_REMOVED lines=44> */
.L_x_624:
[----:B------:R-:W-:Y:S05]  /*2ad0*/  BSYNC B0 ;  /* 0x0000000000007941 */ /* 0x000fea0003800000 */
.L_x_623:
        /* <DEDUP_REMOVED lines=19> */
.L_x_626:
        /* <DEDUP_REMOVED lines=34> */
.L_x_627:
[----:B------:R-:W-:Y:S05]  /*2e30*/  BSYNC B0 ;  /* 0x0000000000007941 */ /* 0x000fea0003800000 */
.L_x_625:
[----:B------:R-:W3:Y:S01]  /*2e40*/  LDL R23, [R1+0x48] ;  /* 0x0000480001177983 */ /* 0x000ee20000100800 */
[----:B------:R-:W-:Y:S01]  /*2e50*/  IMAD.MOV.U32 R10, RZ, RZ, 0x7f800000 ;  /* 0x7f800000ff0a7424 */ /* 0x000fe200078e00ff */
[----:B------:R-:W-:Y:S01]  /*2e60*/  ULDC.64 UR18, c[0x0][0x198] ;  /* 0x0000660000127ab9 */ /* 0x000fe20000000a00 */
[----:B------:R-:W-:Y:S02]  /*2e70*/  IMAD.MOV.U32 R9, RZ, RZ, 0x7f800000 ;  /* 0x7f800000ff097424 */ /* 0x000fe400078e00ff */
[----:B------:R-:W-:Y:S02]  /*2e80*/  IMAD.MOV.U32 R11, RZ, RZ, 0x7f800000 ;  /* 0x7f800000ff0b7424 */ /* 0x000fe400078e00ff */
[----:B------:R-:W-:Y:S01]  /*2e90*/  IMAD.MOV.U32 R12, RZ, RZ, 0x7f800000 ;  /* 0x7f800000ff0c7424 */ /* 0x000fe200078e00ff */
[C---:B--23--:R-:W-:Y:S02]  /*2ea0*/  IADD3 R5, R23.reuse, 0x28, RZ ;  /* 0x0000002817057810 */ /* 0x04cfe40007ffe0ff */
[----:B------:R-:W-:-:S02]  /*2eb0*/  IADD3 R4, R23, 0x8, RZ ;  /* 0x0000000817047810 */ /* 0x000fc40007ffe0ff */
[----:B------:R-:W-:Y:S02]  /*2ec0*/  ISETP.GE.AND P3, PT, R5, UR4, PT ;  /* 0x0000000405007c0c */ /* 0x000fe4000bf66270 */
[C---:B------:R-:W-:Y:S02]  /*2ed0*/  IADD3 R6, R23.reuse, 0x20, RZ ;  /* 0x0000002017067810 */ /* 0x040fe40007ffe0ff */
[----:B------:R-:W-:Y:S01]  /*2ee0*/  ISETP.GE.AND P5, PT, R4, UR4, PT ;  /* 0x0000000404007c0c */ /* 0x000fe2000bfa6270 */
[C---:B------:R-:W-:Y:S01]  /*2ef0*/  IMAD.SHL.U32 R4, R23.reuse, 0x4, RZ ;  /* 0x0000000417047824 */ /* 0x040fe200078e00ff */
[----:B------:R-:W-:Y:S02]  /*2f00*/  ISETP.GE.AND P4, PT, R6, UR4, PT ;  /* 0x0000000406007c0c */ /* 0x000fe4000bf86270 */
[----:B------:R-:W-:Y:S02]  /*2f10*/  SHF.R.S32.HI R19, RZ, 0x1f, R23 ;  /* 0x0000001fff137819 */ /* 0x000fe40000011417 */
[----:B------:R-:W-:-:S02]  /*2f20*/  ISETP.GE.AND P6, PT, R23, UR4, PT ;  /* 0x0000000417007c0c */ /* 0x000fc4000bfc6270 */
[----:B------:R-:W-:Y:S02]  /*2f30*/  SHF.R.S32.HI R7, RZ, 0x1f, R5 ;  /* 0x0000001fff077819 */ /* 0x000fe40000011405 */
[----:B------:R-:W-:Y:S02]  /*2f40*/  @!P3 LEA R6, P1, R5, UR12, 0x2 ;  /* 0x0000000c0506bc11 */ /* 0x000fe4000f8210ff */
[----:B------:R-:W-:Y:S02]  /*2f50*/  IADD3 R4, P2, R4, UR12, RZ ;  /* 0x0000000c04047c10 */ /* 0x000fe4000ff5e0ff */
[----:B------:R-:W-:Y:S02]  /*2f60*/  SHF.L.U64.HI R8, R23, 0x2, R19 ;  /* 0x0000000217087819 */ /* 0x000fe40000010213 */
[----:B------:R-:W-:Y:S02]  /*2f70*/  @!P3 LEA.HI.X R7, R5, UR11, R7, 0x2, P1 ;  /* 0x0000000b0507bc11 */ /* 0x000fe400088f1407 */
[----:B------:R-:W-:-:S03]  /*2f80*/  IADD3.X R5, R8, UR11, RZ, P2, !PT ;  /* 0x0000000b08057c10 */ /* 0x000fc600097fe4ff */
[----:B------:R2:W3:Y:S04]  /*2f90*/  @!P3 LDG.E R9, [R6.64] ;  /* 0x000000060609b981 */ /* 0x0004e8000c1e1900 */
[----:B------:R4:W5:Y:S04]  /*2fa0*/  @!P4 LDG.E R10, [R4.64+0x80] ;  /* 0x00008006040ac981 */ /* 0x000968000c1e1900 */
[----:B------:R4:W3:Y:S04]  /*2fb0*/  @!P5 LDG.E R11, [R4.64+0x20] ;  /* 0x00002006040bd981 */ /* 0x0008e8000c1e1900 */
[----:B------:R4:W3:Y:S01]  /*2fc0*/  @!P6 LDG.E R12, [R4.64] ;  /* 0x00000006040ce981 */ /* 0x0008e2000c1e1900 */
[----:B------:R-:W-:-:S04]  /*2fd0*/  UIMAD UR4, UR20, UR18, URZ ;  /* 0x00000012140472a4 */ /* 0x000fc8000f8e023f */
[----:B------:R-:W-:Y:S02]  /*2fe0*/  UIMAD UR9, UR23, UR19, UR4 ;  /* 0x00000013170972a4 */ /* 0x000fe4000f8e0204 */
[----:B------:R-:W-:-:S06]  /*2ff0*/  UIMAD UR4, UR25, -0x80, UR8 ;  /* 0xffffff80190478a4 */ /* 0x000fcc000f8e0208 */
[----:B------:R-:W-:Y:S01]  /*3000*/  ISETP.GE.AND P6, PT, R3, UR4, PT ;  /* 0x0000000403007c0c */ /* 0x000fe2000bfc6270 */
[----:B------:R-:W-:-:S04]  /*3010*/  IMAD.U32 R17, RZ, RZ, UR23 ;  /* 0x00000017ff117e24 */ /* 0x000fc8000f8e00ff */
[----:B----4-:R-:W-:-:S08]  /*3020*/  IMAD.WIDE.U32 R4, R17, c[0x0][0x198], R222 ;  /* 0x0000660011047a25 */ /* 0x010fd000078e00de */
[----:B------:R4:W-:Y:S04]  /*3030*/  @P6 STS [R0+0x9000], RZ ;  /* 0x009000ff00006388 */ /* 0x0009e80000000800 */
[----:B------:R4:W-:Y:S04]  /*3040*/  @P6 STS [R0+0x9004], RZ ;  /* 0x009004ff00006388 */ /* 0x0009e80000000800 */
[----:B------:R4:W-:Y:S04]  /*3050*/  @P6 STS.64 [R0+0x9008], RZ ;  /* 0x009008ff00006388 */ /* 0x0009e80000000a00 */
[----:B------:R4:W-:Y:S04]  /*3060*/  @P6 STS.128 [R0+0xb000], RZ ;  /* 0x00b000ff00006388 */ /* 0x0009e80000000c00 */
[----:B------:R4:W-:Y:S01]  /*3070*/  @P6 STS.128 [R0+0xd000], RZ ;  /* 0x00d000ff00006388 */ /* 0x0009e20000000c00 */
[----:B--2---:R-:W-:Y:S01]  /*3080*/  IADD3 R6, P1, R4, UR21, RZ ;  /* 0x0000001504067c10 */ /* 0x004fe2000ff3e0ff */
[----:B------:R-:W-:-:S05]  /*3090*/  IMAD.U32 R4, RZ, RZ, UR9 ;  /* 0x00000009ff047e24 */ /* 0x000fca000f8e00ff */
[----:B------:R-:W-:Y:S01]  /*30a0*/  IADD3.X R7, R5, UR29, R4, P1, !PT ;  /* 0x0000001d05077c10 */ /* 0x000fe20008ffe404 */
[----:B------:R-:W-:Y:S01]  /*30b0*/  IMAD R4, R18, c[0x0][0x1b0], RZ ;  /* 0x00006c0012047a24 */ /* 0x000fe200078e02ff */
[----:B------:R-:W-:Y:S03]  /*30c0*/  BSSY B0, `(.L_x_628) ;  /* 0x000002a000007945 */ /* 0x000fe60003800000 */
[C---:B------:R-:W-:Y:S02]  /*30d0*/  IMAD R4, R15.reuse, c[0x0][0x1b4], R4 ;  /* 0x00006d000f047a24 */ /* 0x040fe400078e0204 */
[----:B------:R-:W-:-:S04]  /*30e0*/  IMAD.WIDE.U32 R6, R15, c[0x0][0x1b0], R6 ;  /* 0x00006c000f067a25 */ /* 0x000fc800078e0006 */
[----:B------:R-:W-:Y:S01]  /*30f0*/  IMAD.IADD R13, R7, 0x1, R4 ;  /* 0x00000001070d7824 */ /* 0x000fe200078e0204 */
[----:B-----5:R4:W-:Y:S04]  /*3100*/  STL [R1], R10 ;  /* 0x0000000a01007387 */ /* 0x0209e80000100800 */
[----:B---3--:R4:W-:Y:S04]  /*3110*/  STL [R1+0x4], R9 ;  /* 0x0000040901007387 */ /* 0x0089e80000100800 */
[----:B------:R4:W-:Y:S04]  /*3120*/  STL [R1+0xc], R11 ;  /* 0x00000c0b01007387 */ /* 0x0009e80000100800 */
[----:B------:R4:W-:Y:S01]  /*3130*/  STL [R1+0x8], R12 ;  /* 0x0000080c01007387 */ /* 0x0009e20000100800 */
[----:B------:R-:W-:Y:S05]  /*3140*/  @P6 BRA `(.L_x_629) ;  /* 0x0000021000006947 */ /* 0x000fea0003800000 */
[----:B------:R-:W-:Y:S01]  /*3150*/  ISETP.GE.AND P4, PT, R222, c[0x0][0x220], PT ;  /* 0x00008800de007a0c */ /* 0x000fe20003f86270 */
[----:B----4-:R-:W-:Y:S01]  /*3160*/  IMAD R12, R20, c[0x0][0x198], RZ ;  /* 0x00006600140c7a24 */ /* 0x010fe200078e02ff */
[----:B------:R-:W-:Y:S01]  /*3170*/  ISETP.GE.AND P3, PT, R14, c[0x0][0x220], PT ;  /* 0x000088000e007a0c */ /* 0x000fe20003f66270 */
[----:B------:R-:W-:Y:S01]  /*3180*/  IMAD.MOV.U32 R4, RZ, RZ, R6 ;  /* 0x000000ffff047224 */ /* 0x000fe200078e0006 */
[----:B------:R-:W-:Y:S01]  /*3190*/  ISETP.GE.AND P1, PT, R16, c[0x0][0x220], PT ;  /* 0x0000880010007a0c */ /* 0x000fe20003f26270 */
[----:B------:R-:W-:-:S02]  /*31a0*/  IMAD.MOV.U32 R5, RZ, RZ, R13 ;  /* 0x000000ffff057224 */ /* 0x000fc400078e000d */
        /* <DEDUP_REMOVED lines=27> */
.L_x_629:
[----:B------:R-:W-:Y:S05]  /*3360*/  BSYNC B0 ;  /* 0x0000000000007941 */ /* 0x000fea0003800000 */
.L_x_628:
        /* <DEDUP_REMOVED lines=13> */
[----:B--2-4-:R-:W-:-:S04]  /*3440*/  IMAD.WIDE.U32 R10, R4, c[0x0][0x198], R6 ;  /* 0x00006600040a7a25 */ /* 0x014fc800078e0006 */
        /* <DEDUP_REMOVED lines=25> */
.L_x_631:
[----:B------:R-:W-:Y:S05]  /*35e0*/  BSYNC B0 ;  /* 0x0000000000007941 */ /* 0x000fea0003800000 */
.L_x_630:
        /* <DEDUP_REMOVED lines=19> */
[----:B----4-:R-:W-:Y:S01]  /*3720*/  IMAD R12, R20, c[0x0][0x1a0], RZ ;  /* 0x00006800140c7a24 */ /* 0x010fe200078e02ff */
        /* <DEDUP_REMOVED lines=31> */
.L_x_633:
[----:B------:R-:W-:Y:S05]  /*3920*/  BSYNC B0 ;  /* 0x0000000000007941 */ /* 0x000fea0003800000 */
.L_x_632:
        /* <DEDUP_REMOVED lines=37> */
.L_x_635:
[----:B------:R-:W-:Y:S05]  /*3b80*/  BSYNC B0 ;  /* 0x0000000000007941 */ /* 0x000fea0003800000 */
.L_x_634:
[----:B------:R-:W-:Y:S02]  /*3b90*/  ULDC.64 UR20, c[0x0][0x318] ;  /* 0x0000c60000147ab9 */ /* 0x000fe40000000a00 */
[----:B------:R-:W-:Y:S01]  /*3ba0*/  ULDC.64 UR22, c[0x0][0x320] ;  /* 0x0000c80000167ab9 */ /* 0x000fe20000000a00 */
[----:B-1234-:R-:W-:Y:S01]  /*3bb0*/  LEA.HI R0, R22, R21, RZ, 0x6 ;  /* 0x0000001516007211 */ /* 0x01efe200078f30ff */
[----:B------:R-:W-:Y:S01]  /*3bc0*/  UISETP.NE.U32.AND UP1, UPT, URZ, UR20, UPT ;  /* 0x000000143f00728c */ /* 0x000fe2000bf25070 */
[----:B------:R-:W0:Y:S03]  /*3bd0*/  LDGDEPBAR ;  /* 0x00000000000079af */ /* 0x000e260000000000 */
[----:B------:R-:W-:-:S06]  /*3be0*/  UISETP.NE.AND.EX UP1, UPT, URZ, UR21, UPT, UP1 ;  /* 0x000000153f00728c */ /* 0x000fcc000bf25310 */
        /* <DEDUP_REMOVED lines=11> */
[----:B------:R1:W2:Y:S01]  /*3ca0*/  @P1 LDG.E R3, [R4.64] ;  /* 0x0000000604031981 */ /* 0x0002a2000c1e1900 */
[----:B------:R-:W-:Y:S01]  /*3cb0*/  SHF.R.S32.HI R0, RZ, 0x6, R0 ;  /* 0x00000006ff007819 */ /* 0x000fe20000011400 */
[----:B------:R-:W-:Y:S01]  /*3cc0*/  IMAD.SHL.U32 R175, R183, 0x2, RZ ;  /* 0x00000002b7af7824 */ /* 0x000fe200078e00ff */
[----:B------:R-:W-:Y:S01]  /*3cd0*/  IADD3 R7, R222, 0x40, RZ ;  /* 0x00000040de077810 */ /* 0x000fe20007ffe0ff */
[----:B------:R-:W-:Y:S01]  /*3ce0*/  CS2R R126, SRZ ;  /* 0x00000000007e7805 */ /* 0x000fe2000001ff00 */
[----:B------:R-:W-:Y:S01]  /*3cf0*/  MOV R203, R184 ;  /* 0x000000b800cb7202 */ /* 0x000fe20000000f00 */
[----:B------:R-:W-:Y:S01]  /*3d00*/  IMAD.SHL.U32 R0, R0, 0x20, RZ ;  /* 0x0000002000007824 */ /* 0x000fe200078e00ff */
        /* <DEDUP_REMOVED lines=18> */
[----:B-1----:R-:W2:Y:S01]  /*3e30*/  @P1 MUFU.RCP R5, c[0x0][0x238] ;  /* 0x00008e0000051b08 */ /* 0x002ea20000001000 */
[----:B------:R-:W-:Y:S01]  /*3e40*/  IMAD.SHL.U32 R4, R21, 0x2, RZ ;  /* 0x0000000215047824 */ /* 0x000fe200078e00ff */
[----:B------:R-:W-:Y:S01]  /*3e50*/  CS2R R96, SRZ ;  /* 0x0000000000607805 */ /* 0x000fe2000001ff00 */
[----:B------:R-:W-:Y:S01]  /*3e60*/  CS2R R90, SRZ ;  /* 0x00000000005a7805 */ /* 0x000fe2000001ff00 */
[----:B------:R-:W-:Y:S01]  /*3e70*/  CS2R R88, SRZ ;  /* 0x0000000000587805 */ /* 0x000fe2000001ff00 */
[----:B------:R-:W-:Y:S01]  /*3e80*/  CS2R R86, SRZ ;  /* 0x0000000000567805 */ /* 0x000fe2000001ff00 */
[----:B------:R-:W-:Y:S01]  /*3e90*/  LOP3.LUT R4, R0, 0x6, R4, 0xf8, !PT ;  /* 0x0000000600047812 */ /* 0x000fe200078ef804 */
[----:B------:R-:W-:Y:S01]  /*3ea0*/  IMAD.U32 R0, RZ, RZ, UR25 ;  /* 0x00000019ff007e24 */ /* 0x000fe2000f8e00ff */
[----:B------:R-:W-:Y:S01]  /*3eb0*/  CS2R R84, SRZ ;  /* 0x0000000000547805 */ /* 0x000fe2000001ff00 */
[----:B------:R-:W-:Y:S01]  /*3ec0*/  CS2R R78, SRZ ;  /* 0x00000000004e7805 */ /* 0x000fe2000001ff00 */
[----:B------:R-:W-:Y:S01]  /*3ed0*/  CS2R R76, SRZ ;  /* 0x00000000004c7805 */ /* 0x000fe2000001ff00 */
[----:B------:R-:W-:Y:S01]  /*3ee0*/  IMAD R195, R0, 0x80, R4 ;  /* 0x0000008000c37824 */ /* 0x000fe200078e0204 */
[----:B------:R-:W-:Y:S01]  /*3ef0*/  IADD3 R0, R181, 0x1800, RZ ;  /* 0x00001800b5007810 */ /* 0x000fe20007ffe0ff */
[----:B------:R-:W-:Y:S01]  /*3f00*/  CS2R R82, SRZ ;  /* 0x0000000000527805 */ /* 0x000fe2000001ff00 */
[----:B------:R-:W-:Y:S01]  /*3f10*/  IADD3 R4, R23, 0x1, RZ ;  /* 0x0000000117047810 */ /* 0x000fe20007ffe0ff */
[----:B------:R1:W3:Y:S01]  /*3f20*/  I2F R204, R195 ;  /* 0x000000c300cc7306 */ /* 0x0002e20000201400 */
[----:B------:R-:W-:Y:S01]  /*3f30*/  SEL R0, R0, R181, !P0 ;  /* 0x000000b500007207 */ /* 0x000fe20004000000 */
[----:B------:R-:W-:Y:S01]  /*3f40*/  CS2R R80, SRZ ;  /* 0x0000000000507805 */ /* 0x000fe2000001ff00 */
[C---:B------:R-:W-:Y:S01]  /*3f50*/  IADD3 R202, R195.reuse, 0x19, RZ ;  /* 0x00000019c3ca7810 */ /* 0x040fe20007ffe0ff */
[----:B------:R4:W-:Y:S01]  /*3f60*/  STL [R1+0x38], R4 ;  /* 0x0000380401007387 */ /* 0x0009e20000100800 */
[C---:B------:R-:W-:Y:S01]  /*3f70*/  IADD3 R201, R195.reuse, 0x18, RZ ;  /* 0x00000018c3c97810 */ /* 0x040fe20007ffe0ff */
[----:B------:R-:W-:Y:S01]  /*3f80*/  CS2R R74, SRZ ;  /* 0x00000000004a7805 */ /* 0x000fe2000001ff00 */
[C---:B------:R-:W-:Y:S01]  /*3f90*/  IADD3 R200, R195.reuse, 0x11, RZ ;  /* 0x00000011c3c87810 */ /* 0x040fe20007ffe0ff */
[----:B------:R1:W1:Y:S01]  /*3fa0*/  I2F R211, R202 ;  /* 0x000000ca00d37306 */ /* 0x0002620000201400 */
[C---:B------:R-:W-:Y:S01]  /*3fb0*/  IADD3 R199, R195.reuse, 0x10, RZ ;  /* 0x00000010c3c77810 */ /* 0x040fe20007ffe0ff */
[----:B------:R-:W-:Y:S01]  /*3fc0*/  CS2R R72, SRZ ;  /* 0x0000000000487805 */ /* 0x000fe2000001ff00 */
[C---:B------:R-:W-:Y:S01]  /*3fd0*/  IADD3 R198, R195.reuse, 0x9, RZ ;  /* 0x00000009c3c67810 */ /* 0x040fe20007ffe0ff */
[----:B------:R-:W-:Y:S01]  /*3fe0*/  CS2R R70, SRZ ;  /* 0x0000000000467805 */ /* 0x000fe2000001ff00 */
[C---:B------:R-:W-:Y:S01]  /*3ff0*/  IADD3 R197, R195.reuse, 0x8, RZ ;  /* 0x00000008c3c57810 */ /* 0x040fe20007ffe0ff */
[----:B------:R-:W-:Y:S01]  /*4000*/  CS2R R68, SRZ ;  /* 0x0000000000447805 */ /* 0x000fe2000001ff00 */
[----:B------:R-:W-:Y:S01]  /*4010*/  IADD3 R196, R195, 0x1, RZ ;  /* 0x00000001c3c47810 */ /* 0x000fe20007ffe0ff */
[----:B------:R1:W1:Y:S01]  /*4020*/  I2F R210, R201 ;  /* 0x000000c900d27306 */ /* 0x0002620000201400 */
[----:B------:R-:W-:Y:S01]  /*4030*/  CS2R R62, SRZ ;  /* 0x00000000003e7805 */ /* 0x000fe2000001ff00 */
[----:B------:R-:W-:Y:S01]  /*4040*/  CS2R R60, SRZ ;  /* 0x00000000003c7805 */ /* 0x000fe2000001ff00 */
[----:B------:R-:W-:Y:S01]  /*4050*/  CS2R R66, SRZ ;  /* 0x0000000000427805 */ /* 0x000fe2000001ff00 */
[----:B------:R-:W-:Y:S01]  /*4060*/  CS2R R64, SRZ ;  /* 0x0000000000407805 */ /* 0x000fe2000001ff00 */
[----:B------:R-:W-:Y:S01]  /*4070*/  CS2R R58, SRZ ;  /* 0x00000000003a7805 */ /* 0x000fe2000001ff00 */
[----:B------:R-:W-:Y:S01]  /*4080*/  CS2R R56, SRZ ;  /* 0x0000000000387805 */ /* 0x000fe2000001ff00 */
[----:B------:R-:W-:Y:S01]  /*4090*/  CS2R R54, SRZ ;  /* 0x0000000000367805 */ /* 0x000fe2000001ff00 */
[----:B------:R1:W1:Y:S01]  /*40a0*/  I2F R209, R200 ;  /* 0x000000c800d17306 */ /* 0x0002620000201400 */
[----:B------:R-:W-:Y:S01]  /*40b0*/  CS2R R52, SRZ ;  /* 0x0000000000347805 */ /* 0x000fe2000001ff00 */
[----:B------:R-:W-:Y:S01]  /*40c0*/  CS2R R46, SRZ ;  /* 0x00000000002e7805 */ /* 0x000fe2000001ff00 */
[----:B------:R-:W-:Y:S01]  /*40d0*/  CS2R R44, SRZ ;  /* 0x00000000002c7805 */ /* 0x000fe2000001ff00 */
[----:B------:R-:W-:Y:S01]  /*40e0*/  CS2R R50, SRZ ;  /* 0x0000000000327805 */ /* 0x000fe2000001ff00 */
[----:B----4-:R-:W-:Y:S01]  /*40f0*/  IMAD.SHL.U32 R4, R23, 0x4, RZ ;  /* 0x0000000417047824 */ /* 0x010fe200078e00ff */
[----:B------:R-:W-:Y:S01]  /*4100*/  CS2R R48, SRZ ;  /* 0x0000000000307805 */ /* 0x000fe2000001ff00 */
[----:B------:R-:W-:Y:S01]  /*4110*/  CS2R R42, SRZ ;  /* 0x00000000002a7805 */ /* 0x000fe2000001ff00 */
[----:B------:R4:W1:Y:S01]  /*4120*/  I2F R208, R199 ;  /* 0x000000c700d07306 */ /* 0x0008620000201400 */
[----:B------:R-:W-:Y:S01]  /*4130*/  CS2R R40, SRZ ;  /* 0x0000000000287805 */ /* 0x000fe2000001ff00 */
[----:B------:R-:W-:Y:S01]  /*4140*/  CS2R R38, SRZ ;  /* 0x0000000000267805 */ /* 0x000fe2000001ff00 */
[----:B------:R-:W-:Y:S01]  /*4150*/  CS2R R36, SRZ ;  /* 0x0000000000247805 */ /* 0x000fe2000001ff00 */
[----:B------:R-:W-:Y:S01]  /*4160*/  IADD3 R176, R175, R182, RZ ;  /* 0x000000b6afb07210 */ /* 0x000fe20007ffe0ff */
[----:B------:R-:W-:-:S03]  /*4170*/  UMOV UR4, URZ ;  /* 0x0000003f00047c82 */ /* 0x000fc60008000000 */
[----:B------:R4:W1:Y:S08]  /*4180*/  I2F R207, R198 ;  /* 0x000000c600cf7306 */ /* 0x0008700000201400 */
[----:B------:R4:W1:Y:S08]  /*4190*/  I2F R206, R197 ;  /* 0x000000c500ce7306 */ /* 0x0008700000201400 */
[----:B------:R4:W1:Y:S01]  /*41a0*/  I2F R205, R196 ;  /* 0x000000c400cd7306 */ /* 0x0008620000201400 */
[----:B--2---:R-:W-:Y:S01]  /*41b0*/  @P1 FMUL.FTZ R3, R3, R5 ;  /* 0x0000000503031220 */ /* 0x004fe20000410000 */
[----:B------:R-:W-:-:S03]  /*41c0*/  SHF.L.U64.HI R5, R23, 0x2, R19 ;  /* 0x0000000217057819 */ /* 0x000fc60000010213 */
[----:B------:R2:W5:Y:S02]  /*41d0*/  @P1 R2UR UR9, R3 ;  /* 0x00000000030913c2 */ /* 0x00056400000e0000 */
[----:B------:R-:W-:Y:S04]  /*41e0*/  STL [R1+0x30], R5 ;  /* 0x0000300501007387 */ /* 0x000fe80000100800 */
[----:B------:R1:W-:Y:S04]  /*41f0*/  STL [R1+0x34], R4 ;  /* 0x0000340401007387 */ /* 0x0003e80000100800 */
[----:B------:R-:W-:Y:S01]  /*4200*/  STL [R1+0x14], R7 ;  /* 0x0000140701007387 */ /* 0x000fe20000100800 */
[----:B--2---:R-:W-:Y:S01]  /*4210*/  IADD3 R3, R183, 0x1800, RZ ;  /* 0x00001800b7037810 */ /* 0x004fe20007ffe0ff */
[----:B-----5:R-:W-:-:S03]  /*4220*/  @UP1 UMOV UR4, UR9 ;  /* 0x0000000900041c82 */ /* 0x020fc60008000000 */
[----:B------:R-:W-:Y:S01]  /*4230*/  SEL R174, R3, R183, !P0 ;  /* 0x000000b703ae7207 */ /* 0x000fe20004000000 */
[----:B------:R-:W-:Y:S02]  /*4240*/  IMAD.SHL.U32 R3, R0, 0x2, RZ ;  /* 0x0000000200037824 */ /* 0x000fe400078e00ff */
[----:B------:R-:W-:Y:S02]  /*4250*/  IMAD.MOV.U32 R0, RZ, RZ, c[0x0][0x22c] ;  /* 0x00008b00ff007624 */ /* 0x000fe400078e00ff */
[----:B------:R-:W-:Y:S02]  /*4260*/  IMAD.SHL.U32 R174, R174, 0x2, RZ ;  /* 0x00000002aeae7824 */ /* 0x000fe400078e00ff */
[----:B------:R-:W-:-:S04]  /*4270*/  IMAD R0, R0, c[0x0][0x1c0], RZ ;  /* 0x0000700000007a24 */ /* 0x000fc800078e02ff */
[C---:B-1----:R-:W-:Y:S01]  /*4280*/  IMAD.SHL.U32 R4, R0.reuse, 0x8, RZ ;  /* 0x0000000800047824 */ /* 0x042fe200078e00ff */
[----:B------:R-:W-:-:S04]  /*4290*/  SHF.L.U32 R6, R0, 0x4, RZ ;  /* 0x0000000400067819 */ /* 0x000fc800000006ff */
[C---:B------:R-:W-:Y:S02]  /*42a0*/  IADD3 R5, R6.reuse, 0x20, RZ ;  /* 0x0000002006057810 */ /* 0x040fe40007ffe0ff */
[----:B------:R-:W-:Y:S02]  /*42b0*/  IADD3 R0, R6, 0x40, RZ ;  /* 0x0000004006007810 */ /* 0x000fe40007ffe0ff */
[----:B------:R-:W-:Y:S01]  /*42c0*/  IADD3 R6, R222, 0x20, RZ ;  /* 0x00000020de067810 */ /* 0x000fe20007ffe0ff */
[C---:B------:R-:W-:Y:S02]  /*42d0*/  IMAD.IADD R5, R4.reuse, 0x1, R5 ;  /* 0x0000000104057824 */ /* 0x040fe400078e0205 */
[C---:B------:R-:W-:Y:S02]  /*42e0*/  IMAD.IADD R0, R4.reuse, 0x1, R0 ;  /* 0x0000000104007824 */ /* 0x040fe400078e0200 */
[----:B------:R1:W-:Y:S02]  /*42f0*/  STL [R1+0x10], R6 ;  /* 0x0000100601007387 */ /* 0x0003e40000100800 */
[----:B-1----:R-:W-:-:S02]  /*4300*/  IMAD.IADD R6, R4, 0x1, R5 ;  /* 0x0000000104067824 */ /* 0x002fc400078e0205 */
[C---:B------:R-:W-:Y:S02]  /*4310*/  IMAD.IADD R5, R4.reuse, 0x1, R0 ;  /* 0x0000000104057824 */ /* 0x040fe400078e0200 */
[C---:B------:R-:W-:Y:S02]  /*4320*/  IMAD.IADD R6, R4.reuse, 0x1, R6 ;  /* 0x0000000104067824 */ /* 0x040fe400078e0206 */
[----:B------:R-:W-:-:S03]  /*4330*/  IMAD.IADD R5, R4, 0x1, R5 ;  /* 0x0000000104057824 */ /* 0x000fc600078e0205 */
[C---:B------:R-:W-:Y:S01]  /*4340*/  IADD3 R6, R4.reuse, R6, RZ ;  /* 0x0000000604067210 */ /* 0x040fe20007ffe0ff */
[----:B------:R-:W-:-:S04]  /*4350*/  IMAD.IADD R5, R4, 0x1, R5 ;  /* 0x0000000104057824 */ /* 0x000fc800078e0205 */
[----:B------:R1:W-:Y:S01]  /*4360*/  STL [R1+0x1c], R6 ;  /* 0x00001c0601007387 */ /* 0x0003e20000100800 */
[----:B------:R-:W-:-:S03]  /*4370*/  IMAD.IADD R0, R4, 0x1, R5 ;  /* 0x0000000104007824 */ /* 0x000fc600078e0205 */
[----:B------:R4:W-:Y:S01]  /*4380*/  STL [R1+0x18], R5 ;  /* 0x0000180501007387 */ /* 0x0009e20000100800 */
[----:B-1----:R-:W-:-:S05]  /*4390*/  IMAD.IADD R6, R4, 0x1, R6 ;  /* 0x0000000104067824 */ /* 0x002fca00078e0206 */
[----:B------:R4:W-:Y:S04]  /*43a0*/  STL [R1+0x24], R6 ;  /* 0x0000240601007387 */ /* 0x0009e80000100800 */
[----:B---3--:R4:W-:Y:S02]  /*43b0*/  STL [R1+0x20], R0 ;  /* 0x0000200001007387 */ /* 0x0089e40000100800 */
.L_x_638:
[----:B------:R-:W0:Y:S01]  /*43c0*/  LDGDEPBAR ;  /* 0x00000000000079af */ /* 0x000e220000000000 */
[----:B----4-:R-:W-:Y:S01]  /*43d0*/  IADD3 R0, R182, R174, RZ ;  /* 0x000000aeb6007210 */ /* 0x010fe20007ffe0ff */
[----:B------:R-:W-:Y:S02]  /*43e0*/  USHF.L.U32 UR9, UR25, 0x7, URZ ;  /* 0x0000000719097899 */ /* 0x000fe4000800063f */
[----:B------:R-:W-:Y:S02]  /*43f0*/  USHF.L.U32 UR10, UR5, 0x6, URZ ;  /* 0x00000006050a7899 */ /* 0x000fe4000800063f */
[----:B------:R-:W-:Y:S02]  /*4400*/  UIADD3 UR15, UR17, 0x80, UR9 ;  /* 0x00000080110f7890 */ /* 0x000fe4000fffe009 */
[----:B------:R-:W2:Y:S01]  /*4410*/  LDL R214, [R1+0x38] ;  /* 0x0000380001d67983 */ /* 0x000ea20000100800 */
[----:B------:R-:W-:Y:S02]  /*4420*/  UIADD3 UR9, UR9, 0x80, URZ ;  /* 0x0000008009097890 */ /* 0x000fe4000fffe03f */
[----:B------:R-:W-:Y:S01]  /*4430*/  UIADD3 UR15, UR15, -UR8, URZ ;  /* 0x800000080f0f7290 */ /* 0x000fe2000fffe03f */
[----:B------:R-:W3:Y:S03]  /*4440*/  LDL R213, [R1+0x8] ;  /* 0x0000080001d57983 */ /* 0x000ee60000100800 */
[----:B------:R-:W-:Y:S01]  /*4450*/  UISETP.GE.AND UP0, UPT, UR10, UR15, UPT ;  /* 0x0000000f0a00728c */ /* 0x000fe2000bf06270 */
[----:B------:R-:W4:Y:S03]  /*4460*/  LDL R212, [R1+0xc] ;  /* 0x00000c0001d47983 */ /* 0x000f260000100800 */
[----:B------:R-:W-:Y:S06]  /*4470*/  UISETP.LT.AND UP0, UPT, UR9, UR8, UP0 ;  /* 0x000000080900728c */ /* 0x000fec0008701270 */
[----:B------:R-:W-:Y:S01]  /*4480*/  PLOP3.LUT P0, PT, PT, PT, UP0, 0x80, 0x0 ;  /* 0x000000000000781c */ /* 0x000fe20003f0f008 */
[----:B------:R-:W-:Y:S01]  /*4490*/  UISETP.GT.AND UP0, UPT, UR5, UR16, UPT ;  /* 0x000000100500728c */ /* 0x000fe2000bf04270 */
        /* <DEDUP_REMOVED lines=19> */
[----:B-----5:R-:W-:Y:S02]  /*45d0*/  LDSM.16.M88.4 R164, [R0+0x1000] ;  /* 0x0010000000a4783b */ /* 0x020fe40000000200 */
        /* <DEDUP_REMOVED lines=30> */
[-C--:B------:R-:W-:Y:S03]  /*47c0*/  HMMA.16816.F32.BF16 R12, R136, R170.reuse, R12 ;  /* 0x000000aa880c723c */ /* 0x080fe6000004180c */
[----:B---3--:R-:W-:Y:S05]  /*47d0*/  FSETP.NEU.FTZ.AND P1, PT, R213, -INF , PT ;  /* 0xff800000d500780b */ /* 0x008fea0003f3d000 */
[C---:B------:R-:W-:Y:S08]  /*47e0*/  HMMA.16816.F32.BF16 R16, R164.reuse, R170, R16 ;  /* 0x000000aaa410723c */ /* 0x040ff00000041810 */
[-C--:B------:R-:W-:Y:S08]  /*47f0*/  HMMA.16816.F32.BF16 R20, R164, R140.reuse, R20 ;  /* 0x0000008ca414723c */ /* 0x080ff00000041814 */
[C---:B------:R-:W-:Y:S08]  /*4800*/  HMMA.16816.F32.BF16 R24, R136.reuse, R140, R24 ;  /* 0x0000008c8818723c */ /* 0x040ff00000041818 */
[-C--:B------:R-:W-:Y:S01]  /*4810*/  HMMA.16816.F32.BF16 R28, R136, R142.reuse, R28 ;  /* 0x0000008e881c723c */ /* 0x080fe2000004181c */
[----:B------:R1:W3:Y:S07]  /*4820*/  LDSM.16.M88.4 R136, [R0+0x2800] ;  /* 0x002800000088783b */ /* 0x0002ee0000000200 */
[----:B------:R-:W-:Y:S08]  /*4830*/  HMMA.16816.F32.BF16 R32, R164, R142, R32 ;  /* 0x0000008ea420723c */ /* 0x000ff00000041820 */
[-C--:B------:R-:W-:Y:S08]  /*4840*/  HMMA.16816.F32.BF16 R4, R144, R148.reuse, R4 ;  /* 0x000000949004723c */ /* 0x080ff00000041804 */
[C---:B--2---:R-:W-:Y:S01]  /*4850*/  HMMA.16816.F32.BF16 R8, R132.reuse, R148, R8 ;  /* 0x000000948408723c */ /* 0x044fe20000041808 */
[----:B-1----:R-:W-:Y:S04]  /*4860*/  MOV R0, UR8 ;  /* 0x0000000800007c02 */ /* 0x002fe80008000f00 */
[----:B------:R-:W-:Y:S03]  /*4870*/  IADD3 R0, R0, -UR17, R214 ;  /* 0x8000001100007c10 */ /* 0x000fe6000fffe0d6 */
[-C--:B------:R-:W-:Y:S04]  /*4880*/  HMMA.16816.F32.BF16 R12, R132, R150.reuse, R12 ;  /* 0x00000096840c723c */ /* 0x080fe8000004180c */
[----:B------:R-:W-:Y:S04]  /*4890*/  @!P0 IADD3 R0, R0, UR10, RZ ;  /* 0x0000000a00008c10 */ /* 0x000fe8000fffe0ff */
[C---:B------:R-:W-:Y:S08]  /*48a0*/  HMMA.16816.F32.BF16 R16, R144.reuse, R150, R16 ;  /* 0x000000969010723c */ /* 0x040ff00000041810 */
[-C--:B------:R-:W-:Y:S08]  /*48b0*/  HMMA.16816.F32.BF16 R20, R144, R152.reuse, R20 ;  /* 0x000000989014723c */ /* 0x080ff00000041814 */
[C---:B------:R-:W-:Y:S08]  /*48c0*/  HMMA.16816.F32.BF16 R24, R132.reuse, R152, R24 ;  /* 0x000000988418723c */ /* 0x040ff00000041818 */
[-C--:B------:R-:W-:Y:S08]  /*48d0*/  HMMA.16816.F32.BF16 R28, R132, R154.reuse, R28 ;  /* 0x0000009a841c723c */ /* 0x080ff0000004181c */
[----:B------:R-:W-:Y:S01]  /*48e0*/  HMMA.16816.F32.BF16 R32, R144, R154, R32 ;  /* 0x0000009a9020723c */ /* 0x000fe20000041820 */
[----:B------:R-:W2:Y:S04]  /*48f0*/  LDL R146, [R1+0x34] ;  /* 0x0000340001927983 */ /* 0x000ea80000100800 */
[----:B------:R-:W2:Y:S03]  /*4900*/  LDL R144, [R1+0x30] ;  /* 0x0000300001907983 */ /* 0x000ea60000100800 */
[-C--:B------:R-:W-:Y:S08]  /*4910*/  HMMA.16816.F32.BF16 R4, R156, R160.reuse, R4 ;  /* 0x000000a09c04723c */ /* 0x080ff00000041804 */
[C---:B---3--:R-:W-:Y:S08]  /*4920*/  HMMA.16816.F32.BF16 R8, R136.reuse, R160, R8 ;  /* 0x000000a08808723c */ /* 0x048ff00000041808 */
        /* <DEDUP_REMOVED lines=8> */
[----:B------:R-:W-:Y:S01]  /*49b0*/  MUFU.TANH R170, R5 ;  /* 0x0000000500aa7308 */ /* 0x000fe20000002400 */
        /* <DEDUP_REMOVED lines=13> */
[----:B------:R1:W1:Y:S01]  /*4a90*/  MUFU.TANH R247, R15 ;  /* 0x0000000f00f77308 */ /* 0x0002620000002400 */
[----:B---3--:R-:W3:Y:S09]  /*4aa0*/  LDL R13, [R1] ;  /* 0x00000000010d7983 */ /* 0x008ef20000100800 */
[----:B------:R4:W4:Y:S10]  /*4ab0*/  MUFU.TANH R227, R7 ;  /* 0x0000000700e37308 */ /* 0x0009340000002400 */
[----:B------:R4:W-:Y:S01]  /*4ac0*/  MUFU.TANH R240, R12 ;  /* 0x0000000c00f07308 */ /* 0x0009e20000002400 */
[----:B-1----:R-:W2:Y:S09]  /*4ad0*/  LDL R15, [R1+0x4] ;  /* 0x00000400010f7983 */ /* 0x002eb20000100800 */
[----:B------:R1:W-:Y:S01]  /*4ae0*/  MUFU.TANH R251, R11 ;  /* 0x0000000b00fb7308 */ /* 0x0003e20000002400 */
[----:B----4-:R-:W4:Y:S09]  /*4af0*/  LDSM.16.M88.4 R4, [R172+0xd400] ;  /* 0x00d40000ac04783b */ /* 0x010f320000000200 */
[----:B------:R1:W-:Y:S01]  /*4b00*/  MUFU.TANH R246, R8 ;  /* 0x0000000800f67308 */ /* 0x0003e20000002400 */
[----:B------:R-:W-:Y:S04]  /*4b10*/  @!P0 IMNMX R12, R0, UR8, PT ;  /* 0x00000008000c8c17 */ /* 0x000fe8000b800200 */
[-C--:B------:R-:W-:Y:S05]  /*4b20*/  @!P0 ISETP.GE.AND P2, PT, R195, R12.reuse, PT ;  /* 0x0000000cc300820c */ /* 0x080fea0003f46270 */
[----:B------:R-:W-:Y:S01]  /*4b30*/  MUFU.TANH R169, R16 ;  /* 0x0000001000a97308 */ /* 0x000fe20000002400 */
[----:B-1----:R-:W-:Y:S05]  /*4b40*/  FMUL.FTZ R11, R213, 1.4426950216293334961 ;  /* 0x3fb8aa3bd50b7820 */ /* 0x002fea0000410000 */
[----:B------:R-:W-:Y:S04]  /*4b50*/  FSEL R11, R11, RZ, P1 ;  /* 0x000000ff0b0b7208 */ /* 0x000fe80000800000 */
[----:B------:R1:W-:Y:S01]  /*4b60*/  MUFU.TANH R252, R10 ;  /* 0x0000000a00fc7308 */ /* 0x0003e20000002400 */
[----:B------:R-:W-:Y:S01]  /*4b70*/  @!P0 ISETP.GE.AND P1, PT, R196, R12, PT ;  /* 0x0000000cc400820c */ /* 0x000fe20003f26270 */
[----:B------:R-:W-:Y:S05]  /*4b80*/  FFMA.FTZ R8, R204, UR4, R166 ;  /* 0x00000004cc087c23 */ /* 0x000fea00080100a6 */
[----:B------:R-:W-:Y:S03]  /*4b90*/  @!P0 FSEL R8, R8, -INF , !P2 ;  /* 0xff80000008088808 */ /* 0x000fe60005000000 */
[----:B------:R-:W-:Y:S01]  /*4ba0*/  MUFU.TANH R165, R17 ;  /* 0x0000001100a57308 */ /* 0x000fe20000002400 */
[-C--:B----4-:R-:W-:Y:S03]  /*4bb0*/  HMMA.16816.F32.BF16 R20, R156, R4.reuse, R20 ;  /* 0x000000049c14723c */ /* 0x090fe60000041814 */
[----:B------:R-:W-:Y:S06]  /*4bc0*/  FFMA.FTZ R8, R8, c[0x0][0x23c], -R11 ;  /* 0x00008f0008087a23 */ /* 0x000fec000001080b */
[----:B------:R4:W-:Y:S01]  /*4bd0*/  MUFU.TANH R245, R9 ;  /* 0x0000000900f57308 */ /* 0x0009e20000002400 */
[C---:B------:R-:W-:Y:S04]  /*4be0*/  HMMA.16816.F32.BF16 R24, R136.reuse, R4, R24 ;  /* 0x000000048818723c */ /* 0x040fe80000041818 */
[----:B-1----:R-:W-:Y:S03]  /*4bf0*/  @!P0 IADD3 R10, R0, 0x8, RZ ;  /* 0x00000008000a8810 */ /* 0x002fe60007ffe0ff */
[----:B------:R-:W-:Y:S02]  /*4c00*/  FMUL.FTZ R4, R212, 1.4426950216293334961 ;  /* 0x3fb8aa3bd4047820 */ /* 0x000fe40000410000 */
[----:B------:R-:W-:Y:S01]  /*4c10*/  MUFU.TANH R217, R18 ;  /* 0x0000001200d97308 */ /* 0x000fe20000002400 */
[-C--:B------:R-:W-:Y:S03]  /*4c20*/  HMMA.16816.F32.BF16 R28, R136, R6.reuse, R28 ;  /* 0x00000006881c723c */ /* 0x080fe6000004181c */
[----:B------:R-:W-:Y:S01]  /*4c30*/  @!P0 IMNMX R10, R10, UR8, PT ;  /* 0x000000080a0a8c17 */ /* 0x000fe2000b800200 */
[----:B------:R-:W-:Y:S02]  /*4c40*/  FFMA.FTZ R5, R204, UR4, R228 ;  /* 0x00000004cc057c23 */ /* 0x000fe400080100e4 */
[----:B------:R-:W-:Y:S01]  /*4c50*/  FMUL.FTZ R20, R20, c[0x0][0x2ec] ;  /* 0x0000bb0014147a20 */ /* 0x000fe20000410000 */
[-C--:B------:R-:W-:Y:S02]  /*4c60*/  @!P0 ISETP.GE.AND P2, PT, R195, R10.reuse, PT ;  /* 0x0000000ac300820c */ /* 0x080fe40003f46270 */
[----:B------:R1:W-:Y:S01]  /*4c70*/  MUFU.EX2 R148, R8 ;  /* 0x0000000800947308 */ /* 0x0003e20000000800 */
[----:B------:R-:W-:Y:S04]  /*4c80*/  HMMA.16816.F32.BF16 R32, R156, R6, R32 ;  /* 0x000000069c20723c */ /* 0x000fe80000041820 */
[----:B----4-:R-:W-:Y:S01]  /*4c90*/  FFMA.FTZ R9, R205, UR4, R170 ;  /* 0x00000004cd097c23 */ /* 0x010fe200080100aa */
[----:B------:R-:W-:Y:S01]  /*4ca0*/  @!P0 FSEL R5, R5, -INF , !P2 ;  /* 0xff80000005058808 */ /* 0x000fe20005000000 */
[----:B------:R-:W-:Y:S02]  /*4cb0*/  FMUL.FTZ R21, R21, c[0x0][0x2ec] ;  /* 0x0000bb0015157a20 */ /* 0x000fe40000410000 */
[----:B------:R-:W-:Y:S01]  /*4cc0*/  FMUL.FTZ R22, R22, c[0x0][0x2ec] ;  /* 0x0000bb0016167a20 */ /* 0x000fe20000410000 */
[----:B------:R-:W-:Y:S03]  /*4cd0*/  MUFU.TANH R215, R19 ;  /* 0x0000001300d77308 */ /* 0x000fe60000002400 */
[----:B------:R-:W-:Y:S01]  /*4ce0*/  @!P0 FSEL R9, R9, -INF , !P1 ;  /* 0xff80000009098808 */ /* 0x000fe20004800000 */
[----:B------:R-:W-:Y:S01]  /*4cf0*/  FMUL.FTZ R23, R23, c[0x0][0x2ec] ;  /* 0x0000bb0017177a20 */ /* 0x000fe20000410000 */
[----:B------:R-:W-:Y:S01]  /*4d00*/  FSETP.NEU.FTZ.AND P1, PT, R212, -INF , PT ;  /* 0xff800000d400780b */ /* 0x000fe20003f3d000 */
[----:B------:R-:W-:Y:S02]  /*4d10*/  FMUL.FTZ R28, R28, c[0x0][0x2ec] ;  /* 0x0000bb001c1c7a20 */ /* 0x000fe40000410000 */
[----:B------:R-:W-:Y:S02]  /*4d20*/  FMUL.FTZ R29, R29, c[0x0][0x2ec] ;  /* 0x0000bb001d1d7a20 */ /* 0x000fe40000410000 */
[----:B------:R-:W4:Y:S01]  /*4d30*/  MUFU.TANH R248, R14 ;  /* 0x0000000e00f87308 */ /* 0x000f220000002400 */
[----:B------:R-:W-:Y:S02]  /*4d40*/  FFMA.FTZ R6, R207, UR4, R247 ;  /* 0x00000004cf067c23 */ /* 0x000fe400080100f7 */
[----:B------:R-:W-:Y:S02]  /*4d50*/  FMUL.FTZ R30, R30, c[0x0][0x2ec] ;  /* 0x0000bb001e1e7a20 */ /* 0x000fe40000410000 */
[----:B-1----:R-:W-:Y:S01]  /*4d60*/  FFMA.FTZ R8, R9, c[0x0][0x23c], -R11 ;  /* 0x00008f0009087a23 */ /* 0x002fe2000001080b */
[----:B------:R-:W-:Y:S01]  /*4d70*/  FSEL R9, R4, RZ, P1 ;  /* 0x000000ff04097208 */ /* 0x000fe20000800000 */
[----:B------:R-:W-:Y:S01]  /*4d80*/  FFMA.FTZ R4, R205, UR4, R227 ;  /* 0x00000004cd047c23 */ /* 0x000fe200080100e3 */
[----:B------:R-:W-:Y:S01]  /*4d90*/  @!P0 ISETP.GE.AND P1, PT, R196, R10, PT ;  /* 0x0000000ac400820c */ /* 0x000fe20003f26270 */
[----:B------:R-:W-:Y:S01]  /*4da0*/  FMUL.FTZ R32, R32, c[0x0][0x2ec] ;  /* 0x0000bb0020207a20 */ /* 0x000fe20000410000 */
[----:B------:R-:W1:Y:S01]  /*4db0*/  MUFU.TANH R168, R20 ;  /* 0x0000001400a87308 */ /* 0x000e620000002400 */
[--C-:B------:R-:W-:Y:S01]  /*4dc0*/  FFMA.FTZ R5, R5, c[0x0][0x23c], -R9.reuse ;  /* 0x00008f0005057a23 */ /* 0x100fe20000010809 */
[----:B------:R-:W-:Y:S01]  /*4dd0*/  @!P0 FSEL R4, R4, -INF , !P1 ;  /* 0xff80000004048808 */ /* 0x000fe20004800000 */
[----:B------:R-:W-:Y:S02]  /*4de0*/  FMUL.FTZ R33, R33, c[0x0][0x2ec] ;  /* 0x0000bb0021217a20 */ /* 0x000fe40000410000 */
[----:B------:R-:W-:Y:S02]  /*4df0*/  FMUL.FTZ R34, R34, c[0x0][0x2ec] ;  /* 0x0000bb0022227a20 */ /* 0x000fe40000410000 */
[----:B------:R-:W-:Y:S02]  /*4e00*/  FMUL.FTZ R35, R35, c[0x0][0x2ec] ;  /* 0x0000bb0023237a20 */ /* 0x000fe40000410000 */
[----:B------:R-:W-:Y:S01]  /*4e10*/  FMUL.FTZ R31, R31, c[0x0][0x2ec] ;  /* 0x0000bb001f1f7a20 */ /* 0x000fe20000410000 */
[----:B------:R1:W-:Y:S01]  /*4e20*/  MUFU.EX2 R145, R8 ;  /* 0x0000000800917308 */ /* 0x0003e20000000800 */
[----:B------:R-:W-:Y:S02]  /*4e30*/  FMUL.FTZ R24, R24, c[0x0][0x2ec] ;  /* 0x0000bb0018187a20 */ /* 0x000fe40000410000 */
[----:B------:R-:W-:Y:S02]  /*4e40*/  FMUL.FTZ R25, R25, c[0x0][0x2ec] ;  /* 0x0000bb0019197a20 */ /* 0x000fe40000410000 */
[----:B------:R-:W-:Y:S02]  /*4e50*/  FMUL.FTZ R26, R26, c[0x0][0x2ec] ;  /* 0x0000bb001a1a7a20 */ /* 0x000fe40000410000 */
[----:B------:R-:W-:Y:S02]  /*4e60*/  FMUL.FTZ R27, R27, c[0x0][0x2ec] ;  /* 0x0000bb001b1b7a20 */ /* 0x000fe40000410000 */
[----:B------:R-:W-:Y:S01]  /*4e70*/  FFMA.FTZ R4, R4, c[0x0][0x23c], -R9 ;  /* 0x00008f0004047a23 */ /* 0x000fe20000010809 */
[----:B------:R-:W-:Y:S01]  /*4e80*/  MUFU.EX2 R231, R5 ;  /* 0x0000000500e77308 */ /* 0x000fe20000000800 */
[----:B----4-:R-:W-:Y:S09]  /*4e90*/  FFMA.FTZ R7, R206, UR4, R248 ;  /* 0x00000004ce077c23 */ /* 0x010ff200080100f8 */
[----:B------:R4:W-:Y:S01]  /*4ea0*/  MUFU.EX2 R229, R4 ;  /* 0x0000000400e57308 */ /* 0x0009e20000000800 */
[----:B-1----:R-:W-:Y:S04]  /*4eb0*/  @!P0 IADD3 R8, R0, 0x20, RZ ;  /* 0x0000002000088810 */ /* 0x002fe80007ffe0ff */
[----:B------:R-:W-:Y:S05]  /*4ec0*/  @!P0 IMNMX R8, R8, UR8, PT ;  /* 0x0000000808088c17 */ /* 0x000fea000b800200 */
[----:B------:R-:W-:Y:S01]  /*4ed0*/  MUFU.TANH R213, R28 ;  /* 0x0000001c00d57308 */ /* 0x000fe20000002400 */
[-C--:B------:R-:W-:Y:S09]  /*4ee0*/  @!P0 ISETP.GE.AND P2, PT, R195, R8.reuse, PT ;  /* 0x00000008c300820c */ /* 0x080ff20003f46270 */
[----:B------:R-:W-:Y:S01]  /*4ef0*/  MUFU.TANH R212, R29 ;  /* 0x0000001d00d47308 */ /* 0x000fe20000002400 */
[----:B----4-:R-:W-:Y:S05]  /*4f00*/  FFMA.FTZ R4, R204, UR4, R246 ;  /* 0x00000004cc047c23 */ /* 0x010fea00080100f6 */
[----:B------:R-:W-:Y:S04]  /*4f10*/  @!P0 FSEL R4, R4, -INF , !P2 ;  /* 0xff80000004048808 */ /* 0x000fe80005000000 */
[----:B------:R-:W-:Y:S10]  /*4f20*/  MUFU.TANH R232, R30 ;  /* 0x0000001e00e87308 */ /* 0x000ff40000002400 */
[----:B------:R-:W-:Y:S10]  /*4f30*/  MUFU.TANH R150, R32 ;  /* 0x0000002000967308 */ /* 0x000ff40000002400 */
[----:B------:R-:W-:Y:S10]  /*4f40*/  MUFU.TANH R149, R33 ;  /* 0x0000002100957308 */ /* 0x000ff40000002400 */
[----:B------:R-:W-:Y:S10]  /*4f50*/  MUFU.TANH R158, R34 ;  /* 0x00000022009e7308 */ /* 0x000ff40000002400 */
[----:B------:R-:W-:Y:S10]  /*4f60*/  MUFU.TANH R157, R35 ;  /* 0x00000023009d7308 */ /* 0x000ff40000002400 */
[----:B------:R-:W-:Y:S10]  /*4f70*/  MUFU.TANH R230, R31 ;  /* 0x0000001f00e67308 */ /* 0x000ff40000002400 */
[----:B------:R-:W1:Y:S10]  /*4f80*/  MUFU.TANH R167, R21 ;  /* 0x0000001500a77308 */ /* 0x000e740000002400 */
[----:B------:R-:W4:Y:S10]  /*4f90*/  MUFU.TANH R219, R22 ;  /* 0x0000001600db7308 */ /* 0x000f340000002400 */
[----:B------:R-:W1:Y:S10]  /*4fa0*/  MUFU.TANH R216, R23 ;  /* 0x0000001700d87308 */ /* 0x000e740000002400 */
[----:B------:R-:W1:Y:S10]  /*4fb0*/  MUFU.TANH R226, R24 ;  /* 0x0000001800e27308 */ /* 0x000e740000002400 */
[----:B------:R-:W1:Y:S10]  /*4fc0*/  MUFU.TANH R225, R25 ;  /* 0x0000001900e17308 */ /* 0x000e740000002400 */
[----:B------:R-:W1:Y:S01]  /*4fd0*/  MUFU.TANH R242, R26 ;  /* 0x0000001a00f27308 */ /* 0x000e620000002400 */
[C---:B---3--:R-:W-:Y:S01]  /*4fe0*/  FMUL.FTZ R5, R13.reuse, 1.4426950216293334961 ;  /* 0x3fb8aa3b0d057820 */ /* 0x048fe20000410000 */
[----:B------:R-:W-:Y:S01]  /*4ff0*/  FSETP.NEU.FTZ.AND P1, PT, R13, -INF , PT ;  /* 0xff8000000d00780b */ /* 0x000fe20003f3d000 */
[----:B------:R-:W-:Y:S03]  /*5000*/  FFMA.FTZ R13, R205, UR4, R245 ;  /* 0x00000004cd0d7c23 */ /* 0x000fe600080100f5 */
[----:B------:R-:W-:Y:S04]  /*5010*/  FSEL R5, R5, RZ, P1 ;  /* 0x000000ff05057208 */ /* 0x000fe80000800000 */
[----:B------:R-:W3:Y:S01]  /*5020*/  MUFU.TANH R241, R27 ;  /* 0x0000001b00f17308 */ /* 0x000ee20000002400 */
[----:B------:R-:W-:Y:S01]  /*5030*/  @!P0 ISETP.GE.AND P1, PT, R196, R8, PT ;  /* 0x00000008c400820c */ /* 0x000fe20003f26270 */
[--C-:B------:R-:W-:Y:S03]  /*5040*/  FFMA.FTZ R14, R4, c[0x0][0x23c], -R5.reuse ;  /* 0x00008f00040e7a23 */ /* 0x100fe60000010805 */
[----:B------:R-:W-:Y:S02]  /*5050*/  @!P0 FSEL R13, R13, -INF , !P1 ;  /* 0xff8000000d0d8808 */ /* 0x000fe40004800000 */
[----:B------:R-:W-:Y:S03]  /*5060*/  @!P0 IADD3 R4, R0, 0x28, RZ ;  /* 0x0000002800048810 */ /* 0x000fe60007ffe0ff */
[----:B------:R-:W-:Y:S01]  /*5070*/  FFMA.FTZ R13, R13, c[0x0][0x23c], -R5 ;  /* 0x00008f000d0d7a23 */ /* 0x000fe20000010805 */
[----:B------:R1:W-:Y:S01]  /*5080*/  MUFU.EX2 R239, R14 ;  /* 0x0000000e00ef7308 */ /* 0x0003e20000000800 */
[----:B------:R-:W-:Y:S01]  /*5090*/  @!P0 IMNMX R4, R4, UR8, PT ;  /* 0x0000000804048c17 */ /* 0x000fe2000b800200 */
[C---:B--2---:R-:W-:Y:S01]  /*50a0*/  FMUL.FTZ R0, R15.reuse, 1.4426950216293334961 ;  /* 0x3fb8aa3b0f007820 */ /* 0x044fe20000410000 */
[----:B------:R-:W-:Y:S02]  /*50b0*/  FSETP.NEU.FTZ.AND P1, PT, R15, -INF , PT ;  /* 0xff8000000f00780b */ /* 0x000fe40003f3d000 */
[-C--:B------:R-:W-:Y:S02]  /*50c0*/  @!P0 ISETP.GE.AND P2, PT, R195, R4.reuse, PT ;  /* 0x00000004c300820c */ /* 0x080fe40003f46270 */
[----:B------:R-:W-:Y:S03]  /*50d0*/  FSEL R0, R0, RZ, P1 ;  /* 0x000000ff00007208 */ /* 0x000fe60000800000 */
[----:B------:R2:W-:Y:S01]  /*50e0*/  MUFU.EX2 R237, R13 ;  /* 0x0000000d00ed7308 */ /* 0x0005e20000000800 */
[----:B------:R-:W-:Y:S01]  /*50f0*/  @!P0 ISETP.GE.AND P1, PT, R196, R4, PT ;  /* 0x00000004c400820c */ /* 0x000fe20003f26270 */
[----:B-1----:R-:W-:Y:S05]  /*5100*/  FFMA.FTZ R14, R204, UR4, R252 ;  /* 0x00000004cc0e7c23 */ /* 0x002fea00080100fc */
[----:B------:R-:W-:Y:S02]  /*5110*/  @!P0 FSEL R14, R14, -INF , !P2 ;  /* 0xff8000000e0e8808 */ /* 0x000fe40005000000 */
[-C--:B------:R-:W-:Y:S01]  /*5120*/  @!P0 ISETP.GE.AND P2, PT, R201, R8.reuse, PT ;  /* 0x00000008c900820c */ /* 0x080fe20003f46270 */
[----:B--2---:R-:W-:Y:S02]  /*5130*/  FFMA.FTZ R13, R205, UR4, R251 ;  /* 0x00000004cd0d7c23 */ /* 0x004fe400080100fb */
[--C-:B------:R-:W-:Y:S03]  /*5140*/  FFMA.FTZ R14, R14, c[0x0][0x23c], -R0.reuse ;  /* 0x00008f000e0e7a23 */ /* 0x100fe60000010800 */
[----:B------:R-:W-:Y:S01]  /*5150*/  @!P0 FSEL R13, R13, -INF , !P1 ;  /* 0xff8000000d0d8808 */ /* 0x000fe20004800000 */
[----:B------:R1:W-:Y:S01]  /*5160*/  MUFU.EX2 R250, R14 ;  /* 0x0000000e00fa7308 */ /* 0x0003e20000000800 */
[-C--:B------:R-:W-:Y:S03]  /*5170*/  @!P0 ISETP.GE.AND P1, PT, R197, R8.reuse, PT ;  /* 0x00000008c500820c */ /* 0x080fe60003f26270 */
[----:B------:R-:W-:Y:S06]  /*5180*/  FFMA.FTZ R13, R13, c[0x0][0x23c], -R0 ;  /* 0x00008f000d0d7a23 */ /* 0x000fec0000010800 */
[----:B------:R2:W2:Y:S01]  /*5190*/  MUFU.EX2 R249, R13 ;  /* 0x0000000d00f97308 */ /* 0x0004a20000000800 */
[----:B-1----:R-:W-:Y:S02]  /*51a0*/  FFMA.FTZ R14, R207, UR4, R238 ;  /* 0x00000004cf0e7c23 */ /* 0x002fe400080100ee */
[----:B--2---:R-:W-:Y:S05]  /*51b0*/  FFMA.FTZ R13, R206, UR4, R240 ;  /* 0x00000004ce0d7c23 */ /* 0x004fea00080100f0 */
        /* <DEDUP_REMOVED lines=20> */
[----:B--2---:R-:W-:Y:S02]  /*5300*/  FFMA.FTZ R6, R207, UR4, R165 ;  /* 0x00000004cf067c23 */ /* 0x004fe400080100a5 */
        /* <DEDUP_REMOVED lines=24> */
[----:B------:R1:W-:Y:S01]  /*5490*/  MUFU.EX2 R153, R6 ;  /* 0x0000000600997308 */ /* 0x0003e20000000800 */
[----:B----4-:R-:W-:Y:S05]  /*54a0*/  FFMA.FTZ R7, R208, UR4, R219 ;  /* 0x00000004d0077c23 */ /* 0x010fea00080100db */
[----:B------:R-:W-:Y:S02]  /*54b0*/  @!P0 FSEL R7, R7, -INF , !P1 ;  /* 0xff80000007078808 */ /* 0x000fe40004800000 */
[----:B------:R-:W-:Y:S03]  /*54c0*/  @!P0 ISETP.GE.AND P1, PT, R200, R10, PT ;  /* 0x0000000ac800820c */ /* 0x000fe60003f26270 */
[--C-:B------:R-:W-:Y:S02]  /*54d0*/  FFMA.FTZ R7, R7, c[0x0][0x23c], -R9.reuse ;  /* 0x00008f0007077a23 */ /* 0x100fe40000010809 */
[----:B-1----:R-:W-:Y:S02]  /*54e0*/  FFMA.FTZ R6, R209, UR4, R216 ;  /* 0x00000004d1067c23 */ /* 0x002fe400080100d8 */
        /* <DEDUP_REMOVED lines=19> */
[----:B---3--:R-:W-:Y:S02]  /*5620*/  FFMA.FTZ R6, R209, UR4, R241 ;  /* 0x00000004d1067c23 */ /* 0x008fe400080100f1 */
[----:B------:R1:W-:Y:S03]  /*5630*/  MUFU.EX2 R236, R7 ;  /* 0x0000000700ec7308 */ /* 0x0003e60000000800 */
[----:B------:R-:W-:Y:S02]  /*5640*/  @!P0 FSEL R6, R6, -INF , !P1 ;  /* 0xff80000006068808 */ /* 0x000fe40004800000 */
[----:B------:R-:W-:Y:S03]  /*5650*/  @!P0 ISETP.GE.AND P1, PT, R202, R8, PT ;  /* 0x00000008ca00820c */ /* 0x000fe60003f26270 */
[----:B------:R-:W-:Y:S02]  /*5660*/  FFMA.FTZ R13, R6, c[0x0][0x23c], -R0 ;  /* 0x00008f00060d7a23 */ /* 0x000fe40000010800 */
[----:B------:R-:W-:Y:S02]  /*5670*/  FFMA.FTZ R6, R211, UR4, R212 ;  /* 0x00000004d3067c23 */ /* 0x000fe400080100d4 */
[----:B------:R-:W-:Y:S03]  /*5680*/  MUFU.EX2 R235, R13 ;  /* 0x0000000d00eb7308 */ /* 0x000fe60000000800 */
[----:B------:R-:W-:Y:S02]  /*5690*/  @!P0 FSEL R6, R6, -INF , !P1 ;  /* 0xff80000006068808 */ /* 0x000fe40004800000 */
[----:B------:R-:W-:Y:S01]  /*56a0*/  @!P0 ISETP.GE.AND P1, PT, R201, R4, PT ;  /* 0x00000004c900820c */ /* 0x000fe20003f26270 */
[----:B-1----:R-:W-:Y:S05]  /*56b0*/  FFMA.FTZ R7, R210, UR4, R213 ;  /* 0x00000004d2077c23 */ /* 0x002fea00080100d5 */
[----:B------:R-:W-:Y:S02]  /*56c0*/  @!P0 FSEL R7, R7, -INF , !P2 ;  /* 0xff80000007078808 */ /* 0x000fe40005000000 */
[-C--:B------:R-:W-:Y:S03]  /*56d0*/  @!P0 ISETP.GE.AND P2, PT, R201, R12.reuse, PT ;  /* 0x0000000cc900820c */ /* 0x080fe60003f46270 */
[--C-:B------:R-:W-:Y:S02]  /*56e0*/  FFMA.FTZ R7, R7, c[0x0][0x23c], -R5.reuse ;  /* 0x00008f0007077a23 */ /* 0x100fe40000010805 */
[----:B------:R-:W-:Y:S02]  /*56f0*/  FFMA.FTZ R5, R6, c[0x0][0x23c], -R5 ;  /* 0x00008f0006057a23 */ /* 0x000fe40000010805 */
[----:B------:R-:W-:Y:S01]  /*5700*/  FFMA.FTZ R6, R210, UR4, R232 ;  /* 0x00000004d2067c23 */ /* 0x000fe200080100e8 */
        /* <DEDUP_REMOVED lines=10> */
[--C-:B------:R-:W-:Y:S03]  /*57b0*/  FFMA.FTZ R7, R7, c[0x0][0x23c], -R11.reuse ;  /* 0x00008f0007077a23 */ /* 0x100fe6000001080b */
[----:B------:R-:W-:Y:S01]  /*57c0*/  @!P0 FSEL R5, R5, -INF , !P1 ;  /* 0xff80000005058808 */ /* 0x000fe20004800000 */
[----:B------:R1:W-:Y:S01]  /*57d0*/  MUFU.EX2 R152, R7 ;  /* 0x0000000700987308 */ /* 0x0003e20000000800 */
[----:B------:R-:W-:Y:S01]  /*57e0*/  @!P0 ISETP.GE.AND P1, PT, R202, R10, PT ;  /* 0x0000000aca00820c */ /* 0x000fe20003f26270 */
[----:B---3--:R-:W-:Y:S02]  /*57f0*/  FFMA.FTZ R6, R210, UR4, R158 ;  /* 0x00000004d2067c23 */ /* 0x008fe4000801009e */
        /* <DEDUP_REMOVED lines=14> */
[----:B------:R-:W-:Y:S01]  /*58e0*/  IADD3 R146, P0, R146, UR14, RZ ;  /* 0x0000000e92927c10 */ /* 0x000fe2000ff1e0ff */
[----:B------:R1:W-:Y:S02]  /*58f0*/  STS [R188+0x19400], R7 ;  /* 0x01940007bc007388 */ /* 0x0003e40000000800 */
[----:B------:R-:W-:Y:S01]  /*5900*/  FFMA.FTZ R0, R5, c[0x0][0x23c], -R0 ;  /* 0x00008f0005007a23 */ /* 0x000fe20000010800 */
[----:B------:R-:W-:Y:S01]  /*5910*/  F2FP.BF16.PACK_AB R5, R249, R250 ;  /* 0x000000faf905723e */ /* 0x000fe200000010ff */
[----:B------:R-:W2:Y:S01]  /*5920*/  MUFU.EX2 R159, R9 ;  /* 0x00000009009f7308 */ /* 0x000ea20000000800 */
[----:B------:R-:W-:Y:S02]  /*5930*/  IADD3.X R147, R144, UR13, RZ, P0, !PT ;  /* 0x0000000d90937c10 */ /* 0x000fe400087fe4ff */
[----:B------:R-:W-:Y:S03]  /*5940*/  PLOP3.LUT P0, PT, PT, PT, UP0, 0x80, 0x0 ;  /* 0x000000000000781c */ /* 0x000fe60003f0f008 */
[----:B------:R-:W4:Y:S04]  /*5950*/  LDG.E R144, [R146.64] ;  /* 0x0000000692907981 */ /* 0x000f28000c1e1900 */
[----:B------:R2:W2:Y:S01]  /*5960*/  MUFU.EX2 R221, R0 ;  /* 0x0000000000dd7308 */ /* 0x0004a20000000800 */
[----:B---3--:R-:W-:Y:S02]  /*5970*/  F2FP.BF16.PACK_AB R6, R237, R239 ;  /* 0x000000efed06723e */ /* 0x008fe400000010ff */
[----:B--2---:R-:W-:Y:S05]  /*5980*/  F2FP.BF16.PACK_AB R4, R155, R156 ;  /* 0x0000009c9b04723e */ /* 0x004fea00000010ff */
[----:B------:R2:W-:Y:S01]  /*5990*/  STS [R187+0x19000], R4 ;  /* 0x01900004bb007388 */ /* 0x0005e20000000800 */
[----:B-1----:R-:W-:Y:S02]  /*59a0*/  F2FP.BF16.PACK_AB R7, R224, R233 ;  /* 0x000000e9e007723e */ /* 0x002fe400000010ff */
[----:B------:R-:W-:Y:S05]  /*59b0*/  F2FP.BF16.PACK_AB R0, R163, R164 ;  /* 0x000000a4a300723e */ /* 0x000fea00000010ff */
[----:B------:R1:W-:Y:S04]  /*59c0*/  STS [R187+0x19400], R0 ;  /* 0x01940000bb007388 */ /* 0x0003e80000000800 */
[----:B------:R3:W-:Y:S01]  /*59d0*/  STS [R188+0x1a000], R6 ;  /* 0x01a00006bc007388 */ /* 0x0007e20000000800 */
[----:B--2---:R-:W-:Y:S03]  /*59e0*/  F2FP.BF16.PACK_AB R4, R161, R162 ;  /* 0x000000a2a104723e */ /* 0x004fe600000010ff */
[----:B------:R2:W-:Y:S04]  /*59f0*/  STS [R188+0x1a400], R5 ;  /* 0x01a40005bc007388 */ /* 0x0005e80000000800 */
[----:B------:R2:W-:Y:S01]  /*5a00*/  STS [R187+0x1a000], R7 ;  /* 0x01a00007bb007388 */ /* 0x0005e20000000800 */
[----:B-1----:R-:W-:Y:S02]  /*5a10*/  F2FP.BF16.PACK_AB R0, R151, R152 ;  /* 0x000000989700723e */ /* 0x002fe400000010ff */
[----:B---3--:R-:W-:Y:S02]  /*5a20*/  F2FP.BF16.PACK_AB R6, R243, R244 ;  /* 0x000000f4f306723e */ /* 0x008fe400000010ff */
[----:B--2---:R-:W-:Y:S03]  /*5a30*/  F2FP.BF16.PACK_AB R5, R153, R154 ;  /* 0x0000009a9905723e */ /* 0x004fe600000010ff */
        /* <DEDUP_REMOVED lines=22> */
[-C--:B--2---:R-:W-:Y:S07]  /*5ba0*/  HMMA.16816.F32.BF16 R4, R32, R16.reuse, RZ ;  /* 0x000000102004723c */ /* 0x084fee00000418ff */
[----:B------:R2:W5:Y:S01]  /*5bb0*/  LDL R166, [R1+0x14] ;  /* 0x0000140001a67983 */ /* 0x0005620000100800 */
        /* <DEDUP_REMOVED lines=19> */
[----:B------:R-:W3:Y:S01]  /*5cf0*/  LDSM.16.M88.4 R140, [R175+0x7800] ;  /* 0x00780000af8c783b */ /* 0x000ee20000000200 */
[-C--:B-1----:R-:W-:Y:S08]  /*5d00*/  HMMA.16816.F32.BF16 R4, R132, R136.reuse, R4 ;  /* 0x000000888404723c */ /* 0x082ff00000041804 */
[C---:B---3--:R-:W-:Y:S08]  /*5d10*/  HMMA.16816.F32.BF16 R8, R140.reuse, R136, R8 ;  /* 0x000000888c08723c */ /* 0x048ff00000041808 */
        /* <DEDUP_REMOVED lines=37> */
[C---:B----4-:R-:W-:Y:S01]  /*5f70*/  FADD.FTZ R5, -R144.reuse, R5 ;  /* 0x0000000590057221 */ /* 0x050fe20000010100 */
[C---:B------:R-:W-:Y:S01]  /*5f80*/  HMMA.16816.F32.BF16 R16, R140.reuse, R134, R16 ;  /* 0x000000868c10723c */ /* 0x040fe20000041810 */
[----:B------:R-:W1:Y:S03]  /*5f90*/  LDSM.16.M88.4 R132, [R172+0x13400] ;  /* 0x01340000ac84783b */ /* 0x000e660000000200 */
[----:B------:R-:W-:Y:S02]  /*5fa0*/  FMUL.FTZ R145, R145, R5 ;  /* 0x0000000591917220 */ /* 0x000fe40000410000 */
[----:B------:R-:W-:Y:S03]  /*5fb0*/  FADD.FTZ R4, -R144, R4 ;  /* 0x0000000490047221 */ /* 0x000fe60000010100 */
[----:B------:R3:W4:Y:S03]  /*5fc0*/  LDG.E R5, [R146.64+0x20] ;  /* 0x0000200692057981 */ /* 0x000726000c1e1900 */
[----:B------:R-:W-:Y:S04]  /*5fd0*/  FMUL.FTZ R4, R148, R4 ;  /* 0x0000000494047220 */ /* 0x000fe80000410000 */
[----:B------:R-:W-:Y:S02]  /*5fe0*/  FMUL.FTZ R148, R0, R4 ;  /* 0x0000000400947220 */ /* 0x000fe40000410000 */
[----:B------:R3:W2:Y:S04]  /*5ff0*/  LDG.E R4, [R146.64+0x80] ;  /* 0x0000800692047981 */ /* 0x0006a8000c1e1900 */
[----:B------:R3:W2:Y:S02]  /*6000*/  LDG.E R0, [R146.64+0xa0] ;  /* 0x0000a00692007981 */ /* 0x0006a4000c1e1900 */
[C---:B------:R-:W-:Y:S02]  /*6010*/  FADD.FTZ R16, -R144.reuse, R16 ;  /* 0x0000001090107221 */ /* 0x040fe40000010100 */
[----:B------:R-:W-:Y:S01]  /*6020*/  FADD.FTZ R17, -R144, R17 ;  /* 0x0000001190117221 */ /* 0x000fe20000010100 */
[-C--:B-1----:R-:W-:Y:S08]  /*6030*/  HMMA.16816.F32.BF16 R20, R140, R132.reuse, R20 ;  /* 0x000000848c14723c */ /* 0x082ff00000041814 */
[C---:B------:R-:W-:Y:S07]  /*6040*/  HMMA.16816.F32.BF16 R24, R136.reuse, R132, R24 ;  /* 0x000000848818723c */ /* 0x040fee0000041818 */
[----:B------:R-:W-:Y:S01]  /*6050*/  FFMA.FTZ R132, -R170, R170, 1 ;  /* 0x3f800000aa847423 */ /* 0x000fe200000101aa */
[-C--:B------:R-:W-:Y:S01]  /*6060*/  HMMA.16816.F32.BF16 R28, R136, R134.reuse, R28 ;  /* 0x00000086881c723c */ /* 0x080fe2000004181c */
[----:B------:R1:W5:Y:S03]  /*6070*/  LDL R170, [R1+0x10] ;  /* 0x0000100001aa7983 */ /* 0x0003660000100800 */
[----:B------:R-:W-:Y:S02]  /*6080*/  FMUL.FTZ R132, R132, c[0x0][0x2ec] ;  /* 0x0000bb0084847a20 */ /* 0x000fe40000410000 */
[----:B------:R-:W-:Y:S02]  /*6090*/  FMUL.FTZ R133, R156, R16 ;  /* 0x000000109c857220 */ /* 0x000fe40000410000 */
[----:B---3--:R-:W-:Y:S01]  /*60a0*/  FMUL.FTZ R146, R132, R145 ;  /* 0x0000009184927220 */ /* 0x008fe20000410000 */
[----:B------:R-:W-:Y:S04]  /*60b0*/  HMMA.16816.F32.BF16 R32, R140, R134, R32 ;  /* 0x000000868c20723c */ /* 0x000fe80000041820 */
[----:B------:R-:W-:Y:S02]  /*60c0*/  FMUL.FTZ R132, R155, R17 ;  /* 0x000000119b847220 */ /* 0x000fe40000410000 */
[----:B------:R-:W-:Y:S02]  /*60d0*/  FFMA.FTZ R17, -R169, R169, 1 ;  /* 0x3f800000a9117423 */ /* 0x000fe400000101a9 */
[----:B------:R-:W-:Y:S04]  /*60e0*/  FFMA.FTZ R16, -R165, R165, 1 ;  /* 0x3f800000a5107423 */ /* 0x000fe800000101a5 */
[----:B------:R-:W-:Y:S02]  /*60f0*/  FADD.FTZ R20, -R144, R20 ;  /* 0x0000001490147221 */ /* 0x000fe40000010100 */
[----:B------:R-:W-:Y:S02]  /*6100*/  FMUL.FTZ R17, R17, c[0x0][0x2ec] ;  /* 0x0000bb0011117a20 */ /* 0x000fe40000410000 */
[----:B------:R-:W-:Y:S02]  /*6110*/  FMUL.FTZ R16, R16, c[0x0][0x2ec] ;  /* 0x0000bb0010107a20 */ /* 0x000fe40000410000 */
[----:B------:R-:W-:Y:S02]  /*6120*/  FADD.FTZ R21, -R144, R21 ;  /* 0x0000001590157221 */ /* 0x000fe40000010100 */
        /* <DEDUP_REMOVED lines=22> */
[C---:B----4-:R-:W-:Y:S02]  /*6290*/  FADD.FTZ R17, -R5.reuse, R6 ;  /* 0x0000000605117221 */ /* 0x050fe40000010100 */
        /* <DEDUP_REMOVED lines=14> */
[----:B------:R-:W-:Y:S01]  /*6380*/  FMUL.FTZ R16, R163, R19 ;  /* 0x00000013a3107220 */ /* 0x000fe20000410000 */
[----:B------:R-:W-:Y:S01]  /*6390*/  MOV R163, R189 ;  /* 0x000000bd00a37202 */ /* 0x000fe20000000f00 */
        /* <DEDUP_REMOVED lines=15> */
[----:B--2---:R-:W-:Y:S02]  /*6490*/  FADD.FTZ R13, -R4, R13 ;  /* 0x0000000d040d7221 */ /* 0x004fe40000010100 */
        /* <DEDUP_REMOVED lines=45> */
[----:B------:R-:W-:Y:S01]  /*6770*/  FMUL.FTZ R20, R162, R20 ;  /* 0x00000014a2147220 */ /* 0x000fe20000410000 */
[----:B------:R-:W-:Y:S01]  /*6780*/  MOV R162, R190 ;  /* 0x000000be00a27202 */ /* 0x000fe20000000f00 */
        /* <DEDUP_REMOVED lines=89> */
.L_x_636:
[----:B-1----:R-:W-:Y:S01]  /*6d20*/  F2FP.BF16.PACK_AB R16, R146, R148 ;  /* 0x000000949210723e */ /* 0x002fe200000010ff */
        /* <DEDUP_REMOVED lines=38> */
[----:B------:R-:W4:Y:S04]  /*6f90*/  LDSM.16.MT88.4 R20, [R0+0x8000] ;  /* 0x008000000014783b */ /* 0x000f280000004200 */
        /* <DEDUP_REMOVED lines=68> */
[----:B-----5:R-:W-:Y:S01]  /*73e0*/  ISETP.GE.AND P2, PT, R170, c[0x0][0x220], PT ;  /* 0x00008800aa007a0c */ /* 0x020fe20003f46270 */
        /* <DEDUP_REMOVED lines=29> */
.L_x_637:
        /* <DEDUP_REMOVED lines=24> */
[----:B------:R-:W1:Y:S04]  /*7740*/  LDSM.16.MT88.4 R140, [R0+0xd400] ;  /* 0x00d40000008c783b */ /* 0x000e680000004200 */
[----:B------:R1:W4:Y:S01]  /*7750*/  LDL R167, [R1] ;  /* 0x0000000001a77983 */ /* 0x0003220000100800 */
[C---:B------:R-:W-:Y:S03]  /*7760*/  HMMA.16816.F32.BF16 R8, R24.reuse, R10, RZ ;  /* 0x0000000a1808723c */ /* 0x040fe600000418ff */
[----:B------:R-:W-:Y:S04]  /*7770*/  LDSM.16.M88.4 R144, [R180] ;  /* 0x00000000b490783b */ /* 0x000fe80000000200 */
[----:B------:R1:W4:Y:S01]  /*7780*/  LDL R168, [R1+0x8] ;  /* 0x0000080001a87983 */ /* 0x0003220000100800 */
[C---:B--2---:R-:W-:Y:S03]  /*7790*/  HMMA.16816.F32.BF16 R12, R24.reuse, R16, RZ ;  /* 0x00000010180c723c */ /* 0x044fe600000418ff */
[----:B------:R-:W2:Y:S04]  /*77a0*/  LDSM.16.MT88.4 R148, [R0+0x9800] ;  /* 0x009800000094783b */ /* 0x000ea80000004200 */
[----:B------:R-:W1:Y:S01]  /*77b0*/  LDSM.16.MT88.4 R152, [R0+0xb800] ;  /* 0x00b800000098783b */ /* 0x000e620000004200 */
[C---:B------:R-:W-:Y:S03]  /*77c0*/  HMMA.16816.F32.BF16 R16, R24.reuse, R18, RZ ;  /* 0x000000121810723c */ /* 0x040fe600000418ff */
[----:B------:R-:W-:Y:S05]  /*77d0*/  LDSM.16.MT88.4 R156, [R0+0xbc00] ;  /* 0x00bc0000009c783b */ /* 0x000fea0000004200 */
        /* <DEDUP_REMOVED lines=21> */
[----:B------:R-:W3:Y:S04]  /*7930*/  LDSM.16.MT88.4 R28, [R0+0xe000] ;  /* 0x00e00000001c783b */ /* 0x000ee80000004200 */
[----:B------:R-:W-:Y:S03]  /*7940*/  LDSM.16.MT88.4 R144, [R0+0xa400] ;  /* 0x00a400000090783b */ /* 0x000fe60000004200 */
[C---:B------:R-:W-:Y:S08]  /*7950*/  HMMA.16816.F32.BF16 R4, R132.reuse, R136, R4 ;  /* 0x000000888404723c */ /* 0x040ff00000041804 */
[C---:B------:R-:W-:Y:S01]  /*7960*/  HMMA.16816.F32.BF16 R8, R132.reuse, R138, R8 ;  /* 0x0000008a8408723c */ /* 0x040fe20000041808 */
[----:B------:R-:W3:Y:S07]  /*7970*/  LDSM.16.M88.4 R136, [R178+0x2000] ;  /* 0x00200000b288783b */ /* 0x000eee0000000200 */
        /* <DEDUP_REMOVED lines=16> */
[----:B------:R-:W-:Y:S03]  /*7a80*/  LDSM.16.M88.4 R140, [R179+0x2000] ;  /* 0x00200000b38c783b */ /* 0x000fe60000000200 */
        /* <DEDUP_REMOVED lines=8> */
[----:B------:R1:W4:Y:S06]  /*7b10*/  LDSM.16.MT88.4 R32, [R0+0xec00] ;  /* 0x00ec00000020783b */ /* 0x00032c0000004200 */
[----:B------:R-:W-:Y:S01]  /*7b20*/  IMAD.MOV.U32 R139, RZ, RZ, c[0x0][0x22c] ;  /* 0x00008b00ff8b7624 */ /* 0x000fe200078e00ff */
[C---:B--2---:R-:W-:Y:S01]  /*7b30*/  HMMA.16816.F32.BF16 R4, R132.reuse, R148, R4 ;  /* 0x000000948404723c */ /* 0x044fe20000041804 */
[----:B------:R-:W-:Y:S04]  /*7b40*/  IMAD.MOV.U32 R138, RZ, RZ, c[0x0][0x22c] ;  /* 0x00008b00ff8a7624 */ /* 0x000fe800078e00ff */
[----:B------:R-:W-:Y:S02]  /*7b50*/  IMAD R139, R139, c[0x0][0x1c0], RZ ;  /* 0x000070008b8b7a24 */ /* 0x000fe400078e02ff */
[----:B------:R-:W-:Y:S01]  /*7b60*/  IMAD R138, R138, c[0x0][0x1c0], RZ ;  /* 0x000070008a8a7a24 */ /* 0x000fe200078e02ff */
[C---:B------:R-:W-:Y:S04]  /*7b70*/  HMMA.16816.F32.BF16 R8, R132.reuse, R150, R8 ;  /* 0x000000968408723c */ /* 0x040fe80000041808 */
[----:B------:R-:W-:Y:S02]  /*7b80*/  IMAD R139, R139, 0x28, RZ ;  /* 0x000000288b8b7824 */ /* 0x000fe400078e02ff */
[----:B------:R-:W-:Y:S02]  /*7b90*/  IMAD R138, R138, 0x38, RZ ;  /* 0x000000388a8a7824 */ /* 0x000fe400078e02ff */
[C---:B------:R-:W-:Y:S01]  /*7ba0*/  HMMA.16816.F32.BF16 R12, R132.reuse, R152, R12 ;  /* 0x00000098840c723c */ /* 0x040fe2000004180c */
[----:B-1----:R-:W-:Y:S04]  /*7bb0*/  IMAD.MOV.U32 R0, RZ, RZ, c[0x0][0x22c] ;  /* 0x00008b00ff007624 */ /* 0x002fe800078e00ff */
[----:B------:R-:W-:Y:S03]  /*7bc0*/  IMAD R0, R0, c[0x0][0x1c0], RZ ;  /* 0x0000700000007a24 */ /* 0x000fe600078e02ff */
[C---:B------:R-:W-:Y:S04]  /*7bd0*/  HMMA.16816.F32.BF16 R16, R132.reuse, R154, R16 ;  /* 0x0000009a8410723c */ /* 0x040fe80000041810 */
[----:B------:R-:W-:Y:S04]  /*7be0*/  IMAD R0, R0, 0x30, RZ ;  /* 0x0000003000007824 */ /* 0x000fe800078e02ff */
[C---:B---3--:R-:W-:Y:S07]  /*7bf0*/  HMMA.16816.F32.BF16 R20, R132.reuse, R28, R20 ;  /* 0x0000001c8414723c */ /* 0x048fee0000041814 */
[----:B------:R-:W-:Y:S01]  /*7c00*/  IMAD.MOV.U32 R28, RZ, RZ, R190 ;  /* 0x000000ffff1c7224 */ /* 0x000fe200078e00be */
[----:B------:R-:W-:Y:S04]  /*7c10*/  HMMA.16816.F32.BF16 R24, R132, R30, R24 ;  /* 0x0000001e8418723c */ /* 0x000fe80000041818 */
[----:B------:R-:W-:Y:S03]  /*7c20*/  IMAD.MOV.U32 R29, RZ, RZ, R189 ;  /* 0x000000ffff1d7224 */ /* 0x000fe600078e00bd */
[----:B----4-:R-:W-:Y:S01]  /*7c30*/  @P0 IADD3 R30, P2, R171, UR12, RZ ;  /* 0x0000000cab1e0c10 */ /* 0x010fe2000ff5e0ff */
[C---:B------:R-:W-:Y:S01]  /*7c40*/  HMMA.16816.F32.BF16 R4, R140.reuse, R144, R4 ;  /* 0x000000908c04723c */ /* 0x040fe20000041804 */
[----:B------:R-:W-:Y:S04]  /*7c50*/  @UP0 UIADD3 UR12, UP2, UR12, -0x100, URZ ;  /* 0xffffff000c0c0890 */ /* 0x000fe8000ff5e03f */
[----:B------:R-:W-:Y:S01]  /*7c60*/  @P0 IADD3.X R31, R169, UR11, RZ, P2, !PT ;  /* 0x0000000ba91f0c10 */ /* 0x000fe200097fe4ff */
[----:B------:R-:W-:Y:S01]  /*7c70*/  @UP0 UIADD3.X UR11, UR11, -0x1, URZ, UP2, !UPT ;  /* 0xffffffff0b0b0890 */ /* 0x000fe200097fe43f */
[----:B------:R-:W-:Y:S01]  /*7c80*/  IMAD.MOV.U32 R144, RZ, RZ, c[0x0][0x22c] ;  /* 0x00008b00ff907624 */ /* 0x000fe200078e00ff */
[C---:B------:R-:W-:Y:S02]  /*7c90*/  HMMA.16816.F32.BF16 R8, R140.reuse, R146, R8 ;  /* 0x000000928c08723c */ /* 0x040fe40000041808 */
[----:B------:R1:W2:Y:S02]  /*7ca0*/  @P0 LDG.E R164, [R30.64+0x20] ;  /* 0x000020061ea40981 */ /* 0x0002a4000c1e1900 */
[----:B------:R-:W-:Y:S02]  /*7cb0*/  IMAD R144, R144, c[0x0][0x1c0], RZ ;  /* 0x0000700090907a24 */ /* 0x000fe400078e02ff */
[----:B------:R1:W3:Y:S02]  /*7cc0*/  @P0 LDG.E R165, [R30.64+0xa0] ;  /* 0x0000a0061ea50981 */ /* 0x0002e4000c1e1900 */
[C---:B------:R-:W-:Y:S02]  /*7cd0*/  HMMA.16816.F32.BF16 R12, R140.reuse, R156, R12 ;  /* 0x0000009c8c0c723c */ /* 0x040fe4000004180c */
[----:B------:R1:W4:Y:S02]  /*7ce0*/  @P0 LDG.E R167, [R30.64+0x80] ;  /* 0x000080061ea70981 */ /* 0x000324000c1e1900 */
[----:B------:R-:W-:Y:S02]  /*7cf0*/  IMAD.SHL.U32 R144, R144, 0x20, RZ ;  /* 0x0000002090907824 */ /* 0x000fe400078e00ff */
[----:B------:R1:W3:Y:S02]  /*7d00*/  @P0 LDG.E R168, [R30.64] ;  /* 0x000000061ea80981 */ /* 0x0002e4000c1e1900 */
[C---:B------:R-:W-:Y:S02]  /*7d10*/  HMMA.16816.F32.BF16 R16, R140.reuse, R158, R16 ;  /* 0x0000009e8c10723c */ /* 0x040fe40000041810 */
[----:B------:R-:W-:Y:S06]  /*7d20*/  RED.E.ADD.F32.FTZ.RN.STRONG.GPU [R28.64], R4 ;  /* 0x000000041c00798e */ /* 0x000fec000c10e786 */
[C---:B------:R-:W-:Y:S07]  /*7d30*/  HMMA.16816.F32.BF16 R20, R140.reuse, R32, R20 ;  /* 0x000000208c14723c */ /* 0x040fee0000041814 */
[CC--:B------:R-:W-:Y:S01]  /*7d40*/  LEA R32, P1, R161.reuse, R28.reuse, 0x2 ;  /* 0x0000001ca1207211 */ /* 0x0c0fe200078210ff */
[----:B------:R-:W-:Y:S01]  /*7d50*/  HMMA.16816.F32.BF16 R24, R140, R34, R24 ;  /* 0x000000228c18723c */ /* 0x000fe20000041818 */
[----:B------:R-:W-:Y:S03]  /*7d60*/  LDSM.16.MT88.4 R140, [R3+0x1c00] ;  /* 0x001c0000038c783b */ /* 0x000fe60000004200 */
[-C--:B------:R-:W-:Y:S02]  /*7d70*/  LEA.HI.X.SX32 R33, R161, R29.reuse, 0x2, P1 ;  /* 0x0000001da1217211 */ /* 0x080fe400008f16ff */
[CC--:B-1----:R-:W-:Y:S03]  /*7d80*/  LEA R30, P2, R139.reuse, R28.reuse, 0x2 ;  /* 0x0000001c8b1e7211 */ /* 0x0c2fe600078410ff */
[----:B------:R-:W-:Y:S03]  /*7d90*/  RED.E.ADD.F32.FTZ.RN.STRONG.GPU [R32.64], R5 ;  /* 0x000000052000798e */ /* 0x000fe6000c10e786 */
[-C--:B------:R-:W-:Y:S01]  /*7da0*/  LEA.HI.X.SX32 R31, R139, R29.reuse, 0x2, P2 ;  /* 0x0000001d8b1f7211 */ /* 0x080fe200010f16ff */
        /* <DEDUP_REMOVED lines=10> */
[CC--:B------:R-:W-:Y:S01]  /*7e50*/  LEA R134, P0, R164.reuse, R28.reuse, 0x2 ;  /* 0x0000001ca4867211 */ /* 0x0c0fe200078010ff */
[----:B------:R-:W-:Y:S03]  /*7e60*/  IMAD R165, R165, c[0x0][0x1c0], RZ ;  /* 0x00007000a5a57a24 */ /* 0x000fe600078e02ff */
[-C--:B------:R-:W-:Y:S01]  /*7e70*/  LEA.HI.X.SX32 R135, R164, R29.reuse, 0x2, P0 ;  /* 0x0000001da4877211 */ /* 0x080fe200000f16ff */
[----:B----4-:R-:W-:Y:S01]  /*7e80*/  IMAD.MOV.U32 R167, RZ, RZ, c[0x0][0x22c] ;  /* 0x00008b00ffa77624 */ /* 0x010fe200078e00ff */
[CC--:B------:R-:W-:Y:S01]  /*7e90*/  LEA R34, P0, R144.reuse, R28.reuse, 0x2 ;  /* 0x0000001c90227211 */ /* 0x0c0fe200078010ff */
[----:B------:R-:W-:Y:S02]  /*7ea0*/  IMAD R165, R165, 0x18, RZ ;  /* 0x00000018a5a57824 */ /* 0x000fe400078e02ff */
[----:B------:R1:W-:Y:S01]  /*7eb0*/  RED.E.ADD.F32.FTZ.RN.STRONG.GPU [R134.64], R6 ;  /* 0x000000068600798e */ /* 0x0003e2000c10e786 */
[-C--:B------:R-:W-:Y:S01]  /*7ec0*/  LEA.HI.X.SX32 R35, R144, R29.reuse, 0x2, P0 ;  /* 0x0000001d90237211 */ /* 0x080fe200000f16ff */
[----:B------:R-:W-:Y:S01]  /*7ed0*/  IMAD.MOV.U32 R168, RZ, RZ, c[0x0][0x22c] ;  /* 0x00008b00ffa87624 */ /* 0x000fe200078e00ff */
[-C--:B------:R-:W-:Y:S01]  /*7ee0*/  LEA R132, P1, R165, R28.reuse, 0x2 ;  /* 0x0000001ca5847211 */ /* 0x080fe200078210ff */
[----:B------:R-:W-:Y:S02]  /*7ef0*/  IMAD R167, R167, c[0x0][0x1c0], RZ ;  /* 0x00007000a7a77a24 */ /* 0x000fe400078e02ff */
[----:B------:R-:W-:Y:S01]  /*7f00*/  IMAD R168, R168, c[0x0][0x1c0], RZ ;  /* 0x00007000a8a87a24 */ /* 0x000fe200078e02ff */
[-C--:B------:R-:W-:Y:S01]  /*7f10*/  LEA.HI.X.SX32 R133, R165, R29.reuse, 0x2, P1 ;  /* 0x0000001da5857211 */ /* 0x080fe200008f16ff */
[----:B------:R-:W-:Y:S01]  /*7f20*/  IMAD.MOV.U32 R165, RZ, RZ, c[0x0][0x22c] ;  /* 0x00008b00ffa57624 */ /* 0x000fe200078e00ff */
[-C--:B------:R-:W-:Y:S01]  /*7f30*/  LEA R4, P1, R0, R28.reuse, 0x2 ;  /* 0x0000001c00047211 */ /* 0x080fe200078210ff */
        /* <DEDUP_REMOVED lines=12> */
[-C--:B-1----:R-:W-:Y:S01]  /*8000*/  LEA R6, P0, R138, R28.reuse, 0x2 ;  /* 0x0000001c8a067211 */ /* 0x082fe200078010ff */
[----:B------:R1:W-:Y:S01]  /*8010*/  RED.E.ADD.F32.FTZ.RN.STRONG.GPU [R4.64], R10 ;  /* 0x0000000a0400798e */ /* 0x0003e2000c10e786 */
[C---:B------:R-:W-:Y:S01]  /*8020*/  IMAD.IADD R139, R165.reuse, 0x1, R139 ;  /* 0x00000001a58b7824 */ /* 0x040fe200078e028b */
[----:B------:R-:W-:Y:S03]  /*8030*/  IADD3 R134, R164, 0x40, RZ ;  /* 0x00000040a4867810 */ /* 0x000fe60007ffe0ff */
[----:B------:R-:W-:Y:S01]  /*8040*/  IMAD.IADD R139, R165, 0x1, R139 ;  /* 0x00000001a58b7824 */ /* 0x000fe200078e028b */
[----:B---3--:R-:W3:Y:S01]  /*8050*/  LDL R132, [R1+0x18] ;  /* 0x0000180001847983 */ /* 0x008ee20000100800 */
[-C--:B------:R-:W-:Y:S02]  /*8060*/  LEA.HI.X.SX32 R7, R138, R29.reuse, 0x2, P0 ;  /* 0x0000001d8a077211 */ /* 0x080fe400000f16ff */
[----:B------:R-:W-:Y:S02]  /*8070*/  IADD3 R138, R168, 0x20, RZ ;  /* 0x00000020a88a7810 */ /* 0x000fe40007ffe0ff */
[C---:B------:R-:W-:Y:S01]  /*8080*/  IADD3 R133, R164.reuse, 0x40, RZ ;  /* 0x00000040a4857810 */ /* 0x040fe20007ffe0ff */
[----:B------:R1:W-:Y:S01]  /*8090*/  RED.E.ADD.F32.FTZ.RN.STRONG.GPU [R6.64], R11 ;  /* 0x0000000b0600798e */ /* 0x0003e2000c10e786 */
[C---:B------:R-:W-:Y:S03]  /*80a0*/  IADD3 R35, R164.reuse, 0x40, RZ ;  /* 0x00000040a4237810 */ /* 0x040fe60007ffe0ff */
[----:B------:R1:W-:Y:S01]  /*80b0*/  RED.E.ADD.F32.FTZ.RN.STRONG.GPU [R28.64+0x80], R12 ;  /* 0x0000800c1c00798e */ /* 0x0003e2000c10e786 */
[----:B------:R-:W-:Y:S01]  /*80c0*/  IADD3 R34, R164, 0x40, RZ ;  /* 0x00000040a4227810 */ /* 0x000fe20007ffe0ff */
[C---:B------:R-:W-:Y:S01]  /*80d0*/  IMAD.IADD R133, R161.reuse, 0x1, R133 ;  /* 0x00000001a1857824 */ /* 0x040fe200078e0285 */
[-C--:B------:R-:W-:Y:S01]  /*80e0*/  LEA R30, P1, R144, R28.reuse, 0x2 ;  /* 0x0000001c901e7211 */ /* 0x080fe200078210ff */
[----:B------:R1:W-:Y:S01]  /*80f0*/  RED.E.ADD.F32.FTZ.RN.STRONG.GPU [R32.64+0x80], R13 ;  /* 0x0000800d2000798e */ /* 0x0003e2000c10e786 */
[C---:B------:R-:W-:Y:S01]  /*8100*/  IMAD.IADD R35, R161.reuse, 0x1, R35 ;  /* 0x00000001a1237824 */ /* 0x040fe200078e0223 */
[-C--:B-1----:R-:W-:Y:S01]  /*8110*/  LEA R4, P0, R138, R28.reuse, 0x2 ;  /* 0x0000001c8a047211 */ /* 0x082fe200078010ff */
[C---:B------:R-:W-:Y:S01]  /*8120*/  IMAD.IADD R34, R161.reuse, 0x1, R34 ;  /* 0x00000001a1227824 */ /* 0x040fe200078e0222 */
[-C--:B------:R-:W-:Y:S01]  /*8130*/  LEA.HI.X.SX32 R31, R144, R29.reuse, 0x2, P1 ;  /* 0x0000001d901f7211 */ /* 0x080fe200008f16ff */
[C---:B------:R-:W-:Y:S01]  /*8140*/  IMAD.IADD R133, R161.reuse, 0x1, R133 ;  /* 0x00000001a1857824 */ /* 0x040fe200078e0285 */
        /* <DEDUP_REMOVED lines=11> */
[CC--:B------:R-:W-:Y:S01]  /*8200*/  LEA R12, P4, R35.reuse, R28.reuse, 0x2 ;  /* 0x0000001c230c7211 */ /* 0x0c0fe200078810ff */
[----:B------:R1:W-:Y:S03]  /*8210*/  RED.E.ADD.F32.FTZ.RN.STRONG.GPU [R10.64], R16 ;  /* 0x000000100a00798e */ /* 0x0003e6000c10e786 */
[CC--:B------:R-:W-:Y:S02]  /*8220*/  LEA R8, P2, R138.reuse, R28.reuse, 0x2 ;  /* 0x0000001c8a087211 */ /* 0x0c0fe400078410ff */
[-C--:B------:R-:W-:Y:S02]  /*8230*/  LEA.HI.X.SX32 R13, R35, R29.reuse, 0x2, P4 ;  /* 0x0000001d230d7211 */ /* 0x080fe400020f16ff */
[-C--:B------:R-:W-:Y:S05]  /*8240*/  LEA.HI.X.SX32 R9, R138, R29.reuse, 0x2, P2 ;  /* 0x0000001d8a097211 */ /* 0x080fea00010f16ff */
[----:B------:R1:W-:Y:S02]  /*8250*/  RED.E.ADD.F32.FTZ.RN.STRONG.GPU [R8.64], R17 ;  /* 0x000000110800798e */ /* 0x0003e4000c10e786 */
[CC--:B-1----:R-:W-:Y:S04]  /*8260*/  LEA R14, P5, R134.reuse, R28.reuse, 0x2 ;  /* 0x0000001c860e7211 */ /* 0x0c2fe800078a10ff */
[-C--:B------:R-:W-:Y:S02]  /*8270*/  LEA.HI.X.SX32 R15, R134, R29.reuse, 0x2, P5 ;  /* 0x0000001d860f7211 */ /* 0x080fe400028f16ff */
[CC--:B------:R-:W-:Y:S04]  /*8280*/  LEA R10, P3, R34.reuse, R28.reuse, 0x2 ;  /* 0x0000001c220a7211 */ /* 0x0c0fe800078610ff */
[-C--:B------:R-:W-:Y:S02]  /*8290*/  LEA.HI.X.SX32 R11, R34, R29.reuse, 0x2, P3 ;  /* 0x0000001d220b7211 */ /* 0x080fe400018f16ff */
        /* <DEDUP_REMOVED lines=262> */
.L_x_639:
        /* <DEDUP_REMOVED lines=18> */
.L_x_640:
[----:B------:R-:W-:Y:S01]  /*9420*/  BAR.SYNC.DEFER_BLOCKING 0x0 ;  /* 0x0000000000007b1d */ /* 0x000fe20000010000 */
[----:B------:R-:W-:Y:S01]  /*9430*/  USHF.L.U32 UR4, UR25, 0x7, URZ ;  /* 0x0000000719047899 */ /* 0x000fe2000800063f */
[--C-:B-1----:R-:W-:Y:S01]  /*9440*/  SHF.R.S32.HI R7, RZ, 0x1f, R222.reuse ;  /* 0x0000001fff077819 */ /* 0x102fe200000114de */
[----:B------:R-:W-:Y:S01]  /*9450*/  IMAD.MOV.U32 R6, RZ, RZ, R222 ;  /* 0x000000ffff067224 */ /* 0x000fe200078e00de */
[----:B------:R-:W-:Y:S02]  /*9460*/  UIMAD UR8, UR25, -0x80, UR8 ;  /* 0xffffff80190878a4 */ /* 0x000fe4000f8e0208 */
        /* <DEDUP_REMOVED lines=14> */
[----:B------:R-:W-:Y:S01]  /*9550*/  UIMAD UR5, UR35, UR11, UR5 ;  /* 0x0000000b230572a4 */ /* 0x000fe2000f8e0205 */
        /* <DEDUP_REMOVED lines=21> */
[----:B-----5:R-:W-:Y:S01]  /*96b0*/  ISETP.GE.AND P1, PT, R170, c[0x0][0x220], PT ;  /* 0x00008800aa007a0c */ /* 0x020fe20003f26270 */
        /* <DEDUP_REMOVED lines=12> */
.L_x_642:
[----:B------:R-:W-:Y:S05]  /*9780*/  BSYNC B0 ;  /* 0x0000000000007941 */ /* 0x000fea0003800000 */
.L_x_641:
        /* <DEDUP_REMOVED lines=8> */
[----:B-----5:R-:W-:Y:S02]  /*9810*/  ISETP.GE.AND P1, PT, R170, c[0x0][0x220], PT ;  /* 0x00008800aa007a0c */ /* 0x020fe40003f26270 */
        /* <DEDUP_REMOVED lines=11> */
.L_x_644:
[----:B------:R-:W-:Y:S05]  /*98d0*/  BSYNC B0 ;  /* 0x0000000000007941 */ /* 0x000fea0003800000 */
.L_x_643:
        /* <DEDUP_REMOVED lines=29> */
.L_x_646:
[----:B------:R-:W-:Y:S05]  /*9ab0*/  BSYNC B0 ;  /* 0x0000000000007941 */ /* 0x000fea0003800000 */
.L_x_645:
[----:B------:R-:W-:Y:S05]  /*9ac0*/  @P3 BRA `(.L_x_622) ;  /* 0x000000f000003947 */ /* 0x000fea0003800000 */
[----:B------:R-:W-:Y:S01]  /*9ad0*/  IADD3 R0, P0, R0, 0x40, RZ ;  /* 0x0000004000007810 */ /* 0x000fe20007f1e0ff */
[----:B------:R-:W-:Y:S01]  /*9ae0*/  IMAD.MOV.U32 R7, RZ, RZ, R3 ;  /* 0x000000ffff077224 */ /* 0x000fe200078e0003 */
[----:B-----5:R-:W-:-:S02]  /*9af0*/  ISETP.GE.AND P1, PT, R170, c[0x0][0x220], PT ;  /* 0x00008800aa007a0c */ /* 0x020fc40003f26270 */
        /* <DEDUP_REMOVED lines=12> */
.L_x_622:
[----:B------:R-:W-:Y:S05]  /*9bc0*/  BSYNC B1 ;  /* 0x0000000000017941 */ /* 0x000fea0003800000 */
.L_x_608:
        /* <DEDUP_REMOVED lines=11> */
.L_x_647:
[----:B------:R-:W-:Y:S05]  /*9c80*/  EXIT ;  /* 0x000000000000794d */ /* 0x000fea0003800000 */
.L_x_649:
        /* <DEDUP_REMOVED lines=15> */
.L_x_687:


//--------------------- .text._ZN5flash25flash_bwd_dot_do_o_kernelILb0E23Flash_bwd_kernel_traitsILi96ELi64ELi128ELi8ELi2ELi4ELi4ELb0ELb0EN7cutlass10bfloat16_tE19Flash_kernel_traitsILi96ELi64ELi128ELi8ES3_EEEEvNS_16Flash_bwd_paramsE --------------------------
	.section	.text._ZN5flash25flash_bwd_dot_do_o_kernelILb0E23Flash_bwd_kernel_traitsILi96ELi64ELi128ELi8ELi2ELi4ELi4ELb0ELb0EN7cutlass10bfloat16_tE19Flash_kernel_traitsILi96ELi64ELi128ELi8ES3_EEEEvNS_16Flash_bwd_paramsE,"ax",@progbits
	.sectioninfo	@"SHI_REGISTERS=43"
	.align	128
        .global         _ZN5flash25flash_bwd_dot_do_o_kernelILb0E23Flash_bwd_kernel_traitsILi96ELi64ELi128ELi8ELi2ELi4ELi4ELb0ELb0EN7cutlass10bfloat16_tE19Flash_kernel_traitsILi96ELi64ELi128ELi8ES3_EEEEvNS_16Flash_bwd_paramsE
        .type           _ZN5flash25flash_bwd_dot_do_o_kernelILb0E23Flash_bwd_kernel_traitsILi96ELi64ELi128ELi8ELi2ELi4ELi4ELb0ELb0EN7cutlass10bfloat16_tE19Flash_kernel_traitsILi96ELi64ELi128ELi8ES3_EEEEvNS_16Flash_bwd_paramsE,@function
        .size           _ZN5flash25flash_bwd_dot_do_o_kernelILb0E23Flash_bwd_kernel_traitsILi96ELi64ELi128ELi8ELi2ELi4ELi4ELb0ELb0EN7cutlass10bfloat16_tE19Flash_kernel_traitsILi96ELi64ELi128ELi8ES3_EEEEvNS_16Flash_bwd_paramsE,(.L_x_688 - _ZN5flash25flash_bwd_dot_do_o_kernelILb0E23Flash_bwd_kernel_traitsILi96ELi64ELi128ELi8ELi2ELi4ELi4ELb0ELb0EN7cutlass10bfloat16_tE19Flash_kernel_traitsILi96ELi64ELi128ELi8ES3_EEEEvNS_16Flash_bwd_paramsE)
        .other          _ZN5flash25flash_bwd_dot_do_o_kernelILb0E23Flash_bwd_kernel_traitsILi96ELi64ELi128ELi8ELi2ELi4ELi4ELb0ELb0EN7cutlass10bfloat16_tE19Flash_kernel_traitsILi96ELi64ELi128ELi8ES3_EEEEvNS_16Flash_bwd_paramsE,@"STO_CUDA_ENTRY STV_DEFAULT"
_ZN5flash25flash_bwd_dot_do_o_kernelILb0E23Flash_bwd_kernel_traitsILi96ELi64ELi128ELi8ELi2ELi4ELi4ELb0ELb0EN7cutlass10bfloat16_tE19Flash_kernel_traitsILi96ELi64ELi128ELi8ES3_EEEEvNS_16Flash_bwd_paramsE:
.text._ZN5flash25flash_bwd_dot_do_o_kernelILb0E23Flash_bwd_kernel_traitsILi96ELi64ELi128ELi8ELi2ELi4ELi4ELb0ELb0EN7cutlass10bfloat16_tE19Flash_kernel_traitsILi96ELi64ELi128ELi8ES3_EEEEvNS_16Flash_bwd_paramsE:
        /* <DEDUP_REMOVED lines=48> */
.L_x_650:
[----:B01----:R-:W-:-:S04]  /*0300*/  IMAD R2, R7, c[0x0][0x1c0], R0 ;  /* 0x0000700007027a24 */ /* 0x003fc800078e0200 */
[----:B------:R-:W-:-:S03]  /*0310*/  IMAD R2, R2, c[0x0][0x224], RZ ;  /* 0x0000890002027a24 */ /* 0x000fc600078e02ff */
.L_x_651:
        /* <DEDUP_REMOVED lines=46> */
.L_x_653:
[----:B------:R-:W-:Y:S05]  /*0600*/  BSYNC B0 ;  /* 0x0000000000007941 */ /* 0x000fea0003800000 */
.L_x_652:
        /* <DEDUP_REMOVED lines=31> */
.L_x_655:
[----:B------:R-:W-:Y:S05]  /*0800*/  BSYNC B0 ;  /* 0x0000000000007941 */ /* 0x000fea0003800000 */
.L_x_654:
        /* <DEDUP_REMOVED lines=86> */
.L_x_656:
        /* <DEDUP_REMOVED lines=9> */
.L_x_688:


//--------------------- .text._ZN5flash25flash_bwd_dot_do_o_kernelILb1E23Flash_bwd_kernel_traitsILi96ELi64ELi128ELi8ELi2ELi4ELi4ELb0ELb0EN7cutlass10bfloat16_tE19Flash_kernel_traitsILi96ELi64ELi128ELi8ES3_EEEEvNS_16Flash_bwd_paramsE --------------------------
	.section	.text._ZN5flash25flash_bwd_dot_do_o_kernelILb1E23Flash_bwd_kernel_traitsILi96ELi64ELi128ELi8ELi2ELi4ELi4ELb0ELb0EN7cutlass10bfloat16_tE19Flash_kernel_traitsILi96ELi64ELi128ELi8ES3_EEEEvNS_16Flash_bwd_paramsE,"ax",@progbits
	.sectioninfo	@"SHI_REGISTERS=45"
	.align	128
        .global         _ZN5flash25flash_bwd_dot_do_o_kernelILb1E23Flash_bwd_kernel_traitsILi96ELi64ELi128ELi8ELi2ELi4ELi4ELb0ELb0EN7cutlass10bfloat16_tE19Flash_kernel_traitsILi96ELi64ELi128ELi8ES3_EEEEvNS_16Flash_bwd_paramsE
        .type           _ZN5flash25flash_bwd_dot_do_o_kernelILb1E23Flash_bwd_kernel_traitsILi96ELi64ELi128ELi8ELi2ELi4ELi4ELb0ELb0EN7cutlass10bfloat16_tE19Flash_kernel_traitsILi96ELi64ELi128ELi8ES3_EEEEvNS_16Flash_bwd_paramsE,@function
        .size           _ZN5flash25flash_bwd_dot_do_o_kernelILb1E23Flash_bwd_kernel_traitsILi96ELi64ELi128ELi8ELi2ELi4ELi4ELb0ELb0EN7cutlass10bfloat16_tE19Flash_kernel_traitsILi96ELi64ELi128ELi8ES3_EEEEvNS_16Flash_bwd_paramsE,(.L_x_689 - _ZN5flash25flash_bwd_dot_do_o_kernelILb1E23Flash_bwd_kernel_traitsILi96ELi64ELi128ELi8ELi2ELi4ELi4ELb0ELb0EN7cutlass10bfloat16_tE19Flash_kernel_traitsILi96ELi64ELi128ELi8ES3_EEEEvNS_16Flash_bwd_paramsE)
        .other          _ZN5flash25flash_bwd_dot_do_o_kernelILb1E23Flash_bwd_kernel_traitsILi96ELi64ELi128ELi8ELi2ELi4ELi4ELb0ELb0EN7cutlass10bfloat16_tE19Flash_kernel_traitsILi96ELi64ELi128ELi8ES3_EEEEvNS_16Flash_bwd_paramsE,@"STO_CUDA_ENTRY STV_DEFAULT"
_ZN5flash25flash_bwd_dot_do_o_kernelILb1E23Flash_bwd_kernel_traitsILi96ELi64ELi128ELi8ELi2ELi4ELi4ELb0ELb0EN7cutlass10bfloat16_tE19Flash_kernel_traitsILi96ELi64ELi128ELi8ES3_EEEEvNS_16Flash_bwd_paramsE:
.text._ZN5flash25flash_bwd_dot_do_o_kernelILb1E23Flash_bwd_kernel_traitsILi96ELi64ELi128ELi8ELi2ELi4ELi4ELb0ELb0EN7cutlass10bfloat16_tE19Flash_kernel_traitsILi96ELi64ELi128ELi8ES3_EEEEvNS_16Flash_bwd_paramsE:
        /* <DEDUP_REMOVED lines=84> */
.L_x_657:
[----:B-1----:R-:W-:-:S04]  /*0540*/  IMAD R5, R5, c[0x0][0x1c0], R2 ;  /* 0x0000700005057a24 */ /* 0x002fc800078e0202 */
[----:B------:R-:W-:Y:S02]  /*0550*/  IMAD R32, R5, c[0x0][0x224], RZ ;  /* 0x0000890005207a24 */ /* 0x000fe400078e02ff */
.L_x_658:
        /* <DEDUP_REMOVED lines=55> */
.L_x_660:
[----:B------:R-:W-:Y:S05]  /*08d0*/  BSYNC B0 ;  /* 0x0000000000007941 */ /* 0x000fea0003800000 */
.L_x_659:
        /* <DEDUP_REMOVED lines=31> */
.L_x_662:
[----:B------:R-:W-:Y:S05]  /*0ad0*/  BSYNC B0 ;  /* 0x0000000000007941 */ /* 0x000fea0003800000 */
.L_x_661:
        /* <DEDUP_REMOVED lines=94> */
.L_x_663:
        /* <DEDUP_REMOVED lines=12> */
.L_x_689:


//--------------------- .nv.shared._ZN5flash44flash_bwd_dq_dk_dv_loop_seqk_parallel_kernelI23Flash_bwd_kernel_traitsILi96ELi64ELi128ELi8ELi2ELi4ELi4ELb1ELb0EN7cutlass10bfloat16_tE19Flash_kernel_traitsILi96ELi64ELi128ELi8ES3_EELb0ELb1ELb0ELb0ELb0ELb0ELb0EEEvNS_16Flash_bwd_paramsE --------------------------
	.section	.nv.shared._ZN5flash44flash_bwd_dq_dk_dv_loop_seqk_parallel_kernelI23Flash_bwd_kernel_traitsILi96ELi64ELi128ELi8ELi2ELi4ELi4ELb1ELb0EN7cutlass10bfloat16_tE19Flash_kernel_traitsILi96ELi64ELi128ELi8ES3_EELb0ELb1ELb0ELb0ELb0ELb0ELb0EEEvNS_16Flash_bwd_paramsE,"aw",@nobits
	.sectionflags	@""
	.align	16


//--------------------- .nv.global                --------------------------
	.section	.nv.global,"aw",@nobits
.nv.global:
	.type		_ZN72_INTERNAL_aa30c436_36_flash_bwd_hdim96_bf16_causal_sm80_cu_a6473388_31734cute1_E,@object
	.size		_ZN72_INTERNAL_aa30c436_36_flash_bwd_hdim96_bf16_causal_sm80_cu_a6473388_31734cute1_E,(_ZN72_INTERNAL_aa30c436_36_flash_bwd_hdim96_bf16_causal_sm80_cu_a6473388_31734cuda3std3__45__cpo6cbeginE - _ZN72_INTERNAL_aa30c436_36_flash_bwd_hdim96_bf16_causal_sm80_cu_a6473388_31734cute1_E)
_ZN72_INTERNAL_aa30c436_36_flash_bwd_hdim96_bf16_causal_sm80_cu_a6473388_31734cute1_E:
	.zero		1
	.type		_ZN72_INTERNAL_aa30c436_36_flash_bwd_hdim96_bf16_causal_sm80_cu_a6473388_31734cuda3std3__45__cpo6cbeginE,@object
	.size		_ZN72_INTERNAL_aa30c436_36_flash_bwd_hdim96_bf16_causal_sm80_cu_a6473388_31734cuda3std3__45__cpo6cbeginE,(_ZN72_INTERNAL_aa30c436_36_flash_bwd_hdim96_bf16_causal_sm80_cu_a6473388_31734cuda3std3__48in_placeE - _ZN72_INTERNAL_aa30c436_36_flash_bwd_hdim96_bf16_causal_sm80_cu_a6473388_31734cuda3std3__45__cpo6cbeginE)
_ZN72_INTERNAL_aa30c436_36_flash_bwd_hdim96_bf16_causal_sm80_cu_a6473388_31734cuda3std3__45__cpo6cbeginE:
	.zero		1
	.type		_ZN72_INTERNAL_aa30c436_36_flash_bwd_hdim96_bf16_causal_sm80_cu_a6473388_31734cuda3std3__48in_placeE,@object
	.size		_ZN72_INTERNAL_aa30c436_36_flash_bwd_hdim96_bf16_causal_sm80_cu_a6473388_31734cuda3std3__48in_placeE,(_ZN72_INTERNAL_aa30c436_36_flash_bwd_hdim96_bf16_causal_sm80_cu_a6473388_31734cuda3std6ranges3__45__cpo9iter_moveE - _ZN72_INTERNAL_aa30c436_36_flash_bwd_hdim96_bf16_causal_sm80_cu_a6473388_31734cuda3std3__48in_placeE)
_ZN72_INTERNAL_aa30c436_36_flash_bwd_hdim96_bf16_causal_sm80_cu_a6473388_31734cuda3std3__48in_placeE:
	.zero		1
	.type		_ZN72_INTERNAL_aa30c436_36_flash_bwd_hdim96_bf16_causal_sm80_cu_a6473388_31734cuda3std6ranges3__45__cpo9iter_moveE,@object
	.size		_ZN72_INTERNAL_aa30c436_36_flash_bwd_hdim96_bf16_causal_sm80_cu_a6473388_31734cuda3std6ranges3__45__cpo9iter_moveE,(_ZN72_INTERNAL_aa30c436_36_flash_bwd_hdim96_bf16_causal_sm80_cu_a6473388_31734cuda3std3__45__cpo5beginE - _ZN72_INTERNAL_aa30c436_36_flash_bwd_hdim96_bf16_causal_sm80_cu_a6473388_31734cuda3std6ranges3__45__cpo9iter_moveE)
_ZN72_INTERNAL_aa30c436_36_flash_bwd_hdim96_bf16_causal_sm80_cu_a6473388_31734cuda3std6ranges3__45__cpo9iter_moveE:
	.zero		1
	.type		_ZN72_INTERNAL_aa30c436_36_flash_bwd_hdim96_bf16_causal_sm80_cu_a6473388_31734cuda3std3__45__cpo5beginE,@object
	.size		_ZN72_INTERNAL_aa30c436_36_flash_bwd_hdim96_bf16_causal_sm80_cu_a6473388_31734cuda3std3__45__cpo5beginE,(_ZN72_INTERNAL_aa30c436_36_flash_bwd_hdim96_bf16_causal_sm80_cu_a6473388_31734cuda3std3__474_GLOBAL__N__aa30c436_36_flash_bwd_hdim96_bf16_causal_sm80_cu_a6473388_31736ignoreE - _ZN72_INTERNAL_aa30c436_36_flash_bwd_hdim96_bf16_causal_sm80_cu_a6473388_31734cuda3std3__45__cpo5beginE)
_ZN72_INTERNAL_aa30c436_36_flash_bwd_hdim96_bf16_causal_sm80_cu_a6473388_31734cuda3std3__45__cpo5beginE:
	.zero		1
	.type		_ZN72_INTERNAL_aa30c436_36_flash_bwd_hdim96_bf16_causal_sm80_cu_a6473388_31734cuda3std3__474_GLOBAL__N__aa30c436_36_flash_bwd_hdim96_bf16_causal_sm80_cu_a6473388_31736ignoreE,@object
	.size		_ZN72_INTERNAL_aa30c436_36_flash_bwd_hdim96_bf16_causal_sm80_cu_a6473388_31734cuda3std3__474_GLOBAL__N__aa30c436_36_flash_bwd_hdim96_bf16_causal_sm80_cu_a6473388_31736ignoreE,(_ZN72_INTERNAL_aa30c436_36_flash_bwd_hdim96_bf16_causal_sm80_cu_a6473388_31734cute7productE - _ZN72_INTERNAL_aa30c436_36_flash_bwd_hdim96_bf16_causal_sm80_cu_a6473388_31734cuda3std3__474_GLOBAL__N__aa30c436_36_flash_bwd_hdim96_bf16_causal_sm80_cu_a6473388_31736ignoreE)
_ZN72_INTERNAL_aa30c436_36_flash_bwd_hdim96_bf16_causal_sm80_cu_a6473388_31734cuda3std3__474_GLOBAL__N__aa30c436_36_flash_bwd_hdim96_bf16_causal_sm80_cu_a6473388_31736ignoreE:
	.zero		1
	.type		_ZN72_INTERNAL_aa30c436_36_flash_bwd_hdim96_bf16_causal_sm80_cu_a6473388_31734cute7productE,@object
	.size		_ZN72_INTERNAL_aa30c436_36_flash_bwd_hdim96_bf16_causal_sm80_cu_a6473388_31734cute7productE,(_ZN72_INTERNAL_aa30c436_36_flash_bwd_hdim96_bf16_causal_sm80_cu_a6473388_31734cuda3std3__45__cpo3endE - _ZN72_INTERNAL_aa30c436_36_flash_bwd_hdim96_bf16_causal_sm80_cu_a6473388_31734cute7productE)
_ZN72_INTERNAL_aa30c436_36_flash_bwd_hdim96_bf16_causal_sm80_cu_a6473388_31734cute7productE:
	.zero		1
	.type		_ZN72_INTERNAL_aa30c436_36_flash_bwd_hdim96_bf16_causal_sm80_cu_a6473388_31734cuda3std3__45__cpo3endE,@object
	.size		_ZN72_INTERNAL_aa30c436_36_flash_bwd_hdim96_bf16_causal_sm80_cu_a6473388_31734cuda3std3__45__cpo3endE,(_ZN72_INTERNAL_aa30c436_36_flash_bwd_hdim96_bf16_causal_sm80_cu_a6473388_31734cuda3std3__419piecewise_constructE - _ZN72_INTERNAL_aa30c436_36_flash_bwd_hdim96_bf16_causal_sm80_cu_a6473388_31734cuda3std3__45__cpo3endE)
_ZN72_INTERNAL_aa30c436_36_flash_bwd_hdim96_bf16_causal_sm80_cu_a6473388_31734cuda3std3__45__cpo3endE:
	.zero		1
	.type		_ZN72_INTERNAL_aa30c436_36_flash_bwd_hdim96_bf16_causal_sm80_cu_a6473388_31734cuda3std3__419piecewise_constructE,@object
	.size		_ZN72_INTERNAL_aa30c436_36_flash_bwd_hdim96_bf16_causal_sm80_cu_a6473388_31734cuda3std3__419piecewise_constructE,(_ZN72_INTERNAL_aa30c436_36_flash_bwd_hdim96_bf16_causal_sm80_cu_a6473388_31734cuda3std3__45__cpo4cendE - _ZN72_INTERNAL_aa30c436_36_flash_bwd_hdim96_bf16_causal_sm80_cu_a6473388_31734cuda3std3__419piecewise_constructE)
_ZN72_INTERNAL_aa30c436_36_flash_bwd_hdim96_bf16_causal_sm80_cu_a6473388_31734cuda3std3__419piecewise_constructE:
	.zero		1
	.type		_ZN72_INTERNAL_aa30c436_36_flash_bwd_hdim96_bf16_causal_sm80_cu_a6473388_31734cuda3std3__45__cpo4cendE,@object
	.size		_ZN72_INTERNAL_aa30c436_36_flash_bwd_hdim96_bf16_causal_sm80_cu_a6473388_31734cuda3std3__45__cpo4cendE,(_ZN72_INTERNAL_aa30c436_36_flash_bwd_hdim96_bf16_causal_sm80_cu_a6473388_31734cuda3std6ranges3__45__cpo4swapE - _ZN72_INTERNAL_aa30c436_36_flash_bwd_hdim96_bf16_causal_sm80_cu_a6473388_31734cuda3std3__45__cpo4cendE)
_ZN72_INTERNAL_aa30c436_36_flash_bwd_hdim96_bf16_causal_sm80_cu_a6473388_31734cuda3std3__45__cpo4cendE:
	.zero		1
	.type		_ZN72_INTERNAL_aa30c436_36_flash_bwd_hdim96_bf16_causal_sm80_cu_a6473388_31734cuda3std6ranges3__45__cpo4swapE,@object
	.size		_ZN72_INTERNAL_aa30c436_36_flash_bwd_hdim96_bf16_causal_sm80_cu_a6473388_31734cuda3std6ranges3__45__cpo4swapE,(.L_7 - _ZN72_INTERNAL_aa30c436_36_flash_bwd_hdim96_bf16_causal_sm80_cu_a6473388_31734cuda3std6ranges3__45__cpo4swapE)
_ZN72_INTERNAL_aa30c436_36_flash_bwd_hdim96_bf16_causal_sm80_cu_a6473388_31734cuda3std6ranges3__45__cpo4swapE:
	.zero		1
.L_7:


//--------------------- .nv.shared._ZN5flash44flash_bwd_dq_dk_dv_loop_seqk_parallel_kernelI23Flash_bwd_kernel_traitsILi96ELi64ELi128ELi8ELi2ELi4ELi4ELb1ELb0EN7cutlass10bfloat16_tE19Flash_kernel_traitsILi96ELi64ELi128ELi8ES3_EELb0ELb1ELb0ELb0ELb1ELb1ELb0EEEvNS_16Flash_bwd_paramsE --------------------------
	.section	.nv.shared._ZN5flash44flash_bwd_dq_dk_dv_loop_seqk_parallel_kernelI23Flash_bwd_kernel_traitsILi96ELi64ELi128ELi8ELi2ELi4ELi4ELb1ELb0EN7cutlass10bfloat16_tE19Flash_kernel_traitsILi96ELi64ELi128ELi8ES3_EELb0ELb1ELb0ELb0ELb1ELb1ELb0EEEvNS_16Flash_bwd_paramsE,"aw",@nobits
	.sectionflags	@""
	.align	16


//--------------------- .nv.shared._ZN5flash44flash_bwd_dq_dk_dv_loop_seqk_parallel_kernelI23Flash_bwd_kernel_traitsILi96ELi64ELi128ELi8ELi2ELi4ELi4ELb1ELb0EN7cutlass10bfloat16_tE19Flash_kernel_traitsILi96ELi64ELi128ELi8ES3_EELb0ELb1ELb0ELb0ELb0ELb1ELb0EEEvNS_16Flash_bwd_paramsE --------------------------
	.section	.nv.shared._ZN5flash44flash_bwd_dq_dk_dv_loop_seqk_parallel_kernelI23Flash_bwd_kernel_traitsILi96ELi64ELi128ELi8ELi2ELi4ELi4ELb1ELb0EN7cutlass10bfloat16_tE19Flash_kernel_traitsILi96ELi64ELi128ELi8ES3_EELb0ELb1ELb0ELb0ELb0ELb1ELb0EEEvNS_16Flash_bwd_paramsE,"aw",@nobits
	.sectionflags	@""
	.align	16


//--------------------- .nv.shared._ZN5flash44flash_bwd_dq_dk_dv_loop_seqk_parallel_kernelI23Flash_bwd_kernel_traitsILi96ELi64ELi128ELi8ELi2ELi4ELi4ELb1ELb0EN7cutlass10bfloat16_tE19Flash_kernel_traitsILi96ELi64ELi128ELi8ES3_EELb0ELb1ELb0ELb1ELb0ELb0ELb0EEEvNS_16Flash_bwd_paramsE --------------------------
	.section	.nv.shared._ZN5flash44flash_bwd_dq_dk_dv_loop_seqk_parallel_kernelI23Flash_bwd_kernel_traitsILi96ELi64ELi128ELi8ELi2ELi4ELi4ELb1ELb0EN7cutlass10bfloat16_tE19Flash_kernel_traitsILi96ELi64ELi128ELi8ES3_EELb0ELb1ELb0ELb1ELb0ELb0ELb0EEEvNS_16Flash_bwd_paramsE,"aw",@nobits
	.sectionflags	@""
	.align	16


//--------------------- .nv.shared._ZN5flash27flash_bwd_convert_dq_kernelI23Flash_bwd_kernel_traitsILi96ELi64ELi128ELi8ELi2ELi4ELi4ELb1ELb0EN7cutlass10bfloat16_tE19Flash_kernel_traitsILi96ELi64ELi128ELi8ES3_EEEEvNS_16Flash_bwd_paramsEi --------------------------
	.section	.nv.shared._ZN5flash27flash_bwd_convert_dq_kernelI23Flash_bwd_kernel_traitsILi96ELi64ELi128ELi8ELi2ELi4ELi4ELb1ELb0EN7cutlass10bfloat16_tE19Flash_kernel_traitsILi96ELi64ELi128ELi8ES3_EEEEvNS_16Flash_bwd_paramsEi,"aw",@nobits
	.sectionflags	@""
	.align	16


//--------------------- .nv.shared._ZN5flash44flash_bwd_dq_dk_dv_loop_seqk_parallel_kernelI23Flash_bwd_kernel_traitsILi96ELi64ELi128ELi8ELi2ELi4ELi4ELb1ELb0EN7cutlass10bfloat16_tE19Flash_kernel_traitsILi96ELi64ELi128ELi8ES3_EELb1ELb1ELb0ELb0ELb0ELb0ELb0EEEvNS_16Flash_bwd_paramsE --------------------------
	.section	.nv.shared._ZN5flash44flash_bwd_dq_dk_dv_loop_seqk_parallel_kernelI23Flash_bwd_kernel_traitsILi96ELi64ELi128ELi8ELi2ELi4ELi4ELb1ELb0EN7cutlass10bfloat16_tE19Flash_kernel_traitsILi96ELi64ELi128ELi8ES3_EELb1ELb1ELb0ELb0ELb0ELb0ELb0EEEvNS_16Flash_bwd_paramsE,"aw",@nobits
	.sectionflags	@""
	.align	16


//--------------------- .nv.shared._ZN5flash44flash_bwd_dq_dk_dv_loop_seqk_parallel_kernelI23Flash_bwd_kernel_traitsILi96ELi64ELi128ELi8ELi2ELi4ELi4ELb1ELb0EN7cutlass10bfloat16_tE19Flash_kernel_traitsILi96ELi64ELi128ELi8ES3_EELb0ELb1ELb0ELb0ELb0ELb0ELb1EEEvNS_16Flash_bwd_paramsE --------------------------
	.section	.nv.shared._ZN5flash44flash_bwd_dq_dk_dv_loop_seqk_parallel_kernelI23Flash_bwd_kernel_traitsILi96ELi64ELi128ELi8ELi2ELi4ELi4ELb1ELb0EN7cutlass10bfloat16_tE19Flash_kernel_traitsILi96ELi64ELi128ELi8ES3_EELb0ELb1ELb0ELb0ELb0ELb0ELb1EEEvNS_16Flash_bwd_paramsE,"aw",@nobits
	.sectionflags	@""
	.align	16


//--------------------- .nv.shared._ZN5flash44flash_bwd_dq_dk_dv_loop_seqk_parallel_kernelI23Flash_bwd_kernel_traitsILi96ELi64ELi128ELi8ELi2ELi4ELi4ELb1ELb0EN7cutlass10bfloat16_tE19Flash_kernel_traitsILi96ELi64ELi128ELi8ES3_EELb1ELb1ELb0ELb0ELb1ELb1ELb0EEEvNS_16Flash_bwd_paramsE --------------------------
	.section	.nv.shared._ZN5flash44flash_bwd_dq_dk_dv_loop_seqk_parallel_kernelI23Flash_bwd_kernel_traitsILi96ELi64ELi128ELi8ELi2ELi4ELi4ELb1ELb0EN7cutlass10bfloat16_tE19Flash_kernel_traitsILi96ELi64ELi128ELi8ES3_EELb1ELb1ELb0ELb0ELb1ELb1ELb0EEEvNS_16Flash_bwd_paramsE,"aw",@nobits
	.sectionflags	@""
	.align	16


//--------------------- .nv.shared._ZN5flash44flash_bwd_dq_dk_dv_loop_seqk_parallel_kernelI23Flash_bwd_kernel_traitsILi96ELi64ELi128ELi8ELi2ELi4ELi4ELb1ELb0EN7cutlass10bfloat16_tE19Flash_kernel_traitsILi96ELi64ELi128ELi8ES3_EELb0ELb1ELb0ELb0ELb1ELb1ELb1EEEvNS_16Flash_bwd_paramsE --------------------------
	.section	.nv.shared._ZN5flash44flash_bwd_dq_dk_dv_loop_seqk_parallel_kernelI23Flash_bwd_kernel_traitsILi96ELi64ELi128ELi8ELi2ELi4ELi4ELb1ELb0EN7cutlass10bfloat16_tE19Flash_kernel_traitsILi96ELi64ELi128ELi8ES3_EELb0ELb1ELb0ELb0ELb1ELb1ELb1EEEvNS_16Flash_bwd_paramsE,"aw",@nobits
	.sectionflags	@""
	.align	16


//--------------------- .nv.shared._ZN5flash44flash_bwd_dq_dk_dv_loop_seqk_parallel_kernelI23Flash_bwd_kernel_traitsILi96ELi64ELi128ELi8ELi2ELi4ELi4ELb1ELb0EN7cutlass10bfloat16_tE19Flash_kernel_traitsILi96ELi64ELi128ELi8ES3_EELb1ELb1ELb0ELb0ELb0ELb1ELb0EEEvNS_16Flash_bwd_paramsE --------------------------
	.section	.nv.shared._ZN5flash44flash_bwd_dq_dk_dv_loop_seqk_parallel_kernelI23Flash_bwd_kernel_traitsILi96ELi64ELi128ELi8ELi2ELi4ELi4ELb1ELb0EN7cutlass10bfloat16_tE19Flash_kernel_traitsILi96ELi64ELi128ELi8ES3_EELb1ELb1ELb0ELb0ELb0ELb1ELb0EEEvNS_16Flash_bwd_paramsE,"aw",@nobits
	.sectionflags	@""
	.align	16


//--------------------- .nv.shared._ZN5flash44flash_bwd_dq_dk_dv_loop_seqk_parallel_kernelI23Flash_bwd_kernel_traitsILi96ELi64ELi128ELi8ELi2ELi4ELi4ELb1ELb0EN7cutlass10bfloat16_tE19Flash_kernel_traitsILi96ELi64ELi128ELi8ES3_EELb0ELb1ELb0ELb0ELb0ELb1ELb1EEEvNS_16Flash_bwd_paramsE --------------------------
	.section	.nv.shared._ZN5flash44flash_bwd_dq_dk_dv_loop_seqk_parallel_kernelI23Flash_bwd_kernel_traitsILi96ELi64ELi128ELi8ELi2ELi4ELi4ELb1ELb0EN7cutlass10bfloat16_tE19Flash_kernel_traitsILi96ELi64ELi128ELi8ES3_EELb0ELb1ELb0ELb0ELb0ELb1ELb1EEEvNS_16Flash_bwd_paramsE,"aw",@nobits
	.sectionflags	@""
	.align	16


//--------------------- .nv.shared._ZN5flash44flash_bwd_dq_dk_dv_loop_seqk_parallel_kernelI23Flash_bwd_kernel_traitsILi96ELi64ELi128ELi8ELi2ELi4ELi4ELb1ELb0EN7cutlass10bfloat16_tE19Flash_kernel_traitsILi96ELi64ELi128ELi8ES3_EELb1ELb1ELb0ELb1ELb0ELb0ELb0EEEvNS_16Flash_bwd_paramsE --------------------------
	.section	.nv.shared._ZN5flash44flash_bwd_dq_dk_dv_loop_seqk_parallel_kernelI23Flash_bwd_kernel_traitsILi96ELi64ELi128ELi8ELi2ELi4ELi4ELb1ELb0EN7cutlass10bfloat16_tE19Flash_kernel_traitsILi96ELi64ELi128ELi8ES3_EELb1ELb1ELb0ELb1ELb0ELb0ELb0EEEvNS_16Flash_bwd_paramsE,"aw",@nobits
	.sectionflags	@""
	.align	16


//--------------------- .nv.shared._ZN5flash44flash_bwd_dq_dk_dv_loop_seqk_parallel_kernelI23Flash_bwd_kernel_traitsILi96ELi64ELi128ELi8ELi2ELi4ELi4ELb1ELb0EN7cutlass10bfloat16_tE19Flash_kernel_traitsILi96ELi64ELi128ELi8ES3_EELb0ELb1ELb0ELb1ELb0ELb0ELb1EEEvNS_16Flash_bwd_paramsE --------------------------
	.section	.nv.shared._ZN5flash44flash_bwd_dq_dk_dv_loop_seqk_parallel_kernelI23Flash_bwd_kernel_traitsILi96ELi64ELi128ELi8ELi2ELi4ELi4ELb1ELb0EN7cutlass10bfloat16_tE19Flash_kernel_traitsILi96ELi64ELi128ELi8ES3_EELb0ELb1ELb0ELb1ELb0ELb0ELb1EEEvNS_16Flash_bwd_paramsE,"aw",@nobits
	.sectionflags	@""
	.align	16


//--------------------- .nv.shared._ZN5flash25flash_bwd_dot_do_o_kernelILb0E23Flash_bwd_kernel_traitsILi96ELi64ELi128ELi8ELi2ELi4ELi4ELb1ELb0EN7cutlass10bfloat16_tE19Flash_kernel_traitsILi96ELi64ELi128ELi8ES3_EEEEvNS_16Flash_bwd_paramsE --------------------------
	.section	.nv.shared._ZN5flash25flash_bwd_dot_do_o_kernelILb0E23Flash_bwd_kernel_traitsILi96ELi64ELi128ELi8ELi2ELi4ELi4ELb1ELb0EN7cutlass10bfloat16_tE19Flash_kernel_traitsILi96ELi64ELi128ELi8ES3_EEEEvNS_16Flash_bwd_paramsE,"aw",@nobits
	.sectionflags	@""
	.align	16


//--------------------- .nv.shared._ZN5flash25flash_bwd_dot_do_o_kernelILb1E23Flash_bwd_kernel_traitsILi96ELi64ELi128ELi8ELi2ELi4ELi4ELb1ELb0EN7cutlass10bfloat16_tE19Flash_kernel_traitsILi96ELi64ELi128ELi8ES3_EEEEvNS_16Flash_bwd_paramsE --------------------------
	.section	.nv.shared._ZN5flash25flash_bwd_dot_do_o_kernelILb1E23Flash_bwd_kernel_traitsILi96ELi64ELi128ELi8ELi2ELi4ELi4ELb1ELb0EN7cutlass10bfloat16_tE19Flash_kernel_traitsILi96ELi64ELi128ELi8ES3_EEEEvNS_16Flash_bwd_paramsE,"aw",@nobits
	.sectionflags	@""
	.align	16


//--------------------- .nv.shared._ZN5flash27flash_bwd_convert_dq_kernelI23Flash_bwd_kernel_traitsILi96ELi64ELi128ELi8ELi2ELi4ELi4ELb0ELb0EN7cutlass10bfloat16_tE19Flash_kernel_traitsILi96ELi64ELi128ELi8ES3_EEEEvNS_16Flash_bwd_paramsEi --------------------------
	.section	.nv.shared._ZN5flash27flash_bwd_convert_dq_kernelI23Flash_bwd_kernel_traitsILi96ELi64ELi128ELi8ELi2ELi4ELi4ELb0ELb0EN7cutlass10bfloat16_tE19Flash_kernel_traitsILi96ELi64ELi128ELi8ES3_EEEEvNS_16Flash_bwd_paramsEi,"aw",@nobits
	.sectionflags	@""
	.align	16


//--------------------- .nv.shared._ZN5flash44flash_bwd_dq_dk_dv_loop_seqk_parallel_kernelI23Flash_bwd_kernel_traitsILi96ELi64ELi128ELi8ELi2ELi4ELi4ELb0ELb0EN7cutlass10bfloat16_tE19Flash_kernel_traitsILi96ELi64ELi128ELi8ES3_EELb1ELb1ELb0ELb0ELb0ELb0ELb0EEEvNS_16Flash_bwd_paramsE --------------------------
	.section	.nv.shared._ZN5flash44flash_bwd_dq_dk_dv_loop_seqk_parallel_kernelI23Flash_bwd_kernel_traitsILi96ELi64ELi128ELi8ELi2ELi4ELi4ELb0ELb0EN7cutlass10bfloat16_tE19Flash_kernel_traitsILi96ELi64ELi128ELi8ES3_EELb1ELb1ELb0ELb0ELb0ELb0ELb0EEEvNS_16Flash_bwd_paramsE,"aw",@nobits
	.sectionflags	@""
	.align	16


//--------------------- .nv.shared._ZN5flash44flash_bwd_dq_dk_dv_loop_seqk_parallel_kernelI23Flash_bwd_kernel_traitsILi96ELi64ELi128ELi8ELi2ELi4ELi4ELb0ELb0EN7cutlass10bfloat16_tE19Flash_kernel_traitsILi96ELi64ELi128ELi8ES3_EELb0ELb1ELb0ELb0ELb0ELb0ELb1EEEvNS_16Flash_bwd_paramsE --------------------------
	.section	.nv.shared._ZN5flash44flash_bwd_dq_dk_dv_loop_seqk_parallel_kernelI23Flash_bwd_kernel_traitsILi96ELi64ELi128ELi8ELi2ELi4ELi4ELb0ELb0EN7cutlass10bfloat16_tE19Flash_kernel_traitsILi96ELi64ELi128ELi8ES3_EELb0ELb1ELb0ELb0ELb0ELb0ELb1EEEvNS_16Flash_bwd_paramsE,"aw",@nobits
	.sectionflags	@""
	.align	16


//--------------------- .nv.shared._ZN5flash44flash_bwd_dq_dk_dv_loop_seqk_parallel_kernelI23Flash_bwd_kernel_traitsILi96ELi64ELi128ELi8ELi2ELi4ELi4ELb0ELb0EN7cutlass10bfloat16_tE19Flash_kernel_traitsILi96ELi64ELi128ELi8ES3_EELb1ELb1ELb0ELb0ELb1ELb1ELb0EEEvNS_16Flash_bwd_paramsE --------------------------
	.section	.nv.shared._ZN5flash44flash_bwd_dq_dk_dv_loop_seqk_parallel_kernelI23Flash_bwd_kernel_traitsILi96ELi64ELi128ELi8ELi2ELi4ELi4ELb0ELb0EN7cutlass10bfloat16_tE19Flash_kernel_traitsILi96ELi64ELi128ELi8ES3_EELb1ELb1ELb0ELb0ELb1ELb1ELb0EEEvNS_16Flash_bwd_paramsE,"aw",@nobits
	.sectionflags	@""
	.align	16


//--------------------- .nv.shared._ZN5flash44flash_bwd_dq_dk_dv_loop_seqk_parallel_kernelI23Flash_bwd_kernel_traitsILi96ELi64ELi128ELi8ELi2ELi4ELi4ELb0ELb0EN7cutlass10bfloat16_tE19Flash_kernel_traitsILi96ELi64ELi128ELi8ES3_EELb0ELb1ELb0ELb0ELb1ELb1ELb1EEEvNS_16Flash_bwd_paramsE --------------------------
	.section	.nv.shared._ZN5flash44flash_bwd_dq_dk_dv_loop_seqk_parallel_kernelI23Flash_bwd_kernel_traitsILi96ELi64ELi128ELi8ELi2ELi4ELi4ELb0ELb0EN7cutlass10bfloat16_tE19Flash_kernel_traitsILi96ELi64ELi128ELi8ES3_EELb0ELb1ELb0ELb0ELb1ELb1ELb1EEEvNS_16Flash_bwd_paramsE,"aw",@nobits
	.sectionflags	@""
	.align	16


//--------------------- .nv.shared._ZN5flash44flash_bwd_dq_dk_dv_loop_seqk_parallel_kernelI23Flash_bwd_kernel_traitsILi96ELi64ELi128ELi8ELi2ELi4ELi4ELb0ELb0EN7cutlass10bfloat16_tE19Flash_kernel_traitsILi96ELi64ELi128ELi8ES3_EELb1ELb1ELb0ELb0ELb0ELb1ELb0EEEvNS_16Flash_bwd_paramsE --------------------------
	.section	.nv.shared._ZN5flash44flash_bwd_dq_dk_dv_loop_seqk_parallel_kernelI23Flash_bwd_kernel_traitsILi96ELi64ELi128ELi8ELi2ELi4ELi4ELb0ELb0EN7cutlass10bfloat16_tE19Flash_kernel_traitsILi96ELi64ELi128ELi8ES3_EELb1ELb1ELb0ELb0ELb0ELb1ELb0EEEvNS_16Flash_bwd_paramsE,"aw",@nobits
	.sectionflags	@""
	.align	16


//--------------------- .nv.shared._ZN5flash44flash_bwd_dq_dk_dv_loop_seqk_parallel_kernelI23Flash_bwd_kernel_traitsILi96ELi64ELi128ELi8ELi2ELi4ELi4ELb0ELb0EN7cutlass10bfloat16_tE19Flash_kernel_traitsILi96ELi64ELi128ELi8ES3_EELb0ELb1ELb0ELb0ELb0ELb1ELb1EEEvNS_16Flash_bwd_paramsE --------------------------
	.section	.nv.shared._ZN5flash44flash_bwd_dq_dk_dv_loop_seqk_parallel_kernelI23Flash_bwd_kernel_traitsILi96ELi64ELi128ELi8ELi2ELi4ELi4ELb0ELb0EN7cutlass10bfloat16_tE19Flash_kernel_traitsILi96ELi64ELi128ELi8ES3_EELb0ELb1ELb0ELb0ELb0ELb1ELb1EEEvNS_16Flash_bwd_paramsE,"aw",@nobits
	.sectionflags	@""
	.align	16


//--------------------- .nv.shared._ZN5flash44flash_bwd_dq_dk_dv_loop_seqk_parallel_kernelI23Flash_bwd_kernel_traitsILi96ELi64ELi128ELi8ELi2ELi4ELi4ELb0ELb0EN7cutlass10bfloat16_tE19Flash_kernel_traitsILi96ELi64ELi128ELi8ES3_EELb1ELb1ELb0ELb1ELb0ELb0ELb0EEEvNS_16Flash_bwd_paramsE --------------------------
	.section	.nv.shared._ZN5flash44flash_bwd_dq_dk_dv_loop_seqk_parallel_kernelI23Flash_bwd_kernel_traitsILi96ELi64ELi128ELi8ELi2ELi4ELi4ELb0ELb0EN7cutlass10bfloat16_tE19Flash_kernel_traitsILi96ELi64ELi128ELi8ES3_EELb1ELb1ELb0ELb1ELb0ELb0ELb0EEEvNS_16Flash_bwd_paramsE,"aw",@nobits
	.sectionflags	@""
	.align	16


//--------------------- .nv.shared._ZN5flash44flash_bwd_dq_dk_dv_loop_seqk_parallel_kernelI23Flash_bwd_kernel_traitsILi96ELi64ELi128ELi8ELi2ELi4ELi4ELb0ELb0EN7cutlass10bfloat16_tE19Flash_kernel_traitsILi96ELi64ELi128ELi8ES3_EELb0ELb1ELb0ELb1ELb0ELb0ELb1EEEvNS_16Flash_bwd_paramsE --------------------------
	.section	.nv.shared._ZN5flash44flash_bwd_dq_dk_dv_loop_seqk_parallel_kernelI23Flash_bwd_kernel_traitsILi96ELi64ELi128ELi8ELi2ELi4ELi4ELb0ELb0EN7cutlass10bfloat16_tE19Flash_kernel_traitsILi96ELi64ELi128ELi8ES3_EELb0ELb1ELb0ELb1ELb0ELb0ELb1EEEvNS_16Flash_bwd_paramsE,"aw",@nobits
	.sectionflags	@""
	.align	16


//--------------------- .nv.shared._ZN5flash25flash_bwd_dot_do_o_kernelILb0E23Flash_bwd_kernel_traitsILi96ELi64ELi128ELi8ELi2ELi4ELi4ELb0ELb0EN7cutlass10bfloat16_tE19Flash_kernel_traitsILi96ELi64ELi128ELi8ES3_EEEEvNS_16Flash_bwd_paramsE --------------------------
	.section	.nv.shared._ZN5flash25flash_bwd_dot_do_o_kernelILb0E23Flash_bwd_kernel_traitsILi96ELi64ELi128ELi8ELi2ELi4ELi4ELb0ELb0EN7cutlass10bfloat16_tE19Flash_kernel_traitsILi96ELi64ELi128ELi8ES3_EEEEvNS_16Flash_bwd_paramsE,"aw",@nobits
	.sectionflags	@""
	.align	16


//--------------------- .nv.shared._ZN5flash25flash_bwd_dot_do_o_kernelILb1E23Flash_bwd_kernel_traitsILi96ELi64ELi128ELi8ELi2ELi4ELi4ELb0ELb0EN7cutlass10bfloat16_tE19Flash_kernel_traitsILi96ELi64ELi128ELi8ES3_EEEEvNS_16Flash_bwd_paramsE --------------------------
	.section	.nv.shared._ZN5flash25flash_bwd_dot_do_o_kernelILb1E23Flash_bwd_kernel_traitsILi96ELi64ELi128ELi8ELi2ELi4ELi4ELb0ELb0EN7cutlass10bfloat16_tE19Flash_kernel_traitsILi96ELi64ELi128ELi8ES3_EEEEvNS_16Flash_bwd_paramsE,"aw",@nobits
	.sectionflags	@""
	.align	16
